// auto-generated by cutlass_sweep.gemm — config: {"arch": "sm_90", "cluster_m": 1, "cluster_n": 1, "dtype": "e4m3", "dtype_b": "e4m3", "layout": "nt", "stages": 0, "tile_k": 64, "tile_m": 384, "tile_n": 240}
#include "cutlass/cutlass.h"
#include "cutlass/gemm/collective/collective_builder.hpp"
#include "cutlass/gemm/device/gemm_universal_adapter.h"
#include "cutlass/gemm/kernel/gemm_universal.hpp"
#include "cutlass/epilogue/collective/collective_builder.hpp"

using ElemA = cutlass::float_e4m3_t;
using ElemB = cutlass::float_e4m3_t;
using ElemCD = cutlass::float_e4m3_t;
using Acc  = float;
using TileShape    = cute::Shape<cute::_384, cute::_240, cute::_64>;
using ClusterShape = cute::Shape<cute::_1, cute::_1, cute::_1>;

using CollectiveEpilogue = typename cutlass::epilogue::collective::CollectiveBuilder<
    cutlass::arch::Sm90, cutlass::arch::OpClassTensorOp,
    TileShape, ClusterShape,
    cutlass::epilogue::collective::EpilogueTileAuto,
    Acc, Acc,
    ElemCD, cutlass::layout::RowMajor, 128 / cutlass::sizeof_bits<ElemCD>::value,
    ElemCD, cutlass::layout::RowMajor, 128 / cutlass::sizeof_bits<ElemCD>::value,
    cutlass::epilogue::collective::EpilogueScheduleAuto
  >::CollectiveOp;

using CollectiveMainloop = typename cutlass::gemm::collective::CollectiveBuilder<
    cutlass::arch::Sm90, cutlass::arch::OpClassTensorOp,
    ElemA, cutlass::layout::RowMajor, 128 / cutlass::sizeof_bits<ElemA>::value,
    ElemB, cutlass::layout::ColumnMajor, 128 / cutlass::sizeof_bits<ElemB>::value,
    Acc,
    TileShape, ClusterShape,
    cutlass::gemm::collective::StageCountAutoCarveout<static_cast<int>(sizeof(typename CollectiveEpilogue::SharedStorage))>,
    cutlass::gemm::collective::KernelScheduleAuto
  >::CollectiveOp;

using GemmKernel = cutlass::gemm::kernel::GemmUniversal<
    cute::Shape<int,int,int,int>,
    CollectiveMainloop,
    CollectiveEpilogue
>;
using Gemm = cutlass::gemm::device::GemmUniversalAdapter<GemmKernel>;

// Force the device kernel symbol into the cubin without needing a host main.
auto* _anchor = &cutlass::device_kernel<GemmKernel>;


// ===== COMPILED SASS (sm_90a) =====

	.target	sm_90a

	.elftype	@"ET_EXEC"


//--------------------- .note.nv.tkinfo           --------------------------
	.section	.note.nv.tkinfo,"",@"SHT_NOTE"
	.sectionflags	@"SHF_NOTE_NV_TKINFO"
	.tkinfo
        /*0018*/ 	.word	0x00000002
        /*0030*/ 	.string	""
        /*0030*/ 	.string	"ptxas"
        /*0030*/ 	.string	"Cuda compilation tools, release 13.0, V13.0.88"
        /*0030*/ 	.string	"Build cuda_13.0.r13.0/compiler.36424714_0"
        /*0030*/ 	.string	"-arch sm_90a -m 64 "



//--------------------- .note.nv.cuinfo           --------------------------
	.section	.note.nv.cuinfo,"",@"SHT_NOTE"
	.sectionflags	@"SHF_NOTE_NV_CUINFO"
        /*0018*/ 	.short	0x0002
        /*001a*/ 	.short	0x005a
        /*001c*/ 	.short	0x0082
	.zero		2


//--------------------- .nv.info                  --------------------------
	.section	.nv.info,"",@"SHT_CUDA_INFO"
	.align	4


	//----- nvinfo : EIATTR_REGCOUNT
	.align		4
        /*0000*/ 	.byte	0x04, 0x2f
        /*0002*/ 	.short	(.L_12 - .L_11)
	.align		4
.L_11:
        /*0004*/ 	.word	index@(_ZN7cutlass13device_kernelINS_4gemm6kernel13GemmUniversalIN4cute5tupleIJiiiiEEENS1_10collective13CollectiveMmaINS1_37MainloopSm90TmaGmmaWarpSpecializedFP8ILi5ENS5_IJNS4_1CILi1EEESB_SB_EEENS1_35KernelTmaWarpSpecializedCooperativeEEENS5_IJNSA_ILi384EEENSA_ILi240EEENSA_ILi64EEEEEENS_12float_e4m3_tENS5_IJlSB_lEEESJ_SK_NS4_8TiledMMAINS4_8MMA_AtomIJNS4_4SM904GMMA30MMA_64x16x32_F32E4M3E4M3_SS_TNILNSO_7ScaleInE1ELSQ_1EEEEEENS4_6LayoutINS5_IJNSA_ILi2EEESB_SB_EEENS5_IJSB_NSA_ILi0EEESW_EEEEENS5_IJNS4_10UnderscoreESZ_SZ_EEEEENS4_13SM90_TMA_LOADENS4_14ComposedLayoutINS4_7SwizzleILi2ELi4ELi3EEENS4_18smem_ptr_flag_bitsILi8EEENST_INS5_IJNSA_ILi8EEESH_EEENS5_IJSH_SB_EEEEEEEvNS4_8identityES12_S1C_vS1D_EENS_8epilogue10collective6detail29Sm90TmaWarpSpecializedAdapterINS1G_15DefaultEpilogueISJ_SK_SK_NS1F_6thread17LinearCombinationISJ_Li1EffLNS1K_9ScaleType4KindE0ELNS_15FloatRoundStyleE2ESJ_EENS1_15EpilogueDefaultEEEEEvvEEEEvNT_6ParamsE)
        /*0008*/ 	.word	0x000000a8


	//----- nvinfo : EIATTR_FRAME_SIZE
	.align		4
.L_12:
        /*000c*/ 	.byte	0x04, 0x11
        /*000e*/ 	.short	(.L_14 - .L_13)
	.align		4
.L_13:
        /*0010*/ 	.word	index@(_ZN7cutlass13device_kernelINS_4gemm6kernel13GemmUniversalIN4cute5tupleIJiiiiEEENS1_10collective13CollectiveMmaINS1_37MainloopSm90TmaGmmaWarpSpecializedFP8ILi5ENS5_IJNS4_1CILi1EEESB_SB_EEENS1_35KernelTmaWarpSpecializedCooperativeEEENS5_IJNSA_ILi384EEENSA_ILi240EEENSA_ILi64EEEEEENS_12float_e4m3_tENS5_IJlSB_lEEESJ_SK_NS4_8TiledMMAINS4_8MMA_AtomIJNS4_4SM904GMMA30MMA_64x16x32_F32E4M3E4M3_SS_TNILNSO_7ScaleInE1ELSQ_1EEEEEENS4_6LayoutINS5_IJNSA_ILi2EEESB_SB_EEENS5_IJSB_NSA_ILi0EEESW_EEEEENS5_IJNS4_10UnderscoreESZ_SZ_EEEEENS4_13SM90_TMA_LOADENS4_14ComposedLayoutINS4_7SwizzleILi2ELi4ELi3EEENS4_18smem_ptr_flag_bitsILi8EEENST_INS5_IJNSA_ILi8EEESH_EEENS5_IJSH_SB_EEEEEEEvNS4_8identityES12_S1C_vS1D_EENS_8epilogue10collective6detail29Sm90TmaWarpSpecializedAdapterINS1G_15DefaultEpilogueISJ_SK_SK_NS1F_6thread17LinearCombinationISJ_Li1EffLNS1K_9ScaleType4KindE0ELNS_15FloatRoundStyleE2ESJ_EENS1_15EpilogueDefaultEEEEEvvEEEEvNT_6ParamsE)
        /*0014*/ 	.word	0x00000b18


	//----- nvinfo : EIATTR_MIN_STACK_SIZE
	.align		4
.L_14:
        /*0018*/ 	.byte	0x04, 0x12
        /*001a*/ 	.short	(.L_16 - .L_15)
	.align		4
.L_15:
        /*001c*/ 	.word	index@(_ZN7cutlass13device_kernelINS_4gemm6kernel13GemmUniversalIN4cute5tupleIJiiiiEEENS1_10collective13CollectiveMmaINS1_37MainloopSm90TmaGmmaWarpSpecializedFP8ILi5ENS5_IJNS4_1CILi1EEESB_SB_EEENS1_35KernelTmaWarpSpecializedCooperativeEEENS5_IJNSA_ILi384EEENSA_ILi240EEENSA_ILi64EEEEEENS_12float_e4m3_tENS5_IJlSB_lEEESJ_SK_NS4_8TiledMMAINS4_8MMA_AtomIJNS4_4SM904GMMA30MMA_64x16x32_F32E4M3E4M3_SS_TNILNSO_7ScaleInE1ELSQ_1EEEEEENS4_6LayoutINS5_IJNSA_ILi2EEESB_SB_EEENS5_IJSB_NSA_ILi0EEESW_EEEEENS5_IJNS4_10UnderscoreESZ_SZ_EEEEENS4_13SM90_TMA_LOADENS4_14ComposedLayoutINS4_7SwizzleILi2ELi4ELi3EEENS4_18smem_ptr_flag_bitsILi8EEENST_INS5_IJNSA_ILi8EEESH_EEENS5_IJSH_SB_EEEEEEEvNS4_8identityES12_S1C_vS1D_EENS_8epilogue10collective6detail29Sm90TmaWarpSpecializedAdapterINS1G_15DefaultEpilogueISJ_SK_SK_NS1F_6thread17LinearCombinationISJ_Li1EffLNS1K_9ScaleType4KindE0ELNS_15FloatRoundStyleE2ESJ_EENS1_15EpilogueDefaultEEEEEvvEEEEvNT_6ParamsE)
        /*0020*/ 	.word	0x00000b18
.L_16:


//--------------------- .nv.compat                --------------------------
	.section	.nv.compat,"",@"SHT_CUDA_COMPAT_INFO"
	.align	4
        /*0000*/ 	.byte	0x02, 0x09, 0x01, 0x00, 0x02, 0x02, 0x04, 0x00, 0x02, 0x05, 0x05, 0x00, 0x03, 0x07, 0x01, 0x01
        /*0010*/ 	.byte	0x02, 0x03, 0x01, 0x00, 0x02, 0x06, 0x01, 0x00, 0x04, 0x0b, 0x08, 0x00, 0x00, 0x00, 0x00, 0x00
        /*0020*/ 	.byte	0x00, 0x00, 0x00, 0x00


//--------------------- .nv.info._ZN7cutlass13device_kernelINS_4gemm6kernel13GemmUniversalIN4cute5tupleIJiiiiEEENS1_10collective13CollectiveMmaINS1_37MainloopSm90TmaGmmaWarpSpecializedFP8ILi5ENS5_IJNS4_1CILi1EEESB_SB_EEENS1_35KernelTmaWarpSpecializedCooperativeEEENS5_IJNSA_ILi384EEENSA_ILi240EEENSA_ILi64EEEEEENS_12float_e4m3_tENS5_IJlSB_lEEESJ_SK_NS4_8TiledMMAINS4_8MMA_AtomIJNS4_4SM904GMMA30MMA_64x16x32_F32E4M3E4M3_SS_TNILNSO_7ScaleInE1ELSQ_1EEEEEENS4_6LayoutINS5_IJNSA_ILi2EEESB_SB_EEENS5_IJSB_NSA_ILi0EEESW_EEEEENS5_IJNS4_10UnderscoreESZ_SZ_EEEEENS4_13SM90_TMA_LOADENS4_14ComposedLayoutINS4_7SwizzleILi2ELi4ELi3EEENS4_18smem_ptr_flag_bitsILi8EEENST_INS5_IJNSA_ILi8EEESH_EEENS5_IJSH_SB_EEEEEEEvNS4_8identityES12_S1C_vS1D_EENS_8epilogue10collective6detail29Sm90TmaWarpSpecializedAdapterINS1G_15DefaultEpilogueISJ_SK_SK_NS1F_6thread17LinearCombinationISJ_Li1EffLNS1K_9ScaleType4KindE0ELNS_15FloatRoundStyleE2ESJ_EENS1_15EpilogueDefaultEEEEEvvEEEEvNT_6ParamsE --------------------------
	.section	.nv.info._ZN7cutlass13device_kernelINS_4gemm6kernel13GemmUniversalIN4cute5tupleIJiiiiEEENS1_10collective13CollectiveMmaINS1_37MainloopSm90TmaGmmaWarpSpecializedFP8ILi5ENS5_IJNS4_1CILi1EEESB_SB_EEENS1_35KernelTmaWarpSpecializedCooperativeEEENS5_IJNSA_ILi384EEENSA_ILi240EEENSA_ILi64EEEEEENS_12float_e4m3_tENS5_IJlSB_lEEESJ_SK_NS4_8TiledMMAINS4_8MMA_AtomIJNS4_4SM904GMMA30MMA_64x16x32_F32E4M3E4M3_SS_TNILNSO_7ScaleInE1ELSQ_1EEEEEENS4_6LayoutINS5_IJNSA_ILi2EEESB_SB_EEENS5_IJSB_NSA_ILi0EEESW_EEEEENS5_IJNS4_10UnderscoreESZ_SZ_EEEEENS4_13SM90_TMA_LOADENS4_14ComposedLayoutINS4_7SwizzleILi2ELi4ELi3EEENS4_18smem_ptr_flag_bitsILi8EEENST_INS5_IJNSA_ILi8EEESH_EEENS5_IJSH_SB_EEEEEEEvNS4_8identityES12_S1C_vS1D_EENS_8epilogue10collective6detail29Sm90TmaWarpSpecializedAdapterINS1G_15DefaultEpilogueISJ_SK_SK_NS1F_6thread17LinearCombinationISJ_Li1EffLNS1K_9ScaleType4KindE0ELNS_15FloatRoundStyleE2ESJ_EENS1_15EpilogueDefaultEEEEEvvEEEEvNT_6ParamsE,"",@"SHT_CUDA_INFO"
	.sectionflags	@""
	.align	4


	//----- nvinfo : EIATTR_CUDA_API_VERSION
	.align		4
        /*0000*/ 	.byte	0x04, 0x37
        /*0002*/ 	.short	(.L_18 - .L_17)
.L_17:
        /*0004*/ 	.word	0x00000082


	//----- nvinfo : EIATTR_KPARAM_INFO
	.align		4
.L_18:
        /*0008*/ 	.byte	0x04, 0x17
        /*000a*/ 	.short	(.L_20 - .L_19)
.L_19:
        /*000c*/ 	.word	0x00000000
        /*0010*/ 	.short	0x0000
        /*0012*/ 	.short	0x0070
        /*0014*/ 	.byte	0x00, 0xf0, 0x01, 0x10


	//----- nvinfo : EIATTR_SPARSE_MMA_MASK
	.align		4
.L_20:
        /*0018*/ 	.byte	0x03, 0x50
        /*001a*/ 	.short	0x0000


	//----- nvinfo : EIATTR_MAXREG_COUNT
	.align		4
        /*001c*/ 	.byte	0x03, 0x1b
        /*001e*/ 	.short	0x00a8


	//----- nvinfo : EIATTR_NUM_BARRIERS
	.align		4
        /*0020*/ 	.byte	0x02, 0x4c
        /*0022*/ 	.byte	0x01
	.zero		1


	//----- nvinfo : EIATTR_ANNOTATIONS
	.align		4
        /*0024*/ 	.byte	0x04, 0x55
        /*0026*/ 	.short	(.L_22 - .L_21)


	//   ....[0]....
.L_21:
        /*0028*/ 	.word	0x00000001
        /*002c*/ 	.byte	0x50, 0x02, 0x00, 0x00, 0x01, 0x00, 0x00, 0x00, 0xf0, 0x05, 0x00, 0x00, 0x01, 0x00, 0x00, 0x00
        /* <DEDUP_REMOVED lines=2486> */
        /*9b9c*/ 	.byte	0xc0, 0x70, 0x04, 0x00


	//----- nvinfo : EIATTR_MERCURY_ISA_VERSION
	.align		4
.L_22:
        /*9ba0*/ 	.byte	0x03, 0x5f
        /*9ba2*/ 	.short	0x0101


	//----- nvinfo : EIATTR_INT_WARP_WIDE_INSTR_OFFSETS
	.align		4
        /*9ba4*/ 	.byte	0x04, 0x31
        /*9ba6*/ 	.short	(.L_24 - .L_23)


	//   ....[0]....
.L_23:
        /*9ba8*/ 	.word	0x000004b0


	//   ....[1]....
        /*9bac*/ 	.word	0x000004c0


	//   ....[2]....
        /*9bb0*/ 	.word	0x00000600


	//----- nvinfo : EIATTR_COOP_GROUP_MASK_REGIDS
	.align		4
.L_24:
        /*9bb4*/ 	.byte	0x04, 0x29
        /*9bb6*/ 	.short	(.L_26 - .L_25)


	//   ....[0]....
.L_25:
        /*9bb8*/ 	.word	0xffffffff


	//   ....[1]....
        /*9bbc*/ 	.word	0xffffffff


	//   ....[2]....
        /*9bc0*/ 	.word	0xffffffff


	//   ....[3]....
        /*9bc4*/ 	.word	0xffffffff


	//   ....[4]....
        /*9bc8*/ 	.word	0xffffffff


	//----- nvinfo : EIATTR_COOP_GROUP_INSTR_OFFSETS
	.align		4
.L_26:
        /*9bcc*/ 	.byte	0x04, 0x28
        /*9bce*/ 	.short	(.L_28 - .L_27)


	//   ....[0]....
.L_27:
        /*9bd0*/ 	.word	0x00000070


	//   ....[1]....
        /*9bd4*/ 	.word	0x00000080


	//   ....[2]....
        /*9bd8*/ 	.word	0x000001a0


	//   ....[3]....
        /*9bdc*/ 	.word	0x000003f0


	//   ....[4]....
        /*9be0*/ 	.word	0x000031f0


	//----- nvinfo : EIATTR_REG_RECONFIG
	.align		4
.L_28:
        /*9be4*/ 	.byte	0x01, 0x54
	.zero		2


	//----- nvinfo : EIATTR_MBARRIER_INSTR_OFFSETS
	.align		4
        /*9be8*/ 	.byte	0x04, 0x39
        /*9bea*/ 	.short	(.L_30 - .L_29)


	//   ....[0]....
.L_29:
        /*9bec*/ 	.word	0x00000340
        /*9bf0*/ 	.word	0x000000ff
        /*9bf4*/ 	.word	0x00000000
        /*9bf8*/ 	.short	0x0100
        /*9bfa*/ 	.byte	0x09
	.zero		1


	//   ....[1]....
        /*9bfc*/ 	.word	0x00000350
        /*9c00*/ 	.word	0x000000ff
        /*9c04*/ 	.word	0x00000028
        /*9c08*/ 	.short	0x0100
        /*9c0a*/ 	.byte	0x09
	.zero		1


	//   ....[2]....
        /*9c0c*/ 	.word	0x00000360
        /*9c10*/ 	.word	0x000000ff
        /*9c14*/ 	.word	0x00000008
        /*9c18*/ 	.short	0x0100
        /*9c1a*/ 	.byte	0x09
	.zero		1


	//   ....[3]....
        /*9c1c*/ 	.word	0x00000370
        /*9c20*/ 	.word	0x000000ff
        /*9c24*/ 	.word	0x00000030
        /*9c28*/ 	.short	0x0100
        /*9c2a*/ 	.byte	0x09
	.zero		1


	//   ....[4]....
        /*9c2c*/ 	.word	0x00000380
        /*9c30*/ 	.word	0x000000ff
        /*9c34*/ 	.word	0x00000010
        /*9c38*/ 	.short	0x0100
        /*9c3a*/ 	.byte	0x09
	.zero		1


	//   ....[5]....
        /*9c3c*/ 	.word	0x00000390
        /*9c40*/ 	.word	0x000000ff
        /*9c44*/ 	.word	0x00000038
        /*9c48*/ 	.short	0x0100
        /*9c4a*/ 	.byte	0x09
	.zero		1


	//   ....[6]....
        /*9c4c*/ 	.word	0x000003a0
        /*9c50*/ 	.word	0x000000ff
        /*9c54*/ 	.word	0x00000018
        /*9c58*/ 	.short	0x0100
        /*9c5a*/ 	.byte	0x09
	.zero		1


	//   ....[7]....
        /*9c5c*/ 	.word	0x000003b0
        /*9c60*/ 	.word	0x000000ff
        /*9c64*/ 	.word	0x00000040
        /*9c68*/ 	.short	0x0100
        /*9c6a*/ 	.byte	0x09
	.zero		1


	//   ....[8]....
        /*9c6c*/ 	.word	0x000003c0
        /*9c70*/ 	.word	0x000000ff
        /*9c74*/ 	.word	0x00000020
        /*9c78*/ 	.short	0x0100
        /*9c7a*/ 	.byte	0x09
	.zero		1


	//   ....[9]....
        /*9c7c*/ 	.word	0x000003d0
        /*9c80*/ 	.word	0x000000ff
        /*9c84*/ 	.word	0x00000048
        /*9c88*/ 	.short	0x0100
        /*9c8a*/ 	.byte	0x09
	.zero		1


	//   ....[10]....
        /*9c8c*/ 	.word	0x00000630
        /*9c90*/ 	.word	0x000000ff
        /*9c94*/ 	.word	0x00000060
        /*9c98*/ 	.short	0x0100
        /*9c9a*/ 	.byte	0x06
	.zero		1


	//   ....[11]....
        /*9c9c*/ 	.word	0x00000640
        /*9ca0*/ 	.word	0x000000ff
        /*9ca4*/ 	.word	0x00000068
        /*9ca8*/ 	.short	0x0100
        /*9caa*/ 	.byte	0x06
	.zero		1


	//   ....[12]....
        /*9cac*/ 	.word	0x00003af0
        /*9cb0*/ 	.word	0x000000ff
        /*9cb4*/ 	.word	0x00000000
        /*9cb8*/ 	.short	0x010a
        /*9cba*/ 	.byte	0x04
	.zero		1


	//   ....[13]....
        /*9cbc*/ 	.word	0x00003b60
        /*9cc0*/ 	.word	0x000000ff
        /*9cc4*/ 	.word	0x00000000
        /*9cc8*/ 	.short	0x010a
        /*9cca*/ 	.byte	0x04
	.zero		1


	//   ....[14]....
        /*9ccc*/ 	.word	0x0000de30
        /*9cd0*/ 	.word	0x000000ff
        /*9cd4*/ 	.word	0x00000000
        /*9cd8*/ 	.short	0x010a
        /*9cda*/ 	.byte	0x06
	.zero		1


	//   ....[15]....
        /*9cdc*/ 	.word	0x0000de70
        /*9ce0*/ 	.word	0x000000ff
        /*9ce4*/ 	.word	0x00000000
        /*9ce8*/ 	.short	0x010a
        /*9cea*/ 	.byte	0x06
	.zero		1


	//   ....[16]....
        /*9cec*/ 	.word	0x00018210
        /*9cf0*/ 	.word	0x000000ff
        /*9cf4*/ 	.word	0x00000000
        /*9cf8*/ 	.short	0x0101
        /*9cfa*/ 	.byte	0x05
	.zero		1


	//   ....[17]....
        /*9cfc*/ 	.word	0x0001d800
        /*9d00*/ 	.word	0x000000ff
        /*9d04*/ 	.word	0x00000000
        /*9d08*/ 	.short	0x0101
        /*9d0a*/ 	.byte	0x06
	.zero		1


	//   ....[18]....
        /*9d0c*/ 	.word	0x00046220
        /*9d10*/ 	.word	0x0000000b
        /*9d14*/ 	.word	0x00000028
        /*9d18*/ 	.short	0x010a
        /*9d1a*/ 	.byte	0x3f
	.zero		1


	//   ....[19]....
        /*9d1c*/ 	.word	0x00046580
        /*9d20*/ 	.word	0x00000002
        /*9d24*/ 	.word	0x00000068
        /*9d28*/ 	.short	0x0101
        /*9d2a*/ 	.byte	0x3f
	.zero		1


	//   ....[20]....
        /*9d2c*/ 	.word	0x00046d70
        /*9d30*/ 	.word	0x00000003
        /*9d34*/ 	.word	0x00000000
        /*9d38*/ 	.short	0x010a
        /*9d3a*/ 	.byte	0x3f
	.zero		1


	//   ....[21]....
        /*9d3c*/ 	.word	0x00046e00
        /*9d40*/ 	.word	0x00000003
        /*9d44*/ 	.word	0x00000000
        /*9d48*/ 	.short	0x010a
        /*9d4a*/ 	.byte	0x3f
	.zero		1


	//   ....[22]....
        /*9d4c*/ 	.word	0x00046e90
        /*9d50*/ 	.word	0x00000003
        /*9d54*/ 	.word	0x00000000
        /*9d58*/ 	.short	0x010a
        /*9d5a*/ 	.byte	0x3f
	.zero		1


	//   ....[23]....
        /*9d5c*/ 	.word	0x00046f20
        /*9d60*/ 	.word	0x00000003
        /*9d64*/ 	.word	0x00000000
        /*9d68*/ 	.short	0x010a
        /*9d6a*/ 	.byte	0x3f
	.zero		1


	//   ....[24]....
        /*9d6c*/ 	.word	0x00046fb0
        /*9d70*/ 	.word	0x00000003
        /*9d74*/ 	.word	0x00000000
        /*9d78*/ 	.short	0x010a
        /*9d7a*/ 	.byte	0x3f
	.zero		1


	//   ....[25]....
        /*9d7c*/ 	.word	0x00047020
        /*9d80*/ 	.word	0x00000010
        /*9d84*/ 	.word	0x00000000
        /*9d88*/ 	.short	0x010a
        /*9d8a*/ 	.byte	0x3f
	.zero		1


	//   ....[26]....
        /*9d8c*/ 	.word	0x00047090
        /*9d90*/ 	.word	0x00000000
        /*9d94*/ 	.word	0x00000000
        /*9d98*/ 	.short	0x010a
        /*9d9a*/ 	.byte	0x3f
	.zero		1


	//   ....[27]....
        /*9d9c*/ 	.word	0x00047170
        /*9da0*/ 	.word	0x0000000b
        /*9da4*/ 	.word	0x00000028
        /*9da8*/ 	.short	0x010a
        /*9daa*/ 	.byte	0x3f
	.zero		1


	//   ....[28]....
        /*9dac*/ 	.word	0x00047250
        /*9db0*/ 	.word	0x00000003
        /*9db4*/ 	.word	0x00000000
        /*9db8*/ 	.short	0x010a
        /*9dba*/ 	.byte	0x3f
	.zero		1


	//   ....[29]....
        /*9dbc*/ 	.word	0x000472a0
        /*9dc0*/ 	.word	0x00000003
        /*9dc4*/ 	.word	0x00000000
        /*9dc8*/ 	.short	0x010a
        /*9dca*/ 	.byte	0x3f
	.zero		1


	//   ....[30]....
        /*9dcc*/ 	.word	0x000472f0
        /*9dd0*/ 	.word	0x00000003
        /*9dd4*/ 	.word	0x00000000
        /*9dd8*/ 	.short	0x010a
        /*9dda*/ 	.byte	0x3f
	.zero		1


	//   ....[31]....
        /*9ddc*/ 	.word	0x00047340
        /*9de0*/ 	.word	0x00000003
        /*9de4*/ 	.word	0x00000000
        /*9de8*/ 	.short	0x010a
        /*9dea*/ 	.byte	0x3f
	.zero		1


	//----- nvinfo : EIATTR_NUM_MBARRIERS
	.align		4
.L_30:
        /*9dec*/ 	.byte	0x03, 0x38
        /*9dee*/ 	.short	0x000c


	//----- nvinfo : EIATTR_EXIT_INSTR_OFFSETS
	.align		4
        /*9df0*/ 	.byte	0x04, 0x1c
        /*9df2*/ 	.short	(.L_32 - .L_31)


	//   ....[0]....
.L_31:
        /*9df4*/ 	.word	0x000006a0


	//   ....[1]....
        /*9df8*/ 	.word	0x00001080


	//   ....[2]....
        /*9dfc*/ 	.word	0x00045820


	//   ....[3]....
        /*9e00*/ 	.word	0x00045e90


	//   ....[4]....
        /*9e04*/ 	.word	0x00047000


	//----- nvinfo : EIATTR_MAX_THREADS
	.align		4
.L_32:
        /*9e08*/ 	.byte	0x04, 0x05
        /*9e0a*/ 	.short	(.L_34 - .L_33)
.L_33:
        /*9e0c*/ 	.word	0x00000180
        /*9e10*/ 	.word	0x00000001
        /*9e14*/ 	.word	0x00000001


	//----- nvinfo : EIATTR_CRS_STACK_SIZE
	.align		4
.L_34:
        /*9e18*/ 	.byte	0x04, 0x1e
        /*9e1a*/ 	.short	(.L_36 - .L_35)
.L_35:
        /*9e1c*/ 	.word	0x00000000


	//----- nvinfo : EIATTR_CBANK_PARAM_SIZE
	.align		4
.L_36:
        /*9e20*/ 	.byte	0x03, 0x19
        /*9e22*/ 	.short	0x0470


	//----- nvinfo : EIATTR_PARAM_CBANK
	.align		4
        /*9e24*/ 	.byte	0x04, 0x0a
        /*9e26*/ 	.short	(.L_38 - .L_37)
	.align		4
.L_37:
        /*9e28*/ 	.word	index@(.nv.constant0._ZN7cutlass13device_kernelINS_4gemm6kernel13GemmUniversalIN4cute5tupleIJiiiiEEENS1_10collective13CollectiveMmaINS1_37MainloopSm90TmaGmmaWarpSpecializedFP8ILi5ENS5_IJNS4_1CILi1EEESB_SB_EEENS1_35KernelTmaWarpSpecializedCooperativeEEENS5_IJNSA_ILi384EEENSA_ILi240EEENSA_ILi64EEEEEENS_12float_e4m3_tENS5_IJlSB_lEEESJ_SK_NS4_8TiledMMAINS4_8MMA_AtomIJNS4_4SM904GMMA30MMA_64x16x32_F32E4M3E4M3_SS_TNILNSO_7ScaleInE1ELSQ_1EEEEEENS4_6LayoutINS5_IJNSA_ILi2EEESB_SB_EEENS5_IJSB_NSA_ILi0EEESW_EEEEENS5_IJNS4_10UnderscoreESZ_SZ_EEEEENS4_13SM90_TMA_LOADENS4_14ComposedLayoutINS4_7SwizzleILi2ELi4ELi3EEENS4_18smem_ptr_flag_bitsILi8EEENST_INS5_IJNSA_ILi8EEESH_EEENS5_IJSH_SB_EEEEEEEvNS4_8identityES12_S1C_vS1D_EENS_8epilogue10collective6detail29Sm90TmaWarpSpecializedAdapterINS1G_15DefaultEpilogueISJ_SK_SK_NS1F_6thread17LinearCombinationISJ_Li1EffLNS1K_9ScaleType4KindE0ELNS_15FloatRoundStyleE2ESJ_EENS1_15EpilogueDefaultEEEEEvvEEEEvNT_6ParamsE)
        /*9e2c*/ 	.short	0x0210
        /*9e2e*/ 	.short	0x0470


	//----- nvinfo : EIATTR_SW_WAR
	.align		4
.L_38:
        /*9e30*/ 	.byte	0x04, 0x36
        /*9e32*/ 	.short	(.L_40 - .L_39)
.L_39:
        /*9e34*/ 	.word	0x00000008
.L_40:


//--------------------- .nv.callgraph             --------------------------
	.section	.nv.callgraph,"",@"SHT_CUDA_CALLGRAPH"
	.align	4
	.sectionentsize	8
	.align		4
        /*0000*/ 	.word	0x00000000
	.align		4
        /*0004*/ 	.word	0xffffffff
	.align		4
        /*0008*/ 	.word	0x00000000
	.align		4
        /*000c*/ 	.word	0xfffffffe
	.align		4
        /*0010*/ 	.word	0x00000000
	.align		4
        /*0014*/ 	.word	0xfffffffd
	.align		4
        /*0018*/ 	.word	0x00000000
	.align		4
        /*001c*/ 	.word	0xfffffffc


//--------------------- .nv.constant4             --------------------------
	.section	.nv.constant4,"a",@progbits
	.align	8
	.align		8
.nv.constant4:
        /*0000*/ 	.dword	_ZN40_INTERNAL_09c52e8f_4_k_cu_b5169fb4_118694cuda3std3__45__cpo5beginE
	.align		8
        /*0008*/ 	.dword	_ZN40_INTERNAL_09c52e8f_4_k_cu_b5169fb4_118694cuda3std3__45__cpo3endE
	.align		8
        /*0010*/ 	.dword	_ZN40_INTERNAL_09c52e8f_4_k_cu_b5169fb4_118694cuda3std3__45__cpo6cbeginE
	.align		8
        /*0018*/ 	.dword	_ZN40_INTERNAL_09c52e8f_4_k_cu_b5169fb4_118694cuda3std3__45__cpo4cendE
	.align		8
        /*0020*/ 	.dword	_ZN40_INTERNAL_09c52e8f_4_k_cu_b5169fb4_118694cuda3std3__442_GLOBAL__N__09c52e8f_4_k_cu_b5169fb4_118696ignoreE
	.align		8
        /*0028*/ 	.dword	_ZN40_INTERNAL_09c52e8f_4_k_cu_b5169fb4_118694cuda3std3__419piecewise_constructE
	.align		8
        /*0030*/ 	.dword	_ZN40_INTERNAL_09c52e8f_4_k_cu_b5169fb4_118694cuda3std3__48in_placeE
	.align		8
        /*0038*/ 	.dword	_ZN40_INTERNAL_09c52e8f_4_k_cu_b5169fb4_118694cuda3std6ranges3__45__cpo4swapE
	.align		8
        /*0040*/ 	.dword	_ZN40_INTERNAL_09c52e8f_4_k_cu_b5169fb4_118694cuda3std6ranges3__45__cpo9iter_moveE
	.align		8
        /*0048*/ 	.dword	_ZN40_INTERNAL_09c52e8f_4_k_cu_b5169fb4_118694cute7productE
	.align		8
        /*0050*/ 	.dword	_ZN40_INTERNAL_09c52e8f_4_k_cu_b5169fb4_118694cute1_E


//--------------------- .text._ZN7cutlass13device_kernelINS_4gemm6kernel13GemmUniversalIN4cute5tupleIJiiiiEEENS1_10collective13CollectiveMmaINS1_37MainloopSm90TmaGmmaWarpSpecializedFP8ILi5ENS5_IJNS4_1CILi1EEESB_SB_EEENS1_35KernelTmaWarpSpecializedCooperativeEEENS5_IJNSA_ILi384EEENSA_ILi240EEENSA_ILi64EEEEEENS_12float_e4m3_tENS5_IJlSB_lEEESJ_SK_NS4_8TiledMMAINS4_8MMA_AtomIJNS4_4SM904GMMA30MMA_64x16x32_F32E4M3E4M3_SS_TNILNSO_7ScaleInE1ELSQ_1EEEEEENS4_6LayoutINS5_IJNSA_ILi2EEESB_SB_EEENS5_IJSB_NSA_ILi0EEESW_EEEEENS5_IJNS4_10UnderscoreESZ_SZ_EEEEENS4_13SM90_TMA_LOADENS4_14ComposedLayoutINS4_7SwizzleILi2ELi4ELi3EEENS4_18smem_ptr_flag_bitsILi8EEENST_INS5_IJNSA_ILi8EEESH_EEENS5_IJSH_SB_EEEEEEEvNS4_8identityES12_S1C_vS1D_EENS_8epilogue10collective6detail29Sm90TmaWarpSpecializedAdapterINS1G_15DefaultEpilogueISJ_SK_SK_NS1F_6thread17LinearCombinationISJ_Li1EffLNS1K_9ScaleType4KindE0ELNS_15FloatRoundStyleE2ESJ_EENS1_15EpilogueDefaultEEEEEvvEEEEvNT_6ParamsE --------------------------
	.section	.text._ZN7cutlass13device_kernelINS_4gemm6kernel13GemmUniversalIN4cute5tupleIJiiiiEEENS1_10collective13CollectiveMmaINS1_37MainloopSm90TmaGmmaWarpSpecializedFP8ILi5ENS5_IJNS4_1CILi1EEESB_SB_EEENS1_35KernelTmaWarpSpecializedCooperativeEEENS5_IJNSA_ILi384EEENSA_ILi240EEENSA_ILi64EEEEEENS_12float_e4m3_tENS5_IJlSB_lEEESJ_SK_NS4_8TiledMMAINS4_8MMA_AtomIJNS4_4SM904GMMA30MMA_64x16x32_F32E4M3E4M3_SS_TNILNSO_7ScaleInE1ELSQ_1EEEEEENS4_6LayoutINS5_IJNSA_ILi2EEESB_SB_EEENS5_IJSB_NSA_ILi0EEESW_EEEEENS5_IJNS4_10UnderscoreESZ_SZ_EEEEENS4_13SM90_TMA_LOADENS4_14ComposedLayoutINS4_7SwizzleILi2ELi4ELi3EEENS4_18smem_ptr_flag_bitsILi8EEENST_INS5_IJNSA_ILi8EEESH_EEENS5_IJSH_SB_EEEEEEEvNS4_8identityES12_S1C_vS1D_EENS_8epilogue10collective6detail29Sm90TmaWarpSpecializedAdapterINS1G_15DefaultEpilogueISJ_SK_SK_NS1F_6thread17LinearCombinationISJ_Li1EffLNS1K_9ScaleType4KindE0ELNS_15FloatRoundStyleE2ESJ_EENS1_15EpilogueDefaultEEEEEvvEEEEvNT_6ParamsE,"ax",@progbits
	.align	128
.text._ZN7cutlass13device_kernelINS_4gemm6kernel13GemmUniversalIN4cute5tupleIJiiiiEEENS1_10collective13CollectiveMmaINS1_37MainloopSm90TmaGmmaWarpSpecializedFP8ILi5ENS5_IJNS4_1CILi1EEESB_SB_EEENS1_35KernelTmaWarpSpecializedCooperativeEEENS5_IJNSA_ILi384EEENSA_ILi240EEENSA_ILi64EEEEEENS_12float_e4m3_tENS5_IJlSB_lEEESJ_SK_NS4_8TiledMMAINS4_8MMA_AtomIJNS4_4SM904GMMA30MMA_64x16x32_F32E4M3E4M3_SS_TNILNSO_7ScaleInE1ELSQ_1EEEEEENS4_6LayoutINS5_IJNSA_ILi2EEESB_SB_EEENS5_IJSB_NSA_ILi0EEESW_EEEEENS5_IJNS4_10UnderscoreESZ_SZ_EEEEENS4_13SM90_TMA_LOADENS4_14ComposedLayoutINS4_7SwizzleILi2ELi4ELi3EEENS4_18smem_ptr_flag_bitsILi8EEENST_INS5_IJNSA_ILi8EEESH_EEENS5_IJSH_SB_EEEEEEEvNS4_8identityES12_S1C_vS1D_EENS_8epilogue10collective6detail29Sm90TmaWarpSpecializedAdapterINS1G_15DefaultEpilogueISJ_SK_SK_NS1F_6thread17LinearCombinationISJ_Li1EffLNS1K_9ScaleType4KindE0ELNS_15FloatRoundStyleE2ESJ_EENS1_15EpilogueDefaultEEEEEvvEEEEvNT_6ParamsE:
        .type           _ZN7cutlass13device_kernelINS_4gemm6kernel13GemmUniversalIN4cute5tupleIJiiiiEEENS1_10collective13CollectiveMmaINS1_37MainloopSm90TmaGmmaWarpSpecializedFP8ILi5ENS5_IJNS4_1CILi1EEESB_SB_EEENS1_35KernelTmaWarpSpecializedCooperativeEEENS5_IJNSA_ILi384EEENSA_ILi240EEENSA_ILi64EEEEEENS_12float_e4m3_tENS5_IJlSB_lEEESJ_SK_NS4_8TiledMMAINS4_8MMA_AtomIJNS4_4SM904GMMA30MMA_64x16x32_F32E4M3E4M3_SS_TNILNSO_7ScaleInE1ELSQ_1EEEEEENS4_6LayoutINS5_IJNSA_ILi2EEESB_SB_EEENS5_IJSB_NSA_ILi0EEESW_EEEEENS5_IJNS4_10UnderscoreESZ_SZ_EEEEENS4_13SM90_TMA_LOADENS4_14ComposedLayoutINS4_7SwizzleILi2ELi4ELi3EEENS4_18smem_ptr_flag_bitsILi8EEENST_INS5_IJNSA_ILi8EEESH_EEENS5_IJSH_SB_EEEEEEEvNS4_8identityES12_S1C_vS1D_EENS_8epilogue10collective6detail29Sm90TmaWarpSpecializedAdapterINS1G_15DefaultEpilogueISJ_SK_SK_NS1F_6thread17LinearCombinationISJ_Li1EffLNS1K_9ScaleType4KindE0ELNS_15FloatRoundStyleE2ESJ_EENS1_15EpilogueDefaultEEEEEvvEEEEvNT_6ParamsE,@function
        .size           _ZN7cutlass13device_kernelINS_4gemm6kernel13GemmUniversalIN4cute5tupleIJiiiiEEENS1_10collective13CollectiveMmaINS1_37MainloopSm90TmaGmmaWarpSpecializedFP8ILi5ENS5_IJNS4_1CILi1EEESB_SB_EEENS1_35KernelTmaWarpSpecializedCooperativeEEENS5_IJNSA_ILi384EEENSA_ILi240EEENSA_ILi64EEEEEENS_12float_e4m3_tENS5_IJlSB_lEEESJ_SK_NS4_8TiledMMAINS4_8MMA_AtomIJNS4_4SM904GMMA30MMA_64x16x32_F32E4M3E4M3_SS_TNILNSO_7ScaleInE1ELSQ_1EEEEEENS4_6LayoutINS5_IJNSA_ILi2EEESB_SB_EEENS5_IJSB_NSA_ILi0EEESW_EEEEENS5_IJNS4_10UnderscoreESZ_SZ_EEEEENS4_13SM90_TMA_LOADENS4_14ComposedLayoutINS4_7SwizzleILi2ELi4ELi3EEENS4_18smem_ptr_flag_bitsILi8EEENST_INS5_IJNSA_ILi8EEESH_EEENS5_IJSH_SB_EEEEEEEvNS4_8identityES12_S1C_vS1D_EENS_8epilogue10collective6detail29Sm90TmaWarpSpecializedAdapterINS1G_15DefaultEpilogueISJ_SK_SK_NS1F_6thread17LinearCombinationISJ_Li1EffLNS1K_9ScaleType4KindE0ELNS_15FloatRoundStyleE2ESJ_EENS1_15EpilogueDefaultEEEEEvvEEEEvNT_6ParamsE,(.L_x_77 - _ZN7cutlass13device_kernelINS_4gemm6kernel13GemmUniversalIN4cute5tupleIJiiiiEEENS1_10collective13CollectiveMmaINS1_37MainloopSm90TmaGmmaWarpSpecializedFP8ILi5ENS5_IJNS4_1CILi1EEESB_SB_EEENS1_35KernelTmaWarpSpecializedCooperativeEEENS5_IJNSA_ILi384EEENSA_ILi240EEENSA_ILi64EEEEEENS_12float_e4m3_tENS5_IJlSB_lEEESJ_SK_NS4_8TiledMMAINS4_8MMA_AtomIJNS4_4SM904GMMA30MMA_64x16x32_F32E4M3E4M3_SS_TNILNSO_7ScaleInE1ELSQ_1EEEEEENS4_6LayoutINS5_IJNSA_ILi2EEESB_SB_EEENS5_IJSB_NSA_ILi0EEESW_EEEEENS5_IJNS4_10UnderscoreESZ_SZ_EEEEENS4_13SM90_TMA_LOADENS4_14ComposedLayoutINS4_7SwizzleILi2ELi4ELi3EEENS4_18smem_ptr_flag_bitsILi8EEENST_INS5_IJNSA_ILi8EEESH_EEENS5_IJSH_SB_EEEEEEEvNS4_8identityES12_S1C_vS1D_EENS_8epilogue10collective6detail29Sm90TmaWarpSpecializedAdapterINS1G_15DefaultEpilogueISJ_SK_SK_NS1F_6thread17LinearCombinationISJ_Li1EffLNS1K_9ScaleType4KindE0ELNS_15FloatRoundStyleE2ESJ_EENS1_15EpilogueDefaultEEEEEvvEEEEvNT_6ParamsE)
        .other          _ZN7cutlass13device_kernelINS_4gemm6kernel13GemmUniversalIN4cute5tupleIJiiiiEEENS1_10collective13CollectiveMmaINS1_37MainloopSm90TmaGmmaWarpSpecializedFP8ILi5ENS5_IJNS4_1CILi1EEESB_SB_EEENS1_35KernelTmaWarpSpecializedCooperativeEEENS5_IJNSA_ILi384EEENSA_ILi240EEENSA_ILi64EEEEEENS_12float_e4m3_tENS5_IJlSB_lEEESJ_SK_NS4_8TiledMMAINS4_8MMA_AtomIJNS4_4SM904GMMA30MMA_64x16x32_F32E4M3E4M3_SS_TNILNSO_7ScaleInE1ELSQ_1EEEEEENS4_6LayoutINS5_IJNSA_ILi2EEESB_SB_EEENS5_IJSB_NSA_ILi0EEESW_EEEEENS5_IJNS4_10UnderscoreESZ_SZ_EEEEENS4_13SM90_TMA_LOADENS4_14ComposedLayoutINS4_7SwizzleILi2ELi4ELi3EEENS4_18smem_ptr_flag_bitsILi8EEENST_INS5_IJNSA_ILi8EEESH_EEENS5_IJSH_SB_EEEEEEEvNS4_8identityES12_S1C_vS1D_EENS_8epilogue10collective6detail29Sm90TmaWarpSpecializedAdapterINS1G_15DefaultEpilogueISJ_SK_SK_NS1F_6thread17LinearCombinationISJ_Li1EffLNS1K_9ScaleType4KindE0ELNS_15FloatRoundStyleE2ESJ_EENS1_15EpilogueDefaultEEEEEvvEEEEvNT_6ParamsE,@"STO_CUDA_ENTRY STV_DEFAULT"
_ZN7cutlass13device_kernelINS_4gemm6kernel13GemmUniversalIN4cute5tupleIJiiiiEEENS1_10collective13CollectiveMmaINS1_37MainloopSm90TmaGmmaWarpSpecializedFP8ILi5ENS5_IJNS4_1CILi1EEESB_SB_EEENS1_35KernelTmaWarpSpecializedCooperativeEEENS5_IJNSA_ILi384EEENSA_ILi240EEENSA_ILi64EEEEEENS_12float_e4m3_tENS5_IJlSB_lEEESJ_SK_NS4_8TiledMMAINS4_8MMA_AtomIJNS4_4SM904GMMA30MMA_64x16x32_F32E4M3E4M3_SS_TNILNSO_7ScaleInE1ELSQ_1EEEEEENS4_6LayoutINS5_IJNSA_ILi2EEESB_SB_EEENS5_IJSB_NSA_ILi0EEESW_EEEEENS5_IJNS4_10UnderscoreESZ_SZ_EEEEENS4_13SM90_TMA_LOADENS4_14ComposedLayoutINS4_7SwizzleILi2ELi4ELi3EEENS4_18smem_ptr_flag_bitsILi8EEENST_INS5_IJNSA_ILi8EEESH_EEENS5_IJSH_SB_EEEEEEEvNS4_8identityES12_S1C_vS1D_EENS_8epilogue10collective6detail29Sm90TmaWarpSpecializedAdapterINS1G_15DefaultEpilogueISJ_SK_SK_NS1F_6thread17LinearCombinationISJ_Li1EffLNS1K_9ScaleType4KindE0ELNS_15FloatRoundStyleE2ESJ_EENS1_15EpilogueDefaultEEEEEvvEEEEvNT_6ParamsE:
[----:B------:R-:W0:Y:S02]  /*0000*/  LDC R1, c[0x0][0x28] ;  /* 0x00000a00ff017b82 */ /* 0x000e240000000800 */
[----:B0-----:R-:W-:Y:S01]  /*0010*/  VIADD R1, R1, 0xfffff4e8 ;  /* 0xfffff4e801017836 */ /* 0x001fe20000000000 */
[----:B------:R-:W0:Y:S01]  /*0020*/  S2R R2, SR_TID.X ;  /* 0x0000000000027919 */ /* 0x000e220000002100 */
[----:B------:R-:W-:Y:S01]  /*0030*/  ELECT P0, URZ, PT ;  /* 0x00000000003f782f */ /* 0x000fe20003800000 */
[----:B------:R-:W-:Y:S01]  /*0040*/  BSSY B0, `(.L_x_0) ;  /* 0x0000015000007945 */ /* 0x000fe20003800000 */
[--C-:B0-----:R-:W-:Y:S02]  /*0050*/  SHF.R.U32.HI R0, RZ, 0x5, R2.reuse ;  /* 0x00000005ff007819 */ /* 0x101fe40000011602 */
[----:B------:R-:W-:-:S03]  /*0060*/  SHF.R.U32.HI R2, RZ, 0x7, R2 ;  /* 0x00000007ff027819 */ /* 0x000fc60000011602 */
[----:B------:R-:W0:Y:S04]  /*0070*/  SHFL.IDX PT, R3, R0, RZ, 0x1f ;  /* 0x00001fff00037589 */ /* 0x000e2800000e0000 */
[----:B------:R-:W1:Y:S01]  /*0080*/  SHFL.IDX PT, R2, R2, RZ, 0x1f ;  /* 0x00001fff02027589 */ /* 0x000e6200000e0000 */
[----:B0-----:R-:W-:Y:S02]  /*0090*/  R2UR UR4, R3 ;  /* 0x00000000030472ca */ /* 0x001fe400000e0000 */
[----:B-1----:R-:W-:-:S11]  /*00a0*/  R2UR UR6, R2 ;  /* 0x00000000020672ca */ /* 0x002fd600000e0000 */
[----:B------:R-:W-:Y:S02]  /*00b0*/  USHF.R.S32.HI UR5, URZ, 0x1f, UR4 ;  /* 0x0000001f3f057899 */ /* 0x000fe40008011404 */
[----:B------:R-:W-:Y:S02]  /*00c0*/  ISETP.NE.OR P0, PT, RZ, UR4, !P0 ;  /* 0x00000004ff007c0c */ /* 0x000fe4000c705670 */
[----:B------:R-:W-:-:S04]  /*00d0*/  ULEA.HI UR5, UR5, UR4, URZ, 0x2 ;  /* 0x0000000405057291 */ /* 0x000fc8000f8f103f */
[----:B------:R-:W-:-:S04]  /*00e0*/  ULOP3.LUT UR5, UR5, 0xfffffffc, URZ, 0xc0, !UPT ;  /* 0xfffffffc05057892 */ /* 0x000fc8000f8ec03f */
[----:B------:R-:W-:-:S03]  /*00f0*/  UIADD3 UR8, UR4, -UR5, URZ ;  /* 0x8000000504087290 */ /* 0x000fc6000fffe03f */
[----:B------:R-:W-:Y:S09]  /*0100*/  @P0 BRA `(.L_x_1) ;  /* 0x0000000000200947 */ /* 0x000ff20003800000 */
[----:B------:R-:W-:Y:S02]  /*0110*/  ULDC.64 UR4, c[0x0][0x198] ;  /* 0x0000660000047ab9 */ /* 0x000fe40000000a00 */
[----:B------:R-:W-:Y:S02]  /*0120*/  UIADD3 UR10, UP0, UR4, 0xf0, URZ ;  /* 0x000000f0040a7890 */ /* 0x000fe4000ff1e03f */
[----:B------:R-:W-:Y:S02]  /*0130*/  UIADD3 UR4, UP1, UR4, 0x1f0, URZ ;  /* 0x000001f004047890 */ /* 0x000fe4000ff3e03f */
[----:B------:R-:W-:Y:S02]  /*0140*/  UIADD3.X UR11, URZ, UR5, URZ, UP0, !UPT ;  /* 0x000000053f0b7290 */ /* 0x000fe400087fe43f */
[----:B------:R-:W-:-:S07]  /*0150*/  UIADD3.X UR5, URZ, UR5, URZ, UP1, !UPT ;  /* 0x000000053f057290 */ /* 0x000fce0008ffe43f */
[----:B------:R0:W-:Y:S02]  /*0160*/  UTMACCTL.PF [UR10] ;  /* 0x000000000a0079b9 */ /* 0x0001e40008040000 */
[----:B------:R0:W-:Y:S02]  /*0170*/  UTMACCTL.PF [UR4] ;  /* 0x00000000040079b9 */ /* 0x0001e40008040000 */
[----:B0-----:R-:W-:Y:S01]  /*0180*/  NOP ;  /* 0x0000000000007918 */ /* 0x001fe20000000000 */
.L_x_1:
[----:B------:R-:W-:Y:S05]  /*0190*/  BSYNC B0 ;  /* 0x0000000000007941 */ /* 0x000fea0003800000 */
.L_x_0:
[----:B------:R-:W0:Y:S01]  /*01a0*/  SHFL.IDX PT, R2, R0, RZ, 0x1f ;  /* 0x00001fff00027589 */ /* 0x000e2200000e0000 */
[----:B------:R-:W-:Y:S01]  /*01b0*/  UISETP.NE.AND UP0, UPT, UR8, 0x3, UPT ;  /* 0x000000030800788c */ /* 0x000fe2000bf05270 */
[----:B------:R-:W-:Y:S01]  /*01c0*/  ISETP.NE.AND P1, PT, RZ, UR6, PT ;  /* 0x00000006ff007c0c */ /* 0x000fe2000bf25270 */
[----:B------:R-:W-:Y:S02]  /*01d0*/  UIADD3 UR10, UR6, -0x1, URZ ;  /* 0xffffffff060a7890 */ /* 0x000fe4000fffe03f */
[----:B------:R-:W-:Y:S02]  /*01e0*/  UISETP.EQ.OR UP0, UPT, UR8, URZ, !UP0 ;  /* 0x0000003f0800728c */ /* 0x000fe4000c702670 */
[----:B------:R-:W-:Y:S02]  /*01f0*/  UISETP.GE.U32.AND UP1, UPT, UR10, 0x2, UPT ;  /* 0x000000020a00788c */ /* 0x000fe4000bf26070 */
[----:B------:R-:W-:-:S04]  /*0200*/  UISETP.EQ.AND UP0, UPT, UR6, URZ, UP0 ;  /* 0x0000003f0600728c */ /* 0x000fc80008702270 */
[----:B------:R-:W-:-:S04]  /*0210*/  USEL UR4, URZ, 0x1, !UP0 ;  /* 0x000000013f047887 */ /* 0x000fc8000c000000 */
[----:B------:R-:W-:Y:S01]  /*0220*/  USEL UR4, UR4, 0x2, UP1 ;  /* 0x0000000204047887 */ /* 0x000fe20008800000 */
[----:B0-----:R-:W-:-:S05]  /*0230*/  ISETP.NE.AND P0, PT, R2, RZ, PT ;  /* 0x000000ff0200720c */ /* 0x001fca0003f05270 */
[----:B------:R-:W-:-:S05]  /*0240*/  IMAD.U32 R2, RZ, RZ, UR4 ;  /* 0x00000004ff027e24 */ /* 0x000fca000f8e00ff */
[----:B------:R0:W-:Y:S03]  /*0250*/  STL [R1+0x7f4], R2 ;  /* 0x0007f40201007387 */ /* 0x0001e60000100800 */
[----:B------:R-:W-:Y:S05]  /*0260*/  @P0 BRA `(.L_x_2) ;  /* 0x0000000000600947 */ /* 0x000fea0003800000 */
[----:B------:R-:W1:Y:S01]  /*0270*/  S2UR UR9, SR_CgaCtaId ;  /* 0x00000000000979c3 */ /* 0x000e620000008800 */
[----:B------:R-:W-:Y:S01]  /*0280*/  UMOV UR4, 0x400 ;  /* 0x0000040000047882 */ /* 0x000fe20000000000 */
[----:B------:R-:W-:Y:S01]  /*0290*/  UMOV UR5, 0x1 ;  /* 0x0000000100057882 */ /* 0x000fe20000000000 */
[----:B------:R-:W-:Y:S01]  /*02a0*/  UMOV UR6, 0x100 ;  /* 0x0000010000067882 */ /* 0x000fe20000000000 */
[----:B------:R-:W-:Y:S01]  /*02b0*/  ELECT P0, URZ, PT ;  /* 0x00000000003f782f */ /* 0x000fe20003800000 */
[----:B------:R-:W-:-:S04]  /*02c0*/  UIADD3 UR6, -UR6, 0x100000, URZ ;  /* 0x0010000006067890 */ /* 0x000fc8000fffe13f */
[----:B------:R-:W-:Y:S02]  /*02d0*/  USHF.L.U32 UR7, UR6, 0xb, URZ ;  /* 0x0000000b06077899 */ /* 0x000fe4000800063f */
[----:B------:R-:W-:Y:S02]  /*02e0*/  USHF.L.U32 UR6, UR6, 0x1, URZ ;  /* 0x0000000106067899 */ /* 0x000fe4000800063f */
[----:B-1----:R-:W-:Y:S02]  /*02f0*/  ULEA UR9, UR9, UR4, 0x18 ;  /* 0x0000000409097291 */ /* 0x002fe4000f8ec03f */
[----:B------:R-:W-:-:S04]  /*0300*/  UIADD3 UR4, -UR5, 0x100000, URZ ;  /* 0x0010000005047890 */ /* 0x000fc8000fffe13f */
[----:B------:R-:W-:Y:S02]  /*0310*/  USHF.L.U32 UR5, UR4, 0xb, URZ ;  /* 0x0000000b04057899 */ /* 0x000fe4000800063f */
[----:B------:R-:W-:Y:S01]  /*0320*/  USHF.L.U32 UR4, UR4, 0x1, URZ ;  /* 0x0000000104047899 */ /* 0x000fe2000800063f */
[----:B------:R-:W1:Y:S11]  /*0330*/  FENCE.VIEW.ASYNC.S ;  /* 0x00000000000073c6 */ /* 0x000e760000000000 */
[----:B-1----:R1:W2:Y:S01]  /*0340*/  SYNCS.EXCH.64 URZ, [UR9], UR4 ;  /* 0x00000004093f75b2 */ /* 0x0022a20008000100 */
[----:B------:R1:W3:Y:S01]  /*0350*/  SYNCS.EXCH.64 URZ, [UR9+0x28], UR6 ;  /* 0x00002806093f75b2 */ /* 0x0002e20008000100 */
[----:B------:R1:W4:Y:S01]  /*0360*/  SYNCS.EXCH.64 URZ, [UR9+0x8], UR4 ;  /* 0x00000804093f75b2 */ /* 0x0003220008000100 */
[----:B------:R1:W0:Y:S01]  /*0370*/  SYNCS.EXCH.64 URZ, [UR9+0x30], UR6 ;  /* 0x00003006093f75b2 */ /* 0x0002220008000100 */
[----:B------:R1:W0:Y:S01]  /*0380*/  SYNCS.EXCH.64 URZ, [UR9+0x10], UR4 ;  /* 0x00001004093f75b2 */ /* 0x0002220008000100 */
[----:B------:R1:W0:Y:S01]  /*0390*/  SYNCS.EXCH.64 URZ, [UR9+0x38], UR6 ;  /* 0x00003806093f75b2 */ /* 0x0002220008000100 */
[----:B------:R1:W0:Y:S01]  /*03a0*/  SYNCS.EXCH.64 URZ, [UR9+0x18], UR4 ;  /* 0x00001804093f75b2 */ /* 0x0002220008000100 */
[----:B------:R1:W0:Y:S01]  /*03b0*/  SYNCS.EXCH.64 URZ, [UR9+0x40], UR6 ;  /* 0x00004006093f75b2 */ /* 0x0002220008000100 */
[----:B------:R1:W0:Y:S01]  /*03c0*/  SYNCS.EXCH.64 URZ, [UR9+0x20], UR4 ;  /* 0x00002004093f75b2 */ /* 0x0002220008000100 */
[----:B------:R1:W0:Y:S01]  /*03d0*/  SYNCS.EXCH.64 URZ, [UR9+0x48], UR6 ;  /* 0x00004806093f75b2 */ /* 0x0002220008000100 */
[----:B------:R-:W-:Y:S01]  /*03e0*/  NOP ;  /* 0x0000000000007918 */ /* 0x000fe20000000000 */
.L_x_2:
[----:B------:R-:W5:Y:S01]  /*03f0*/  SHFL.IDX PT, R0, R0, RZ, 0x1f ;  /* 0x00001fff00007589 */ /* 0x000f6200000e0000 */
[----:B0-----:R-:W0:Y:S01]  /*0400*/  LDC R2, c[0x0][0x65c] ;  /* 0x00019700ff027b82 */ /* 0x001e220000000800 */
[----:B------:R-:W-:Y:S01]  /*0410*/  ELECT P0, URZ, PT ;  /* 0x00000000003f782f */ /* 0x000fe20003800000 */
[----:B------:R-:W-:Y:S01]  /*0420*/  IMAD.MOV.U32 R3, RZ, RZ, RZ ;  /* 0x000000ffff037224 */ /* 0x000fe200078e00ff */
[----:B-1----:R-:W-:Y:S01]  /*0430*/  UMOV UR4, 0x20 ;  /* 0x0000002000047882 */ /* 0x002fe20000000000 */
[----:B------:R-:W-:Y:S01]  /*0440*/  NOP ;  /* 0x0000000000007918 */ /* 0x000fe20000000000 */
[----:B------:R-:W-:Y:S01]  /*0450*/  NOP ;  /* 0x0000000000007918 */ /* 0x000fe20000000000 */
[----:B------:R-:W-:Y:S02]  /*0460*/  LOP3.LUT R12, R12, 0xfffffffd, RZ, 0xc0, !PT ;  /* 0xfffffffd0c0c7812 */ /* 0x000fe400078ec0ff */
[----:B-----5:R-:W-:Y:S02]  /*0470*/  ISETP.NE.OR P0, PT, R0, RZ, !P0 ;  /* 0x000000ff0000720c */ /* 0x020fe40004705670 */
[----:B0-----:R-:W-:Y:S01]  /*0480*/  ISETP.NE.AND P2, PT, R2, 0x1, PT ;  /* 0x000000010200780c */ /* 0x001fe20003f45270 */
[----:B------:R-:W0:Y:S01]  /*0490*/  S2R R0, SR_CTAID.Y ;  /* 0x0000000000007919 */ /* 0x000e220000002600 */
[----:B------:R-:W1:Y:S09]  /*04a0*/  S2R R2, SR_CTAID.X ;  /* 0x0000000000027919 */ /* 0x000e720000002500 */
[----:B------:R-:W-:Y:S01]  /*04b0*/  VOTEU.ALL UP0, P0 ;  /* 0x00000000003f7886 */ /* 0x000fe20000000000 */
[----:B------:R-:W-:Y:S01]  /*04c0*/  VOTEU.ALL UP1, P0 ;  /* 0x00000000003f7886 */ /* 0x000fe20000020000 */
[----:B------:R-:W1:Y:S01]  /*04d0*/  @P2 LDC R7, c[0x0][0x10] ;  /* 0x00000400ff072b82 */ /* 0x000e620000000800 */
[----:B------:R-:W-:Y:S01]  /*04e0*/  @P2 IMAD.MOV.U32 R5, RZ, RZ, RZ ;  /* 0x000000ffff052224 */ /* 0x000fe200078e00ff */
[----:B------:R-:W-:Y:S01]  /*04f0*/  @P2 LOP3.LUT R12, R12, 0x2, RZ, 0xfc, !PT ;  /* 0x000000020c0c2812 */ /* 0x000fe200078efcff */
[----:B------:R-:W-:Y:S01]  /*0500*/  @P2 IMAD.MOV.U32 R11, RZ, RZ, RZ ;  /* 0x000000ffff0b2224 */ /* 0x000fe200078e00ff */
[----:B------:R-:W-:Y:S01]  /*0510*/  @!UP0 UMOV UR6, 0x400 ;  /* 0x0000040000068882 */ /* 0x000fe20000000000 */
[----:B------:R-:W-:-:S04]  /*0520*/  @!UP0 UIADD3 UR4, -UR4, 0x100000, URZ ;  /* 0x0010000004048890 */ /* 0x000fc8000fffe13f */
[----:B------:R-:W-:Y:S02]  /*0530*/  @!UP0 USHF.L.U32 UR5, UR4, 0xb, URZ ;  /* 0x0000000b04058899 */ /* 0x000fe4000800063f */
[----:B------:R-:W-:Y:S01]  /*0540*/  @!UP0 USHF.L.U32 UR4, UR4, 0x1, URZ ;  /* 0x0000000104048899 */ /* 0x000fe2000800063f */
[----:B------:R-:W5:Y:S08]  /*0550*/  @!P2 LDC R9, c[0x0][0xc] ;  /* 0x00000300ff09ab82 */ /* 0x000f700000000800 */
[----:B------:R-:W2:Y:S01]  /*0560*/  @!UP0 S2UR UR7, SR_CgaCtaId ;  /* 0x00000000000789c3 */ /* 0x000ea20000008800 */
[----:B0-----:R-:W-:-:S04]  /*0570*/  @P2 IMAD.MOV.U32 R4, RZ, RZ, R0 ;  /* 0x000000ffff042224 */ /* 0x001fc800078e0000 */
[----:B-1----:R-:W-:-:S04]  /*0580*/  @P2 IMAD.WIDE.U32 R6, R2, R7, R4 ;  /* 0x0000000702062225 */ /* 0x002fc800078e0004 */
[----:B------:R-:W-:Y:S02]  /*0590*/  @P2 IMAD.MOV.U32 R13, RZ, RZ, R6 ;  /* 0x000000ffff0d2224 */ /* 0x000fe400078e0006 */
[----:B------:R-:W-:Y:S02]  /*05a0*/  @P2 IMAD.IADD R18, R7, 0x1, R11 ;  /* 0x0000000107122824 */ /* 0x000fe400078e020b */
[----:B-----5:R-:W-:-:S04]  /*05b0*/  @!P2 IMAD.WIDE.U32 R4, R9, R0, R2 ;  /* 0x000000000904a225 */ /* 0x020fc800078e0002 */
[----:B------:R-:W-:Y:S02]  /*05c0*/  @!P2 IMAD.MOV.U32 R13, RZ, RZ, R4 ;  /* 0x000000ffff0da224 */ /* 0x000fe400078e0004 */
[----:B------:R-:W-:Y:S01]  /*05d0*/  @!P2 IMAD.MOV.U32 R18, RZ, RZ, R5 ;  /* 0x000000ffff12a224 */ /* 0x000fe200078e0005 */
[----:B--2---:R-:W-:Y:S02]  /*05e0*/  @!UP0 ULEA UR6, UR7, UR6, 0x18 ;  /* 0x0000000607068291 */ /* 0x004fe4000f8ec03f */
[----:B------:R0:W-:Y:S01]  /*05f0*/  STL [R1+0x7fc], R13 ;  /* 0x0007fc0d01007387 */ /* 0x0001e20000100800 */
[----:B------:R-:W-:-:S03]  /*0600*/  VOTEU.ALL UP0, P0 ;  /* 0x00000000003f7886 */ /* 0x000fc60000000000 */
[----:B------:R0:W-:Y:S04]  /*0610*/  STL [R1+0x7f8], R18 ;  /* 0x0007f81201007387 */ /* 0x0001e80000100800 */
[----:B------:R-:W1:Y:S02]  /*0620*/  FENCE.VIEW.ASYNC.S ;  /* 0x00000000000073c6 */ /* 0x000e640000000000 */
[----:B-1----:R0:W3:Y:S01]  /*0630*/  @!UP0 SYNCS.EXCH.64 URZ, [UR6+0x60], UR4 ;  /* 0x00006004063f85b2 */ /* 0x0020e20008000100 */
[----:B------:R0:W3:Y:S01]  /*0640*/  @!UP1 SYNCS.EXCH.64 URZ, [UR6+0x68], UR4 ;  /* 0x00006804063f95b2 */ /* 0x0000e20008000100 */
[----:B------:R-:W-:Y:S01]  /*0650*/  NOP ;  /* 0x0000000000007918 */ /* 0x000fe20000000000 */
[----:B---34-:R-:W-:Y:S06]  /*0660*/  BAR.SYNC.DEFER_BLOCKING 0x0 ;  /* 0x0000000000007b1d */ /* 0x018fec0000010000 */
[----:B0-----:R-:W-:Y:S05]  /*0670*/  @!P1 BRA `(.L_x_3) ;  /* 0x00000450006c9947 */ /* 0x001fea0003800000 */
[----:B------:R-:W-:-:S06]  /*0680*/  UISETP.GT.U32.AND UP0, UPT, UR10, 0x1, UPT ;  /* 0x000000010a00788c */ /* 0x000fcc000bf04070 */
[----:B------:R-:W-:-:S13]  /*0690*/  PLOP3.LUT P0, PT, PT, PT, UP0, 0x80, 0x0 ;  /* 0x000000000000781c */ /* 0x000fda0003f0f008 */
[----:B------:R-:W-:Y:S05]  /*06a0*/  @P0 EXIT ;  /* 0x000000000000094d */ /* 0x000fea0003800000 */
[----:B------:R-:W-:Y:S01]  /*06b0*/  IMAD.MOV.U32 R5, RZ, RZ, -0x1 ;  /* 0xffffffffff057424 */ /* 0x000fe200078e00ff */
[----:B------:R-:W-:Y:S01]  /*06c0*/  ULDC.64 UR4, c[0x0][0x650] ;  /* 0x0001940000047ab9 */ /* 0x000fe20000000a00 */
[----:B------:R-:W-:Y:S01]  /*06d0*/  IMAD.MOV.U32 R6, RZ, RZ, -0x1 ;  /* 0xffffffffff067424 */ /* 0x000fe200078e00ff */
[----:B------:R-:W-:Y:S01]  /*06e0*/  ISETP.GE.U32.AND P0, PT, R13, UR4, PT ;  /* 0x000000040d007c0c */ /* 0x000fe2000bf06070 */
[----:B------:R-:W-:Y:S01]  /*06f0*/  UMOV UR4, 0xffffffff ;  /* 0xffffffff00047882 */ /* 0x000fe20000000000 */
[----:B------:R0:W-:Y:S01]  /*0700*/  STL [R1+0x7e8], R5 ;  /* 0x0007e80501007387 */ /* 0x0001e20000100800 */
[----:B------:R-:W-:Y:S02]  /*0710*/  PRMT R4, RZ, 0x7610, R4 ;  /* 0x00007610ff047816 */ /* 0x000fe40000000004 */
[----:B------:R-:W-:Y:S01]  /*0720*/  ISETP.GE.U32.AND.EX P0, PT, R18, UR5, PT, P0 ;  /* 0x0000000512007c0c */ /* 0x000fe2000bf06100 */
[----:B------:R1:W-:Y:S01]  /*0730*/  STL [R1+0x7ec], R6 ;  /* 0x0007ec0601007387 */ /* 0x0003e20000100800 */
[----:B0-----:R-:W-:-:S05]  /*0740*/  IMAD.U32 R5, RZ, RZ, UR4 ;  /* 0x00000004ff057e24 */ /* 0x001fca000f8e00ff */
[----:B------:R1:W-:Y:S06]  /*0750*/  STL [R1+0x7e4], R5 ;  /* 0x0007e40501007387 */ /* 0x0003ec0000100800 */
[----:B------:R-:W-:Y:S05]  /*0760*/  @P0 BRA `(.L_x_4) ;  /* 0x0000000400700947 */ /* 0x000fea0003800000 */
[----:B------:R-:W0:Y:S01]  /*0770*/  LDC.64 R14, c[0x0][0x628] ;  /* 0x00018a00ff0e7b82 */ /* 0x000e220000000a00 */
[----:B------:R-:W-:Y:S02]  /*0780*/  IMAD.MOV.U32 R4, RZ, RZ, R13 ;  /* 0x000000ffff047224 */ /* 0x000fe400078e000d */
[----:B-1----:R-:W-:-:S05]  /*0790*/  IMAD.MOV.U32 R5, RZ, RZ, R18 ;  /* 0x000000ffff057224 */ /* 0x002fca00078e0012 */
[----:B------:R-:W1:Y:S08]  /*07a0*/  LDC R10, c[0x0][0x630] ;  /* 0x00018c00ff0a7b82 */ /* 0x000e700000000800 */
[----:B------:R-:W2:Y:S01]  /*07b0*/  LDC.64 R16, c[0x0][0x620] ;  /* 0x00018800ff107b82 */ /* 0x000ea20000000a00 */
[----:B0-----:R-:W-:-:S04]  /*07c0*/  ISETP.NE.U32.AND P0, PT, R14, RZ, PT ;  /* 0x000000ff0e00720c */ /* 0x001fc80003f05070 */
[----:B------:R-:W-:-:S13]  /*07d0*/  ISETP.NE.AND.EX P0, PT, R15, RZ, PT, P0 ;  /* 0x000000ff0f00720c */ /* 0x000fda0003f05300 */
[----:B-12---:R-:W-:Y:S05]  /*07e0*/  @!P0 BRA `(.L_x_5) ;  /* 0x0000000000288947 */ /* 0x006fea0003800000 */
[----:B------:R-:W0:Y:S02]  /*07f0*/  LDC R9, c[0x0][0x634] ;  /* 0x00018d00ff097b82 */ /* 0x000e240000000800 */
[----:B0-----:R-:W-:-:S05]  /*0800*/  IADD3 R9, P0, R13, R9, RZ ;  /* 0x000000090d097210 */ /* 0x001fca0007f1e0ff */
[----:B------:R-:W-:-:S04]  /*0810*/  IMAD.X R11, RZ, RZ, R18, P0 ;  /* 0x000000ffff0b7224 */ /* 0x000fc800000e0612 */
[----:B------:R-:W-:-:S04]  /*0820*/  IMAD.WIDE.U32 R4, R11, R14, RZ ;  /* 0x0000000e0b047225 */ /* 0x000fc800078e00ff */
[----:B------:R-:W-:-:S04]  /*0830*/  IMAD.WIDE.U32 R6, P0, R9, R15, R4 ;  /* 0x0000000f09067225 */ /* 0x000fc80007800004 */
[----:B------:R-:W-:-:S04]  /*0840*/  IMAD.WIDE.U32 R4, R9, R14, RZ ;  /* 0x0000000e09047225 */ /* 0x000fc800078e00ff */
[----:B------:R-:W-:Y:S01]  /*0850*/  IMAD.X R9, RZ, RZ, RZ, P0 ;  /* 0x000000ffff097224 */ /* 0x000fe200000e06ff */
[----:B------:R-:W-:Y:S01]  /*0860*/  IADD3 RZ, P0, R5, R6, RZ ;  /* 0x0000000605ff7210 */ /* 0x000fe20007f1e0ff */
[----:B------:R-:W-:-:S04]  /*0870*/  IMAD.MOV.U32 R8, RZ, RZ, R7 ;  /* 0x000000ffff087224 */ /* 0x000fc800078e0007 */
[----:B------:R-:W-:-:S08]  /*0880*/  IMAD.WIDE.U32.X R4, R11, R15, R8, P0 ;  /* 0x0000000f0b047225 */ /* 0x000fd000000e0408 */
.L_x_5:
[-CC-:B------:R-:W-:Y:S01]  /*0890*/  SHF.R.U64 R25, R4, R10.reuse, R5.reuse ;  /* 0x0000000a04197219 */ /* 0x180fe20000001205 */
[----:B------:R-:W0:Y:S01]  /*08a0*/  LDC R8, c[0x0][0x618] ;  /* 0x00018600ff087b82 */ /* 0x000e220000000800 */
[----:B------:R-:W-:Y:S01]  /*08b0*/  SHF.R.U32.HI R4, RZ, R10, R5 ;  /* 0x0000000aff047219 */ /* 0x000fe20000011605 */
[----:B------:R-:W-:Y:S01]  /*08c0*/  IMAD.MOV.U32 R5, RZ, RZ, R18 ;  /* 0x000000ffff057224 */ /* 0x000fe200078e0012 */
[----:B------:R-:W-:Y:S01]  /*08d0*/  IADD3 R9, P0, RZ, -R25, RZ ;  /* 0x80000019ff097210 */ /* 0x000fe20007f1e0ff */
[----:B------:R-:W-:Y:S01]  /*08e0*/  ULDC UR4, c[0x0][0x150] ;  /* 0x0000540000047ab9 */ /* 0x000fe20000000800 */
[----:B------:R-:W-:-:S03]  /*08f0*/  I2FP.F32.U32 R3, R2 ;  /* 0x0000000200037245 */ /* 0x000fc60000201000 */
[----:B------:R-:W1:Y:S01]  /*0900*/  LDC.64 R18, c[0x0][0x640] ;  /* 0x00019000ff127b82 */ /* 0x000e620000000a00 */
[----:B------:R-:W-:Y:S02]  /*0910*/  IMAD.X R11, RZ, RZ, ~R4, P0 ;  /* 0x000000ffff0b7224 */ /* 0x000fe400000e0e04 */
[----:B------:R-:W-:Y:S01]  /*0920*/  FMUL R3, R3, UR4 ;  /* 0x0000000403037c20 */ /* 0x000fe20008400000 */
[----:B------:R-:W-:Y:S01]  /*0930*/  IMAD.MOV.U32 R4, RZ, RZ, R13 ;  /* 0x000000ffff047224 */ /* 0x000fe200078e000d */
[----:B------:R-:W-:Y:S01]  /*0940*/  ULDC UR4, c[0x0][0x154] ;  /* 0x0000550000047ab9 */ /* 0x000fe20000000800 */
[-C--:B------:R-:W-:Y:S02]  /*0950*/  IMAD R6, R11, R16.reuse, RZ ;  /* 0x000000100b067224 */ /* 0x080fe400078e02ff */
[C---:B------:R-:W-:Y:S01]  /*0960*/  IMAD.WIDE.U32 R4, R9.reuse, R16, R4 ;  /* 0x0000001009047225 */ /* 0x040fe200078e0004 */
[----:B------:R-:W2:Y:S01]  /*0970*/  LDC R10, c[0x0][0x608] ;  /* 0x00018200ff0a7b82 */ /* 0x000ea20000000800 */
[----:B------:R-:W3:Y:S02]  /*0980*/  F2I.U32.TRUNC.NTZ R3, R3 ;  /* 0x0000000300037305 */ /* 0x000ee4000020f000 */
[----:B------:R-:W-:-:S04]  /*0990*/  IMAD R9, R9, R17, R6 ;  /* 0x0000001109097224 */ /* 0x000fc800078e0206 */
[----:B------:R-:W-:Y:S01]  /*09a0*/  IMAD.IADD R5, R5, 0x1, R9 ;  /* 0x0000000105057824 */ /* 0x000fe200078e0209 */
[----:B------:R-:W4:Y:S01]  /*09b0*/  LDC R7, c[0x0][0x144] ;  /* 0x00005100ff077b82 */ /* 0x000f220000000800 */
[----:B------:R-:W-:-:S03]  /*09c0*/  IMAD.MOV.U32 R9, RZ, RZ, 0x1 ;  /* 0x00000001ff097424 */ /* 0x000fc600078e00ff */
[----:B0-----:R-:W-:Y:S02]  /*09d0*/  SHF.R.U64 R14, R4, R8, R5 ;  /* 0x00000008040e7219 */ /* 0x001fe40000001205 */
[----:B------:R-:W-:Y:S02]  /*09e0*/  I2FP.F32.U32 R4, R0 ;  /* 0x0000000000047245 */ /* 0x000fe40000201000 */
[----:B------:R-:W0:Y:S01]  /*09f0*/  LDC R16, c[0x0][0x658] ;  /* 0x00019600ff107b82 */ /* 0x000e220000000800 */
[----:B-1----:R-:W-:Y:S01]  /*0a00*/  ISETP.NE.U32.AND P0, PT, R18, RZ, PT ;  /* 0x000000ff1200720c */ /* 0x002fe20003f05070 */
[----:B---3--:R-:W-:Y:S02]  /*0a10*/  IMAD.MOV R6, RZ, RZ, -R3 ;  /* 0x000000ffff067224 */ /* 0x008fe400078e0a03 */
[----:B------:R-:W-:Y:S01]  /*0a20*/  FMUL R4, R4, UR4 ;  /* 0x0000000404047c20 */ /* 0x000fe20008400000 */
[----:B------:R-:W-:Y:S01]  /*0a30*/  SHF.R.U32.HI R3, RZ, R8, R5 ;  /* 0x00000008ff037219 */ /* 0x000fe20000011605 */
[----:B------:R-:W-:Y:S01]  /*0a40*/  IMAD.MOV.U32 R5, RZ, RZ, -0x1 ;  /* 0xffffffffff057424 */ /* 0x000fe200078e00ff */
[----:B------:R-:W-:Y:S01]  /*0a50*/  ISETP.NE.AND.EX P0, PT, R19, RZ, PT, P0 ;  /* 0x000000ff1300720c */ /* 0x000fe20003f05300 */
[----:B------:R1:W3:Y:S01]  /*0a60*/  F2I.U32.TRUNC.NTZ R11, R4 ;  /* 0x00000004000b7305 */ /* 0x0002e2000020f000 */
[----:B------:R-:W1:Y:S01]  /*0a70*/  LDC R13, c[0x0][0x148] ;  /* 0x00005200ff0d7b82 */ /* 0x000e620000000800 */
[----:B--2---:R-:W-:-:S02]  /*0a80*/  SHF.R.U64 R23, R14, R10, R3 ;  /* 0x0000000a0e177219 */ /* 0x004fc40000001203 */
[----:B------:R-:W-:-:S05]  /*0a90*/  SHF.R.U32.HI R3, RZ, R10, R3 ;  /* 0x0000000aff037219 */ /* 0x000fca0000011603 */
[----:B------:R-:W2:Y:S01]  /*0aa0*/  LDC R17, c[0x0][0x600] ;  /* 0x00018000ff117b82 */ /* 0x000ea20000000800 */
[----:B----4-:R-:W-:-:S07]  /*0ab0*/  IMAD R8, R7, R6, R2 ;  /* 0x0000000607087224 */ /* 0x010fce00078e0202 */
[----:B------:R-:W4:Y:S01]  /*0ac0*/  LDC R20, c[0x0][0x648] ;  /* 0x00019200ff147b82 */ /* 0x000f220000000800 */
[-C--:B0-----:R-:W-:Y:S02]  /*0ad0*/  SHF.L.U32 R2, R5, R16.reuse, RZ ;  /* 0x0000001005027219 */ /* 0x081fe400000006ff */
[--C-:B------:R-:W-:Y:S02]  /*0ae0*/  SHF.R.U64 R24, R23, R16, R3.reuse ;  /* 0x0000001017187219 */ /* 0x100fe40000001203 */
[----:B------:R-:W-:Y:S02]  /*0af0*/  LOP3.LUT R10, RZ, R2, RZ, 0x33, !PT ;  /* 0x00000002ff0a7212 */ /* 0x000fe400078e33ff */
[-C--:B------:R-:W-:Y:S01]  /*0b00*/  SHF.R.U32.HI R3, RZ, R16.reuse, R3 ;  /* 0x00000010ff037219 */ /* 0x080fe20000011603 */
[----:B------:R-:W0:Y:S01]  /*0b10*/  LDC R21, c[0x0][0x638] ;  /* 0x00018e00ff157b82 */ /* 0x000e220000000800 */
[----:B------:R-:W-:Y:S01]  /*0b20*/  SHF.L.U32 R9, R9, R16, RZ ;  /* 0x0000001009097219 */ /* 0x000fe200000006ff */
[----:B------:R-:W-:-:S06]  /*0b30*/  IMAD.MOV.U32 R2, RZ, RZ, R24 ;  /* 0x000000ffff027224 */ /* 0x000fcc00078e0018 */
[----:B------:R-:W0:Y:S01]  /*0b40*/  LDC R22, c[0x0][0x610] ;  /* 0x00018400ff167b82 */ /* 0x000e220000000800 */
[----:B-1-3--:R-:W-:Y:S05]  /*0b50*/  @!P0 BRA `(.L_x_6) ;  /* 0x0000000000288947 */ /* 0x00afea0003800000 */
[----:B------:R-:W1:Y:S02]  /*0b60*/  LDC R7, c[0x0][0x64c] ;  /* 0x00019300ff077b82 */ /* 0x000e640000000800 */
[----:B-1----:R-:W-:-:S05]  /*0b70*/  IADD3 R7, P0, R24, R7, RZ ;  /* 0x0000000718077210 */ /* 0x002fca0007f1e0ff */
        /* <DEDUP_REMOVED lines=8> */
.L_x_6:
[----:B----4-:R-:W-:Y:S01]  /*0c00*/  SHF.R.U64 R2, R2, R20, R3 ;  /* 0x0000001402027219 */ /* 0x010fe20000001203 */
[----:B--2---:R-:W-:Y:S01]  /*0c10*/  VIADD R3, R17, 0xffffffff ;  /* 0xffffffff11037836 */ /* 0x004fe20000000000 */
[----:B------:R-:W-:Y:S01]  /*0c20*/  R2UR UR4, R25 ;  /* 0x00000000190472ca */ /* 0x000fe200000e0000 */
[----:B------:R-:W-:Y:S01]  /*0c30*/  IMAD.MOV R11, RZ, RZ, -R11 ;  /* 0x000000ffff0b7224 */ /* 0x000fe200078e0a0b */
[----:B------:R-:W-:Y:S01]  /*0c40*/  LOP3.LUT R10, R23, R10, RZ, 0xc0, !PT ;  /* 0x0000000a170a7212 */ /* 0x000fe200078ec0ff */
[----:B------:R-:W-:Y:S01]  /*0c50*/  IMAD.MOV R4, RZ, RZ, -R2 ;  /* 0x000000ffff047224 */ /* 0x000fe200078e0a02 */
[----:B------:R-:W-:Y:S01]  /*0c60*/  LOP3.LUT R3, R14, R3, RZ, 0xc0, !PT ;  /* 0x000000030e037212 */ /* 0x000fe200078ec0ff */
[----:B------:R-:W-:Y:S02]  /*0c70*/  @P2 IMAD R8, R13, R11, R0 ;  /* 0x0000000b0d082224 */ /* 0x000fe400078e0200 */
[----:B0-----:R-:W-:Y:S02]  /*0c80*/  IMAD R0, R4, R21, R24 ;  /* 0x0000001504007224 */ /* 0x001fe400078e0218 */
[----:B------:R-:W-:-:S02]  /*0c90*/  IMAD R9, R9, R2, R10 ;  /* 0x0000000209097224 */ /* 0x000fc400078e020a */
[----:B------:R-:W-:Y:S02]  /*0ca0*/  IMAD R3, R0, R17, R3 ;  /* 0x0000001100037224 */ /* 0x000fe400078e0203 */
[----:B------:R-:W-:Y:S02]  /*0cb0*/  IMAD R8, R9, R22, R8 ;  /* 0x0000001609087224 */ /* 0x000fe400078e0208 */
[----:B------:R-:W-:Y:S02]  /*0cc0*/  IMAD.U32 R0, RZ, RZ, UR4 ;  /* 0x00000004ff007e24 */ /* 0x000fe4000f8e00ff */
[----:B------:R-:W-:Y:S01]  /*0cd0*/  IMAD.MOV.U32 R4, RZ, RZ, 0x1 ;  /* 0x00000001ff047424 */ /* 0x000fe200078e00ff */
[----:B------:R-:W-:Y:S02]  /*0ce0*/  SEL R2, R3, R8, !P2 ;  /* 0x0000000803027207 */ /* 0x000fe40005000000 */
[----:B------:R0:W-:Y:S04]  /*0cf0*/  STL [R1+0x7e4], R0 ;  /* 0x0007e40001007387 */ /* 0x0001e80000100800 */
[----:B------:R2:W-:Y:S01]  /*0d00*/  STL [R1+0x7ec], R2 ;  /* 0x0007ec0201007387 */ /* 0x0005e20000100800 */
[----:B0-----:R-:W-:-:S05]  /*0d10*/  SEL R0, R8, R3, !P2 ;  /* 0x0000000308007207 */ /* 0x001fca0005000000 */
[----:B------:R2:W-:Y:S02]  /*0d20*/  STL [R1+0x7e8], R0 ;  /* 0x0007e80001007387 */ /* 0x0005e40000100800 */
.L_x_4:
[----:B------:R-:W-:-:S08]  /*0d30*/  NOP ;  /* 0x0000000000007918 */ /* 0x000fd00000000000 */
[----:B------:R-:W0:Y:S02]  /*0d40*/  USETMAXREG.TRY_ALLOC.CTAPOOL UP0, 0xf0 ;  /* 0x000000f0000079c8 */ /* 0x000e240008000600 */
[----:B0-----:R-:W-:-:S13]  /*0d50*/  PLOP3.LUT P0, PT, PT, PT, UP0, 0x80, 0x0 ;  /* 0x000000000000781c */ /* 0x001fda0003f0f008 */
[----:B------:R-:W-:Y:S05]  /*0d60*/  @!P0 BRA `(.L_x_4) ;  /* 0xfffffffc00f08947 */ /* 0x000fea000383ffff */
[----:B------:R-:W-:Y:S02]  /*0d70*/  ULDC.64 UR4, c[0x0][0x598] ;  /* 0x0001660000047ab9 */ /* 0x000fe40000000a00 */
[----:B------:R-:W-:-:S04]  /*0d80*/  ISETP.NE.U32.AND P0, PT, RZ, UR4, PT ;  /* 0x00000004ff007c0c */ /* 0x000fc8000bf05070 */
[----:B------:R-:W-:-:S13]  /*0d90*/  ISETP.NE.AND.EX P0, PT, RZ, UR5, PT, P0 ;  /* 0x00000005ff007c0c */ /* 0x000fda000bf05300 */
[----:B------:R-:W-:Y:S05]  /*0da0*/  @!P0 BRA `(.L_x_7) ;  /* 0x0000000000288947 */ /* 0x000fea0003800000 */
[----:B--2---:R-:W0:Y:S01]  /*0db0*/  LDC.64 R2, c[0x0][0x598] ;  /* 0x00016600ff027b82 */ /* 0x004e220000000a00 */
[----:B------:R-:W-:Y:S02]  /*0dc0*/  ULDC.64 UR4, c[0x0][0x208] ;  /* 0x0000820000047ab9 */ /* 0x000fe40000000a00 */
[----:B0-----:R-:W2:Y:S02]  /*0dd0*/  LDG.E.64 R2, desc[UR4][R2.64] ;  /* 0x0000000402027981 */ /* 0x001ea4000c1e1b00 */
[----:B--2---:R-:W-:-:S04]  /*0de0*/  ISETP.NE.U32.AND P0, PT, R2, RZ, PT ;  /* 0x000000ff0200720c */ /* 0x004fc80003f05070 */
[----:B------:R-:W-:-:S13]  /*0df0*/  ISETP.NE.AND.EX P0, PT, R3, RZ, PT, P0 ;  /* 0x000000ff0300720c */ /* 0x000fda0003f05300 */
[----:B------:R-:W-:Y:S05]  /*0e00*/  @!P0 BRA `(.L_x_7) ;  /* 0x0000000000108947 */ /* 0x000fea0003800000 */
[----:B------:R-:W-:Y:S02]  /*0e10*/  ULDC.64 UR4, c[0x0][0x208] ;  /* 0x0000820000047ab9 */ /* 0x000fe40000000a00 */
[----:B------:R-:W2:Y:S02]  /*0e20*/  LD.E R2, desc[UR4][R2.64] ;  /* 0x0000000402027980 */ /* 0x000ea4000c101900 */
[----:B--2---:R-:W-:Y:S01]  /*0e30*/  R2UR UR60, R2 ;  /* 0x00000000023c72ca */ /* 0x004fe200000e0000 */
[----:B------:R-:W-:-:S14]  /*0e40*/  BRA `(.L_x_8) ;  /* 0x0000000000287947 */ /* 0x000fdc0003800000 */
.L_x_7:
[----:B------:R-:W-:Y:S02]  /*0e50*/  ULDC.64 UR4, c[0x0][0x588] ;  /* 0x0001620000047ab9 */ /* 0x000fe40000000a00 */
[----:B------:R-:W-:-:S04]  /*0e60*/  ISETP.NE.U32.AND P0, PT, RZ, UR4, PT ;  /* 0x00000004ff007c0c */ /* 0x000fc8000bf05070 */
[----:B------:R-:W-:-:S13]  /*0e70*/  ISETP.NE.AND.EX P0, PT, RZ, UR5, PT, P0 ;  /* 0x00000005ff007c0c */ /* 0x000fda000bf05300 */
[----:B------:R-:W-:Y:S05]  /*0e80*/  @!P0 BRA `(.L_x_9) ;  /* 0x0000000000148947 */ /* 0x000fea0003800000 */
[----:B--2---:R-:W0:Y:S01]  /*0e90*/  LDC.64 R2, c[0x0][0x588] ;  /* 0x00016200ff027b82 */ /* 0x004e220000000a00 */
[----:B------:R-:W-:Y:S02]  /*0ea0*/  ULDC.64 UR4, c[0x0][0x208] ;  /* 0x0000820000047ab9 */ /* 0x000fe40000000a00 */
[----:B0-----:R-:W2:Y:S02]  /*0eb0*/  LDG.E R2, desc[UR4][R2.64] ;  /* 0x0000000402027981 */ /* 0x001ea4000c1e1900 */
[----:B--2---:R-:W-:Y:S01]  /*0ec0*/  R2UR UR60, R2 ;  /* 0x00000000023c72ca */ /* 0x004fe200000e0000 */
[----:B------:R-:W-:-:S14]  /*0ed0*/  BRA `(.L_x_8) ;  /* 0x0000000000047947 */ /* 0x000fdc0003800000 */
.L_x_9:
[----:B------:R-:W-:-:S05]  /*0ee0*/  ULDC UR60, c[0x0][0x580] ;  /* 0x00016000003c7ab9 */ /* 0x000fca0000000800 */
.L_x_8:
        /* <DEDUP_REMOVED lines=14> */
.L_x_10:
        /* <DEDUP_REMOVED lines=9> */
.L_x_12:
[----:B------:R-:W-:-:S05]  /*1060*/  ULDC UR61, c[0x0][0x584] ;  /* 0x00016100003d7ab9 */ /* 0x000fca0000000800 */
.L_x_11:
[----:B------:R-:W-:-:S13]  /*1070*/  LOP3.LUT P0, RZ, R4, 0xff, RZ, 0xc0, !PT ;  /* 0x000000ff04ff7812 */ /* 0x000fda000780c0ff */
[----:B------:R-:W-:Y:S05]  /*1080*/  @!P0 EXIT ;  /* 0x000000000000894d */ /* 0x000fea0003800000 */
[----:B--2---:R-:W2:Y:S01]  /*1090*/  LDL R0, [R1+0x7f4] ;  /* 0x0007f40001007983 */ /* 0x004ea20000100800 */
[----:B------:R-:W-:Y:S01]  /*10a0*/  ULDC UR4, c[0x0][0x28c] ;  /* 0x0000a30000047ab9 */ /* 0x000fe20000000800 */
[----:B-1----:R-:W0:Y:S01]  /*10b0*/  LDC.64 R4, c[0x0][0x5c8] ;  /* 0x00017200ff047b82 */ /* 0x002e220000000a00 */
[----:B------:R-:W-:-:S04]  /*10c0*/  UIADD3 UR4, UR4, 0x3f, URZ ;  /* 0x0000003f04047890 */ /* 0x000fc8000fffe03f */
[----:B------:R-:W-:-:S04]  /*10d0*/  USHF.R.S32.HI UR5, URZ, 0x1f, UR4 ;  /* 0x0000001f3f057899 */ /* 0x000fc80008011404 */
[----:B------:R-:W-:-:S04]  /*10e0*/  ULEA.HI UR5, UR5, UR4, URZ, 0x6 ;  /* 0x0000000405057291 */ /* 0x000fc8000f8f303f */
[----:B------:R-:W-:-:S03]  /*10f0*/  USHF.R.S32.HI UR4, URZ, 0x6, UR5 ;  /* 0x000000063f047899 */ /* 0x000fc60008011405 */
[----:B------:R-:W-:Y:S01]  /*1100*/  UMOV UR5, URZ ;  /* 0x0000003f00057c82 */ /* 0x000fe20008000000 */
[C-C-:B0-----:R-:W-:Y:S01]  /*1110*/  SHF.L.U64.HI R8, R4.reuse, 0x7, R5.reuse ;  /* 0x0000000704087819 */ /* 0x141fe20000010205 */
[C---:B------:R-:W-:Y:S01]  /*1120*/  IMAD.SHL.U32 R9, R4.reuse, 0x80, RZ ;  /* 0x0000008004097824 */ /* 0x040fe200078e00ff */
[C-C-:B------:R-:W-:Y:S01]  /*1130*/  SHF.L.U64.HI R2, R4.reuse, 0x3, R5.reuse ;  /* 0x0000000304027819 */ /* 0x140fe20000010205 */
[C---:B------:R-:W-:Y:S01]  /*1140*/  IMAD.SHL.U32 R3, R4.reuse, 0x8, RZ ;  /* 0x0000000804037824 */ /* 0x040fe200078e00ff */
[C---:B------:R-:W-:Y:S01]  /*1150*/  SHF.L.U64.HI R10, R4.reuse, 0x8, R5 ;  /* 0x00000008040a7819 */ /* 0x040fe20000010205 */
[----:B------:R-:W-:Y:S01]  /*1160*/  IMAD.SHL.U32 R11, R4, 0x100, RZ ;  /* 0x00000100040b7824 */ /* 0x000fe200078e00ff */
[----:B--2---:R-:W-:-:S13]  /*1170*/  R2UR UR6, R0 ;  /* 0x00000000000672ca */ /* 0x004fda00000e0000 */
[----:B------:R-:W-:-:S06]  /*1180*/  ULOP3.LUT UR6, UR6, 0x1, URZ, 0xfc, !UPT ;  /* 0x0000000106067892 */ /* 0x000fcc000f8efc3f */
[----:B------:R-:W-:-:S05]  /*1190*/  IMAD.U32 R0, RZ, RZ, UR6 ;  /* 0x00000006ff007e24 */ /* 0x000fca000f8e00ff */
[----:B------:R0:W-:Y:S02]  /*11a0*/  STL [R1+0x7f0], R0 ;  /* 0x0007f00001007387 */ /* 0x0001e40000100800 */
[----:B0-----:R-:W-:Y:S01]  /*11b0*/  IMAD.U32 R0, RZ, RZ, UR4 ;  /* 0x00000004ff007e24 */ /* 0x001fe2000f8e00ff */
[----:B------:R-:W-:Y:S02]  /*11c0*/  UMOV UR4, URZ ;  /* 0x0000003f00047c82 */ /* 0x000fe40008000000 */
[----:B------:R-:W-:Y:S02]  /*11d0*/  IMAD.U32 R4, RZ, RZ, UR4 ;  /* 0x00000004ff047e24 */ /* 0x000fe4000f8e00ff */
[----:B------:R0:W-:Y:S02]  /*11e0*/  STL [R1+0x804], R0 ;  /* 0x0008040001007387 */ /* 0x0001e40000100800 */
[----:B0-----:R-:W-:-:S05]  /*11f0*/  IMAD.U32 R0, RZ, RZ, UR5 ;  /* 0x00000005ff007e24 */ /* 0x001fca000f8e00ff */
[----:B------:R0:W-:Y:S04]  /*1200*/  STL [R1+0x800], R0 ;  /* 0x0008000001007387 */ /* 0x0001e80000100800 */
[----:B------:R0:W-:Y:S02]  /*1210*/  STL [R1+0x7e0], R4 ;  /* 0x0007e00401007387 */ /* 0x0001e40000100800 */
.L_x_39:
[----:B--2---:R-:W2:Y:S01]  /*1220*/  LDL R17, [R1+0x800] ;  /* 0x0008000001117983 */ /* 0x004ea20000100800 */
[----:B-1-3--:R-:W1:Y:S03]  /*1230*/  LDC R14, c[0x0][0x28c] ;  /* 0x0000a300ff0e7b82 */ /* 0x00ae660000000800 */
[----:B------:R-:W-:Y:S04]  /*1240*/  STL [R1+0x7d4], RZ ;  /* 0x0007d4ff01007387 */ /* 0x000fe80000100800 */
        /* <DEDUP_REMOVED lines=493> */
[----:B------:R-:W-:Y:S04]  /*3120*/  STL [R1], RZ ;  /* 0x000000ff01007387 */ /* 0x000fe80000100800 */
[----:B------:R-:W-:Y:S04]  /*3130*/  STL [R1+0x4], RZ ;  /* 0x000004ff01007387 */ /* 0x000fe80000100800 */
[----:B------:R-:W-:Y:S04]  /*3140*/  STL [R1+0x8], RZ ;  /* 0x000008ff01007387 */ /* 0x000fe80000100800 */
[----:B------:R-:W-:Y:S04]  /*3150*/  STL [R1+0xc], RZ ;  /* 0x00000cff01007387 */ /* 0x000fe80000100800 */
[----:B------:R-:W-:Y:S04]  /*3160*/  STL [R1+0x10], RZ ;  /* 0x000010ff01007387 */ /* 0x000fe80000100800 */
[----:B------:R-:W-:Y:S04]  /*3170*/  STL [R1+0x14], RZ ;  /* 0x000014ff01007387 */ /* 0x000fe80000100800 */
[----:B------:R-:W-:Y:S04]  /*3180*/  STL [R1+0x18], RZ ;  /* 0x000018ff01007387 */ /* 0x000fe80000100800 */
[----:B------:R-:W-:Y:S04]  /*3190*/  STL [R1+0x1c], RZ ;  /* 0x00001cff01007387 */ /* 0x000fe80000100800 */
[----:B------:R-:W3:Y:S01]  /*31a0*/  LDL R18, [R1+0x7e0] ;  /* 0x0007e00001127983 */ /* 0x000ee20000100800 */
[----:B------:R-:W4:Y:S01]  /*31b0*/  S2R R13, SR_TID.X ;  /* 0x00000000000d7919 */ /* 0x000f220000002100 */
[----:B------:R-:W5:Y:S01]  /*31c0*/  S2UR UR9, SR_CgaCtaId ;  /* 0x00000000000979c3 */ /* 0x000f620000008800 */
[----:B----4-:R-:W-:-:S04]  /*31d0*/  LOP3.LUT R13, R13, 0x80, RZ, 0xc0, !PT ;  /* 0x000000800d0d7812 */ /* 0x010fc800078ec0ff */
[----:B------:R-:W-:-:S06]  /*31e0*/  SHF.R.U32.HI R13, RZ, 0x7, R13 ;  /* 0x00000007ff0d7819 */ /* 0x000fcc000001160d */
[----:B------:R-:W4:Y:S01]  /*31f0*/  SHFL.IDX PT, R13, R13, RZ, 0x1f ;  /* 0x00001fff0d0d7589 */ /* 0x000f2200000e0000 */
[----:B--2---:R-:W-:Y:S01]  /*3200*/  R2UR UR7, R17 ;  /* 0x00000000110772ca */ /* 0x004fe200000e0000 */
[----:B------:R-:W-:Y:S01]  /*3210*/  UMOV UR8, 0x400 ;  /* 0x0000040000087882 */ /* 0x000fe20000000000 */
[----:B----4-:R-:W-:-:S11]  /*3220*/  R2UR UR6, R13 ;  /* 0x000000000d0672ca */ /* 0x010fd600000e0000 */
[----:B------:R-:W-:Y:S01]  /*3230*/  IMAD.U32 R16, RZ, RZ, UR7 ;  /* 0x00000007ff107e24 */ /* 0x000fe2000f8e00ff */
[----:B-----5:R-:W-:Y:S02]  /*3240*/  ULEA UR8, UR9, UR8, 0x18 ;  /* 0x0000000809087291 */ /* 0x020fe4000f8ec03f */
[----:B------:R-:W-:-:S04]  /*3250*/  ULEA.HI UR7, UR6, UR6, URZ, 0x1 ;  /* 0x0000000606077291 */ /* 0x000fc8000f8f083f */
[----:B------:R-:W-:-:S04]  /*3260*/  ULOP3.LUT UR7, UR7, 0xffffe, URZ, 0xc0, !UPT ;  /* 0x000ffffe07077892 */ /* 0x000fc8000f8ec03f */
[----:B------:R-:W-:-:S04]  /*3270*/  UIADD3 UR7, UR6, -UR7, URZ ;  /* 0x8000000706077290 */ /* 0x000fc8000fffe03f */
[----:B------:R-:W-:-:S04]  /*3280*/  ULEA UR7, UR7, UR8, 0xc ;  /* 0x0000000807077291 */ /* 0x000fc8000f8e603f */
[----:B------:R-:W-:-:S04]  /*3290*/  UIADD3 UR7, UR7, 0x100, URZ ;  /* 0x0000010007077890 */ /* 0x000fc8000fffe03f */
[----:B------:R-:W-:-:S04]  /*32a0*/  USHF.R.U32.HI UR7, URZ, 0x4, UR7 ;  /* 0x000000043f077899 */ /* 0x000fc80008011607 */
[----:B------:R-:W-:Y:S01]  /*32b0*/  ULOP3.LUT UR6, UR7, 0x3fff, URZ, 0xc0, !UPT ;  /* 0x00003fff07067892 */ /* 0x000fe2000f8ec03f */
[----:B-1----:R-:W-:-:S05]  /*32c0*/  ISETP.GE.AND P0, PT, R14, 0x1, PT ;  /* 0x000000010e00780c */ /* 0x002fca0003f06270 */
[----:B------:R-:W-:Y:S01]  /*32d0*/  IMAD.U32 R13, RZ, RZ, UR6 ;  /* 0x00000006ff0d7e24 */ /* 0x000fe2000f8e00ff */
[----:B------:R-:W-:Y:S01]  /*32e0*/  UMOV UR4, URZ ;  /* 0x0000003f00047c82 */ /* 0x000fe20008000000 */
[----:B------:R-:W-:Y:S01]  /*32f0*/  UMOV UR5, URZ ;  /* 0x0000003f00057c82 */ /* 0x000fe20008000000 */
[----:B------:R-:W-:Y:S02]  /*3300*/  IMAD.U32 R15, RZ, RZ, UR4 ;  /* 0x00000004ff0f7e24 */ /* 0x000fe4000f8e00ff */
[----:B------:R1:W-:Y:S01]  /*3310*/  STL [R1+0x7dc], R13 ;  /* 0x0007dc0d01007387 */ /* 0x0003e20000100800 */
[----:B------:R-:W-:Y:S01]  /*3320*/  IMAD.U32 R14, RZ, RZ, UR8 ;  /* 0x00000008ff0e7e24 */ /* 0x000fe2000f8e00ff */
[----:B------:R-:W-:Y:S02]  /*3330*/  CS2R R236, SRZ ;  /* 0x0000000000ec7805 */ /* 0x000fe4000001ff00 */
[----:B------:R-:W-:Y:S02]  /*3340*/  CS2R R234, SRZ ;  /* 0x0000000000ea7805 */ /* 0x000fe4000001ff00 */
[----:B------:R-:W-:-:S02]  /*3350*/  CS2R R232, SRZ ;  /* 0x0000000000e87805 */ /* 0x000fc4000001ff00 */
[----:B------:R-:W-:Y:S02]  /*3360*/  CS2R R22, SRZ ;  /* 0x0000000000167805 */ /* 0x000fe4000001ff00 */
[----:B------:R-:W-:Y:S02]  /*3370*/  CS2R R20, SRZ ;  /* 0x0000000000147805 */ /* 0x000fe4000001ff00 */
[----:B------:R-:W-:Y:S02]  /*3380*/  CS2R R224, SRZ ;  /* 0x0000000000e07805 */ /* 0x000fe4000001ff00 */
        /* <DEDUP_REMOVED lines=103> */
[----:B---3--:R-:W-:-:S13]  /*3a00*/  R2UR UR6, R18 ;  /* 0x00000000120672ca */ /* 0x008fda00000e0000 */
[----:B-1----:R-:W-:Y:S01]  /*3a10*/  IMAD.U32 R13, RZ, RZ, UR6 ;  /* 0x00000006ff0d7e24 */ /* 0x002fe2000f8e00ff */
[----:B------:R-:W-:Y:S06]  /*3a20*/  @!P0 BRA `(.L_x_13) ;  /* 0x000000a0009c8947 */ /* 0x000fec0003800000 */
[----:B------:R-:W2:Y:S02]  /*3a30*/  LDL R19, [R1+0x7f0] ;  /* 0x0007f00001137983 */ /* 0x000ea40000100800 */
[----:B--2---:R-:W-:-:S13]  /*3a40*/  R2UR UR4, R19 ;  /* 0x00000000130472ca */ /* 0x004fda00000e0000 */
[----:B------:R-:W-:-:S06]  /*3a50*/  UISETP.NE.AND UP0, UPT, UR4, 0x3, UPT ;  /* 0x000000030400788c */ /* 0x000fcc000bf05270 */
[----:B------:R-:W-:-:S13]  /*3a60*/  PLOP3.LUT P1, PT, PT, PT, UP0, 0x80, 0x0 ;  /* 0x000000000000781c */ /* 0x000fda0003f2f008 */
[----:B------:R-:W-:Y:S05]  /*3a70*/  @!P1 BRA `(.L_x_14) ;  /* 0x0000000000049947 */ /* 0x000fea0003800000 */
[----:B------:R-:W-:Y:S01]  /*3a80*/  BPT.TRAP 0x1 ;  /* 0x000000040000795c */ /* 0x000fe20000300000 */
.L_x_14:
[----:B------:R-:W-:Y:S02]  /*3a90*/  R2UR UR6, R14 ;  /* 0x000000000e0672ca */ /* 0x000fe400000e0000 */
[----:B------:R-:W-:Y:S02]  /*3aa0*/  R2UR UR4, R18 ;  /* 0x00000000120472ca */ /* 0x000fe400000e0000 */
[----:B------:R-:W-:-:S11]  /*3ab0*/  R2UR UR5, R17 ;  /* 0x00000000110572ca */ /* 0x000fd600000e0000 */
[----:B------:R-:W-:Y:S02]  /*3ac0*/  ULEA UR4, UR4, UR6, 0x3 ;  /* 0x0000000604047291 */ /* 0x000fe4000f8e183f */
[----:B------:R-:W-:-:S05]  /*3ad0*/  IMAD.U32 R13, RZ, RZ, UR5 ;  /* 0x00000005ff0d7e24 */ /* 0x000fca000f8e00ff */
[----:B------:R-:W-:-:S04]  /*3ae0*/  SHF.L.U32 R13, R13, 0x1f, RZ ;  /* 0x0000001f0d0d7819 */ /* 0x000fc800000006ff */
[----:B------:R1:W2:Y:S01]  /*3af0*/  SYNCS.PHASECHK.TRANS64.TRYWAIT P0, [UR4], R13 ;  /* 0x0000000dff0075a7 */ /* 0x0002a20008000144 */
[----:B------:R-:W-:Y:S05]  /*3b00*/  @!P1 BRA `(.L_x_15) ;  /* 0x0000000000049947 */ /* 0x000fea0003800000 */
[----:B------:R-:W-:Y:S01]  /*3b10*/  BPT.TRAP 0x1 ;  /* 0x000000040000795c */ /* 0x000fe20000300000 */
.L_x_15:
[----:B------:R3:W-:Y:S01]  /*3b20*/  STL [R1+0x7d4], RZ ;  /* 0x0007d4ff01007387 */ /* 0x0007e20000100800 */
[----:B------:R-:W-:Y:S02]  /*3b30*/  UMOV UR5, 0x2 ;  /* 0x0000000200057882 */ /* 0x000fe40000000000 */
[----:B------:R-:W-:Y:S01]  /*3b40*/  IMAD.U32 R15, RZ, RZ, UR5 ;  /* 0x00000005ff0f7e24 */ /* 0x000fe2000f8e00ff */
[----:B--2---:R-:W-:Y:S06]  /*3b50*/  @P0 BRA `(.L_x_16) ;  /* 0x0000000000080947 */ /* 0x004fec0003800000 */
[----:B------:R-:W2:Y:S02]  /*3b60*/  SYNCS.PHASECHK.TRANS64.TRYWAIT P0, [UR4], R13 ;  /* 0x0000000dff0075a7 */ /* 0x000ea40008000144 */
[----:B--2---:R-:W-:Y:S05]  /*3b70*/  @!P0 BRA `(.L_x_17) ;  /* 0x0000043400248947 */ /* 0x004fea0003800000 */
.L_x_16:
[----:B------:R-:W4:Y:S04]  /*3b80*/  LDL R17, [R1+0x7dc] ;  /* 0x0007dc0001117983 */ /* 0x000f280000100800 */
[----:B------:R-:W-:Y:S04]  /*3b90*/  STL [R1+0x938], R15 ;  /* 0x0009380f01007387 */ /* 0x000fe80000100800 */
        /* <DEDUP_REMOVED lines=8> */
[----:B------:R0:W-:Y:S04]  /*3c20*/  STL [R1+0x914], R4 ;  /* 0x0009140401007387 */ /* 0x0001e80000100800 */
[----:B------:R-:W-:Y:S04]  /*3c30*/  STL [R1+0x910], R3 ;  /* 0x0009100301007387 */ /* 0x000fe80000100800 */
[----:B------:R-:W-:Y:S04]  /*3c40*/  STL [R1+0x90c], R2 ;  /* 0x00090c0201007387 */ /* 0x000fe80000100800 */
[----:B------:R-:W-:Y:S04]  /*3c50*/  STL [R1+0x908], R0 ;  /* 0x0009080001007387 */ /* 0x000fe80000100800 */
[----:B--2---:R-:W2:Y:S01]  /*3c60*/  LDL R16, [R1+0x7e0] ;  /* 0x0007e00001107983 */ /* 0x004ea20000100800 */
[----:B------:R-:W-:Y:S01]  /*3c70*/  R2UR UR4, R14 ;  /* 0x000000000e0472ca */ /* 0x000fe200000e0000 */
[----:B------:R-:W-:Y:S01]  /*3c80*/  WARPGROUP.ARRIVE ;  /* 0x00000000000079c5 */ /* 0x000fe20000000000 */
[----:B------:R-:W-:Y:S01]  /*3c90*/  UMOV UR45, 0x80000020 ;  /* 0x80000020002d7882 */ /* 0x000fe20000000000 */
[----:B------:R-:W-:Y:S01]  /*3ca0*/  STL [R1+0x93c], R14 ;  /* 0x00093c0e01007387 */ /* 0x000fe20000100800 */
[----:B------:R-:W-:Y:S01]  /*3cb0*/  UMOV UR47, 0x80000020 ;  /* 0x80000020002f7882 */ /* 0x000fe20000000000 */
[----:B------:R-:W-:Y:S01]  /*3cc0*/  UMOV UR53, UR45 ;  /* 0x0000002d00357c82 */ /* 0x000fe20008000000 */
[----:B------:R-:W-:Y:S01]  /*3cd0*/  UMOV UR55, 0x80000020 ;  /* 0x8000002000377882 */ /* 0x000fe20000000000 */
[----:B------:R-:W-:Y:S01]  /*3ce0*/  UMOV UR41, UR45 ;  /* 0x0000002d00297c82 */ /* 0x000fe20008000000 */
[----:B------:R-:W-:Y:S01]  /*3cf0*/  UMOV UR43, 0x80000020 ;  /* 0x80000020002b7882 */ /* 0x000fe20000000000 */
[----:B------:R-:W-:Y:S01]  /*3d00*/  UMOV UR57, UR45 ;  /* 0x0000002d00397c82 */ /* 0x000fe20008000000 */
[----:B------:R-:W-:Y:S01]  /*3d10*/  UMOV UR59, 0x80000020 ;  /* 0x80000020003b7882 */ /* 0x000fe20000000000 */
[----:B------:R-:W-:Y:S01]  /*3d20*/  UMOV UR13, UR45 ;  /* 0x0000002d000d7c82 */ /* 0x000fe20008000000 */
[----:B------:R-:W-:Y:S01]  /*3d30*/  UMOV UR15, 0x80000020 ;  /* 0x80000020000f7882 */ /* 0x000fe20000000000 */
[----:B------:R-:W-:Y:S01]  /*3d40*/  UIADD3 UR4, UR4, 0x1e100, URZ ;  /* 0x0001e10004047890 */ /* 0x000fe2000fffe03f */
[----:B------:R-:W-:Y:S01]  /*3d50*/  UMOV UR37, UR45 ;  /* 0x0000002d00257c82 */ /* 0x000fe20008000000 */
[----:B------:R-:W-:-:S02]  /*3d60*/  UMOV UR39, 0x80000020 ;  /* 0x8000002000277882 */ /* 0x000fc40000000000 */
[----:B------:R-:W-:Y:S01]  /*3d70*/  USHF.R.U32.HI UR4, URZ, 0x4, UR4 ;  /* 0x000000043f047899 */ /* 0x000fe20008011604 */
[----:B------:R-:W-:Y:S01]  /*3d80*/  UMOV UR33, UR45 ;  /* 0x0000002d00217c82 */ /* 0x000fe20008000000 */
[----:B------:R-:W-:Y:S02]  /*3d90*/  UMOV UR35, 0x80000020 ;  /* 0x8000002000237882 */ /* 0x000fe40000000000 */
[----:B------:R-:W-:Y:S01]  /*3da0*/  ULOP3.LUT UR4, UR4, 0x3fff, URZ, 0xc0, !UPT ;  /* 0x00003fff04047892 */ /* 0x000fe2000f8ec03f */
[----:B------:R-:W-:Y:S01]  /*3db0*/  UMOV UR29, UR45 ;  /* 0x0000002d001d7c82 */ /* 0x000fe20008000000 */
[----:B------:R-:W-:Y:S02]  /*3dc0*/  UMOV UR31, 0x80000020 ;  /* 0x80000020001f7882 */ /* 0x000fe40000000000 */
[----:B------:R-:W-:Y:S01]  /*3dd0*/  ULOP3.LUT UR4, UR4, 0x10000, URZ, 0xfc, !UPT ;  /* 0x0001000004047892 */ /* 0x000fe2000f8efc3f */
[----:B------:R-:W-:Y:S01]  /*3de0*/  UMOV UR25, UR45 ;  /* 0x0000002d00197c82 */ /* 0x000fe20008000000 */
[----:B------:R-:W-:Y:S01]  /*3df0*/  UMOV UR27, 0x80000020 ;  /* 0x80000020001b7882 */ /* 0x000fe20000000000 */
[----:B------:R-:W-:Y:S01]  /*3e00*/  UMOV UR7, 0x80000020 ;  /* 0x8000002000077882 */ /* 0x000fe20000000000 */
[----:B------:R-:W-:Y:S01]  /*3e10*/  UMOV UR21, UR45 ;  /* 0x0000002d00157c82 */ /* 0x000fe20008000000 */
[----:B------:R-:W-:Y:S01]  /*3e20*/  UMOV UR23, 0x80000020 ;  /* 0x8000002000177882 */ /* 0x000fe20000000000 */
[----:B------:R-:W-:Y:S01]  /*3e30*/  UMOV UR17, UR45 ;  /* 0x0000002d00117c82 */ /* 0x000fe20008000000 */
[----:B------:R-:W-:Y:S01]  /*3e40*/  UMOV UR19, 0x80000020 ;  /* 0x8000002000137882 */ /* 0x000fe20000000000 */
[----:B----4-:R-:W-:-:S13]  /*3e50*/  R2UR UR5, R17 ;  /* 0x00000000110572ca */ /* 0x010fda00000e0000 */
[----:B------:R-:W-:Y:S01]  /*3e60*/  ULOP3.LUT UR5, UR5, 0x10000, URZ, 0xfc, !UPT ;  /* 0x0001000005057892 */ /* 0x000fe2000f8efc3f */
[----:B--2---:R-:W-:Y:S01]  /*3e70*/  STL [R1+0x940], R16 ;  /* 0x0009401001007387 */ /* 0x004fe20000100800 */
[----:B------:R-:W-:-:S03]  /*3e80*/  R2UR UR6, R16 ;  /* 0x00000000100672ca */ /* 0x000fc600000e0000 */
[----:B------:R-:W-:Y:S04]  /*3e90*/  STL [R1+0x7d0], RZ ;  /* 0x0007d0ff01007387 */ /* 0x000fe80000100800 */
[----:B------:R-:W-:Y:S04]  /*3ea0*/  STL [R1+0x7cc], RZ ;  /* 0x0007ccff01007387 */ /* 0x000fe80000100800 */
[----:B------:R-:W-:Y:S02]  /*3eb0*/  STL [R1+0x7c8], RZ ;  /* 0x0007c8ff01007387 */ /* 0x000fe40000100800 */
[----:B------:R-:W-:-:S02]  /*3ec0*/  UIMAD UR9, UR6, 0x600, UR5 ;  /* 0x00000600060978a4 */ /* 0x000fc4000f8e0205 */
[----:B------:R-:W-:Y:S01]  /*3ed0*/  STL [R1+0x7c4], RZ ;  /* 0x0007c4ff01007387 */ /* 0x000fe20000100800 */
[----:B------:R-:W-:-:S03]  /*3ee0*/  UIMAD UR8, UR6, 0x3c0, UR4 ;  /* 0x000003c0060878a4 */ /* 0x000fc6000f8e0204 */
[----:B------:R-:W-:Y:S01]  /*3ef0*/  STL [R1+0x7c0], RZ ;  /* 0x0007c0ff01007387 */ /* 0x000fe20000100800 */
[----:B------:R-:W-:Y:S01]  /*3f00*/  UMOV UR44, UR9 ;  /* 0x00000009002c7c82 */ /* 0x000fe20008000000 */
[----:B------:R-:W-:Y:S02]  /*3f10*/  UIADD3 UR54, UR8, 0x40, URZ ;  /* 0x0000004008367890 */ /* 0x000fe4000fffe03f */
[----:B------:R-:W-:Y:S01]  /*3f20*/  STL [R1+0x7bc], RZ ;  /* 0x0007bcff01007387 */ /* 0x000fe20000100800 */
[----:B------:R-:W-:Y:S01]  /*3f30*/  UMOV UR46, UR8 ;  /* 0x00000008002e7c82 */ /* 0x000fe20008000000 */
[----:B------:R-:W-:Y:S01]  /*3f40*/  UMOV UR52, UR44 ;  /* 0x0000002c00347c82 */ /* 0x000fe20008000000 */
[----:B------:R-:W-:Y:S01]  /*3f50*/  QGMMA.64x16x32.F32.E4M3.E4M3 R24, gdesc[UR44], RZ, !UPT, gsb0 ;  /* 0x002000002c1879f3 */ /* 0x000fe2000c0008ff */
[----:B------:R-:W-:Y:S01]  /*3f60*/  STL [R1+0x7b8], RZ ;  /* 0x0007b8ff01007387 */ /* 0x000fe20000100800 */
[----:B------:R-:W-:Y:S01]  /*3f70*/  UIADD3 UR42, UR8, 0x80, URZ ;  /* 0x00000080082a7890 */ /* 0x000fe2000fffe03f */
[----:B------:R-:W-:-:S02]  /*3f80*/  UMOV UR40, UR44 ;  /* 0x0000002c00287c82 */ /* 0x000fc40008000000 */
[----:B------:R-:W-:Y:S01]  /*3f90*/  STL [R1+0x7b4], RZ ;  /* 0x0007b4ff01007387 */ /* 0x000fe20000100800 */
[----:B------:R-:W-:Y:S01]  /*3fa0*/  UIADD3 UR58, UR8, 0xc0, URZ ;  /* 0x000000c0083a7890 */ /* 0x000fe2000fffe03f */
[----:B------:R-:W-:Y:S02]  /*3fb0*/  UMOV UR56, UR44 ;  /* 0x0000002c00387c82 */ /* 0x000fe40008000000 */
[----:B------:R-:W-:Y:S01]  /*3fc0*/  STL [R1+0x7b0], RZ ;  /* 0x0007b0ff01007387 */ /* 0x000fe20000100800 */
[----:B------:R-:W-:Y:S01]  /*3fd0*/  UIADD3 UR4, UR8, 0x100, URZ ;  /* 0x0000010008047890 */ /* 0x000fe2000fffe03f */
[----:B------:R-:W-:Y:S02]  /*3fe0*/  UMOV UR12, UR44 ;  /* 0x0000002c000c7c82 */ /* 0x000fe40008000000 */
[----:B------:R-:W-:Y:S01]  /*3ff0*/  STL [R1+0x7ac], RZ ;  /* 0x0007acff01007387 */ /* 0x000fe20000100800 */
[----:B------:R-:W-:Y:S01]  /*4000*/  UIADD3 UR38, UR8, 0x140, URZ ;  /* 0x0000014008267890 */ /* 0x000fe2000fffe03f */
[----:B------:R-:W-:-:S02]  /*4010*/  UMOV UR36, UR44 ;  /* 0x0000002c00247c82 */ /* 0x000fc40008000000 */
[----:B------:R-:W-:Y:S01]  /*4020*/  STL [R1+0x7a8], RZ ;  /* 0x0007a8ff01007387 */ /* 0x000fe20000100800 */
[----:B------:R-:W-:Y:S01]  /*4030*/  UMOV UR14, UR4 ;  /* 0x00000004000e7c82 */ /* 0x000fe20008000000 */
[----:B------:R-:W-:Y:S02]  /*4040*/  UIADD3 UR4, UR8, 0x180, URZ ;  /* 0x0000018008047890 */ /* 0x000fe4000fffe03f */
[----:B------:R-:W-:Y:S01]  /*4050*/  STL [R1+0x7a4], RZ ;  /* 0x0007a4ff01007387 */ /* 0x000fe20000100800 */
[----:B------:R-:W-:Y:S02]  /*4060*/  UIADD3 UR5, UR8, 0x1c0, URZ ;  /* 0x000001c008057890 */ /* 0x000fe4000fffe03f */
[----:B------:R-:W-:Y:S01]  /*4070*/  UIADD3 UR34, UR8, 0x200, URZ ;  /* 0x0000020008227890 */ /* 0x000fe2000fffe03f */
[----:B------:R-:W-:Y:S01]  /*4080*/  STL [R1+0x7a0], RZ ;  /* 0x0007a0ff01007387 */ /* 0x000fe20000100800 */
[----:B------:R-:W-:Y:S01]  /*4090*/  UMOV UR32, UR44 ;  /* 0x0000002c00207c82 */ /* 0x000fe20008000000 */
[----:B------:R-:W-:-:S02]  /*40a0*/  UIADD3 UR30, UR8, 0x240, URZ ;  /* 0x00000240081e7890 */ /* 0x000fc4000fffe03f */
[----:B------:R-:W-:Y:S01]  /*40b0*/  STL [R1+0x79c], RZ ;  /* 0x00079cff01007387 */ /* 0x000fe20000100800 */
[----:B------:R-:W-:Y:S01]  /*40c0*/  UMOV UR28, UR44 ;  /* 0x0000002c001c7c82 */ /* 0x000fe20008000000 */
[----:B------:R-:W-:Y:S02]  /*40d0*/  UIADD3 UR26, UR8, 0x280, URZ ;  /* 0x00000280081a7890 */ /* 0x000fe4000fffe03f */
[----:B------:R-:W-:Y:S01]  /*40e0*/  STL [R1+0x798], RZ ;  /* 0x000798ff01007387 */ /* 0x000fe20000100800 */
[----:B------:R-:W-:Y:S01]  /*40f0*/  UMOV UR24, UR44 ;  /* 0x0000002c00187c82 */ /* 0x000fe20008000000 */
[----:B------:R-:W-:Y:S02]  /*4100*/  UIADD3 UR6, UR8, 0x2c0, URZ ;  /* 0x000002c008067890 */ /* 0x000fe4000fffe03f */
[----:B------:R-:W-:Y:S01]  /*4110*/  STL [R1+0x794], RZ ;  /* 0x000794ff01007387 */ /* 0x000fe20000100800 */
[----:B------:R-:W-:Y:S01]  /*4120*/  UIADD3 UR22, UR8, 0x300, URZ ;  /* 0x0000030008167890 */ /* 0x000fe2000fffe03f */
[----:B------:R-:W-:-:S02]  /*4130*/  UMOV UR20, UR44 ;  /* 0x0000002c00147c82 */ /* 0x000fc40008000000 */
[----:B------:R-:W-:Y:S01]  /*4140*/  STL [R1+0x790], RZ ;  /* 0x000790ff01007387 */ /* 0x000fe20000100800 */
[----:B------:R-:W-:Y:S01]  /*4150*/  UIADD3 UR18, UR8, 0x340, URZ ;  /* 0x0000034008127890 */ /* 0x000fe2000fffe03f */
[----:B------:R-:W-:Y:S02]  /*4160*/  UMOV UR16, UR44 ;  /* 0x0000002c00107c82 */ /* 0x000fe40008000000 */
[----:B------:R-:W-:Y:S04]  /*4170*/  STL [R1+0x78c], RZ ;  /* 0x00078cff01007387 */ /* 0x000fe80000100800 */
[----:B------:R-:W-:Y:S01]  /*4180*/  STL [R1+0x788], RZ ;  /* 0x000788ff01007387 */ /* 0x000fe20000100800 */
[----:B------:R-:W-:-:S03]  /*4190*/  WARPGROUP.DEPBAR.LE gsb0, 0x0 ;  /* 0x00008000000079c5 */ /* 0x000fc60000010000 */
[----:B------:R-:W-:Y:S01]  /*41a0*/  STL [R1+0x784], RZ ;  /* 0x000784ff01007387 */ /* 0x000fe20000100800 */
[----:B0-----:R-:W-:-:S03]  /*41b0*/  WARPGROUP.ARRIVE ;  /* 0x00000000000079c5 */ /* 0x001fc60000000000 */
[----:B------:R-:W-:Y:S03]  /*41c0*/  STL [R1+0x780], RZ ;  /* 0x000780ff01007387 */ /* 0x000fe60000100800 */
[----:B------:R-:W-:Y:S01]  /*41d0*/  QGMMA.64x16x32.F32.E4M3.E4M3 R4, gdesc[UR52], RZ, !UPT, gsb0 ;  /* 0x00200000340479f3 */ /* 0x000fe2000c0008ff */
        /* <DEDUP_REMOVED lines=12> */
[----:B------:R-:W-:Y:S01]  /*42a0*/  STL [R1+0x74c], RZ ;  /* 0x00074cff01007387 */ /* 0x000fe20000100800 */
[----:B------:R-:W-:-:S03]  /*42b0*/  WARPGROUP.DEPBAR.LE gsb0, 0x0 ;  /* 0x00008000000079c5 */ /* 0x000fc60000010000 */
[----:B------:R-:W-:Y:S01]  /*42c0*/  STL [R1+0x748], RZ ;  /* 0x000748ff01007387 */ /* 0x000fe20000100800 */
[----:B------:R-:W-:Y:S02]  /*42d0*/  IMAD.MOV.U32 R74, RZ, RZ, R5 ;  /* 0x000000ffff4a7224 */ /* 0x000fe400078e0005 */
[----:B------:R-:W-:Y:S01]  /*42e0*/  IMAD.MOV.U32 R73, RZ, RZ, R6 ;  /* 0x000000ffff497224 */ /* 0x000fe200078e0006 */
[----:B------:R-:W-:Y:S01]  /*42f0*/  STL [R1+0x744], RZ ;  /* 0x000744ff01007387 */ /* 0x000fe20000100800 */
[----:B------:R-:W-:Y:S02]  /*4300*/  IMAD.MOV.U32 R72, RZ, RZ, R7 ;  /* 0x000000ffff487224 */ /* 0x000fe400078e0007 */
[----:B------:R-:W-:Y:S01]  /*4310*/  IMAD.MOV.U32 R55, RZ, RZ, R8 ;  /* 0x000000ffff377224 */ /* 0x000fe200078e0008 */
[----:B------:R-:W-:Y:S01]  /*4320*/  STL [R1+0x740], RZ ;  /* 0x000740ff01007387 */ /* 0x000fe20000100800 */
[----:B------:R-:W-:Y:S02]  /*4330*/  IMAD.MOV.U32 R54, RZ, RZ, R9 ;  /* 0x000000ffff367224 */ /* 0x000fe400078e0009 */
[----:B------:R-:W-:Y:S01]  /*4340*/  IMAD.MOV.U32 R53, RZ, RZ, R10 ;  /* 0x000000ffff357224 */ /* 0x000fe200078e000a */
[----:B------:R-:W-:Y:S01]  /*4350*/  STL [R1+0x73c], RZ ;  /* 0x00073cff01007387 */ /* 0x000fe20000100800 */
[----:B------:R-:W-:-:S02]  /*4360*/  IMAD.MOV.U32 R52, RZ, RZ, R11 ;  /* 0x000000ffff347224 */ /* 0x000fc400078e000b */
[----:B------:R-:W-:Y:S01]  /*4370*/  IMAD.MOV.U32 R51, RZ, RZ, R4 ;  /* 0x000000ffff337224 */ /* 0x000fe200078e0004 */
[----:B------:R-:W-:Y:S01]  /*4380*/  STL [R1+0x738], RZ ;  /* 0x000738ff01007387 */ /* 0x000fe20000100800 */
[----:B------:R-:W-:-:S03]  /*4390*/  WARPGROUP.ARRIVE ;  /* 0x00000000000079c5 */ /* 0x000fc60000000000 */
[----:B------:R-:W-:Y:S03]  /*43a0*/  STL [R1+0x734], RZ ;  /* 0x000734ff01007387 */ /* 0x000fe60000100800 */
[----:B------:R-:W-:Y:S01]  /*43b0*/  QGMMA.64x16x32.F32.E4M3.E4M3 R4, gdesc[UR40], RZ, !UPT, gsb0 ;  /* 0x00200000280479f3 */ /* 0x000fe2000c0008ff */
[----:B------:R-:W-:Y:S01]  /*43c0*/  STL [R1+0x730], RZ ;  /* 0x000730ff01007387 */ /* 0x000fe20000100800 */
[----:B------:R-:W-:Y:S01]  /*43d0*/  UMOV UR40, UR14 ;  /* 0x0000000e00287c82 */ /* 0x000fe20008000000 */
[----:B------:R-:W-:Y:S02]  /*43e0*/  UMOV UR41, UR15 ;  /* 0x0000000f00297c82 */ /* 0x000fe40008000000 */
        /* <DEDUP_REMOVED lines=229> */
[----:B------:R-:W-:Y:S04]  /*5240*/  STL.64 [R1+0x240], R24 ;  /* 0x0002401801007387 */ /* 0x000fe80000100a00 */
[----:B------:R-:W-:Y:S04]  /*5250*/  STL.64 [R1+0x248], R26 ;  /* 0x0002481a01007387 */ /* 0x000fe80000100a00 */
[----:B------:R0:W-:Y:S04]  /*5260*/  STL.64 [R1+0x250], R28 ;  /* 0x0002501c01007387 */ /* 0x0001e80000100a00 */
[----:B------:R2:W-:Y:S01]  /*5270*/  STL.64 [R1+0x258], R30 ;  /* 0x0002581e01007387 */ /* 0x0005e20000100a00 */
[----:B0-----:R-:W-:-:S02]  /*5280*/  IMAD.MOV.U32 R29, RZ, RZ, R10 ;  /* 0x000000ffff1d7224 */ /* 0x001fc400078e000a */
[----:B------:R-:W-:Y:S02]  /*5290*/  IMAD.MOV.U32 R28, RZ, RZ, R11 ;  /* 0x000000ffff1c7224 */ /* 0x000fe400078e000b */
[----:B--2---:R-:W-:Y:S02]  /*52a0*/  IMAD.MOV.U32 R31, RZ, RZ, R8 ;  /* 0x000000ffff1f7224 */ /* 0x004fe400078e0008 */
[----:B------:R-:W-:Y:S02]  /*52b0*/  IMAD.MOV.U32 R30, RZ, RZ, R9 ;  /* 0x000000ffff1e7224 */ /* 0x000fe400078e0009 */
[----:B------:R-:W-:-:S06]  /*52c0*/  WARPGROUP.ARRIVE ;  /* 0x00000000000079c5 */ /* 0x000fcc0000000000 */
[----:B------:R-:W-:Y:S03]  /*52d0*/  QGMMA.64x16x32.F32.E4M3.E4M3 R4, gdesc[UR56], RZ, !UPT, gsb0 ;  /* 0x00200000380479f3 */ /* 0x000fe6000c0008ff */
[----:B------:R-:W-:Y:S02]  /*52e0*/  WARPGROUP.DEPBAR.LE gsb0, 0x0 ;  /* 0x00008000000079c5 */ /* 0x000fe40000010000 */
[----:B------:R-:W-:Y:S01]  /*52f0*/  WARPGROUP.ARRIVE ;  /* 0x00000000000079c5 */ /* 0x000fe20000000000 */
[----:B------:R-:W-:Y:S01]  /*5300*/  STL.64 [R1+0x130], R8 ;  /* 0x0001300801007387 */ /* 0x000fe20000100a00 */
[----:B------:R-:W-:Y:S02]  /*5310*/  IMAD.MOV.U32 R78, RZ, RZ, R5 ;  /* 0x000000ffff4e7224 */ /* 0x000fe400078e0005 */
[----:B------:R-:W-:Y:S01]  /*5320*/  IMAD.MOV.U32 R77, RZ, RZ, R6 ;  /* 0x000000ffff4d7224 */ /* 0x000fe200078e0006 */
[----:B------:R-:W-:Y:S01]  /*5330*/  STL.64 [R1+0x138], R10 ;  /* 0x0001380a01007387 */ /* 0x000fe20000100a00 */
[----:B------:R-:W-:Y:S01]  /*5340*/  QGMMA.64x16x32.F32.E4M3.E4M3 R32, gdesc[UR12], RZ, !UPT, gsb0 ;  /* 0x002000000c2079f3 */ /* 0x000fe2000c0008ff */
[----:B------:R-:W-:Y:S01]  /*5350*/  UMOV UR12, UR44 ;  /* 0x0000002c000c7c82 */ /* 0x000fe20008000000 */
[----:B------:R-:W-:Y:S01]  /*5360*/  UMOV UR13, UR45 ;  /* 0x0000002d000d7c82 */ /* 0x000fe20008000000 */
[----:B------:R-:W-:Y:S01]  /*5370*/  UMOV UR14, UR4 ;  /* 0x00000004000e7c82 */ /* 0x000fe20008000000 */
[----:B------:R-:W-:Y:S01]  /*5380*/  UMOV UR15, 0x80000020 ;  /* 0x80000020000f7882 */ /* 0x000fe20000000000 */
[----:B------:R-:W-:Y:S01]  /*5390*/  UMOV UR4, UR44 ;  /* 0x0000002c00047c82 */ /* 0x000fe20008000000 */
[----:B------:R-:W-:-:S02]  /*53a0*/  IMAD.MOV.U32 R76, RZ, RZ, R7 ;  /* 0x000000ffff4c7224 */ /* 0x000fc400078e0007 */
[----:B------:R-:W-:Y:S01]  /*53b0*/  IMAD.MOV.U32 R75, RZ, RZ, R4 ;  /* 0x000000ffff4b7224 */ /* 0x000fe200078e0004 */
[----:B------:R-:W-:Y:S02]  /*53c0*/  WARPGROUP.DEPBAR.LE gsb0, 0x0 ;  /* 0x00008000000079c5 */ /* 0x000fe40000010000 */
[----:B------:R-:W-:Y:S04]  /*53d0*/  STL.64 [R1+0xc0], R32 ;  /* 0x0000c02001007387 */ /* 0x000fe80000100a00 */
[----:B------:R-:W-:Y:S04]  /*53e0*/  STL.64 [R1+0xc8], R34 ;  /* 0x0000c82201007387 */ /* 0x000fe80000100a00 */
[----:B------:R-:W-:Y:S04]  /*53f0*/  STL.64 [R1+0xd0], R36 ;  /* 0x0000d02401007387 */ /* 0x000fe80000100a00 */
[----:B------:R0:W-:Y:S02]  /*5400*/  STL.64 [R1+0xd8], R38 ;  /* 0x0000d82601007387 */ /* 0x0001e40000100a00 */
[----:B0-----:R-:W-:-:S06]  /*5410*/  WARPGROUP.ARRIVE ;  /* 0x00000000000079c5 */ /* 0x001fcc0000000000 */
[----:B------:R-:W-:Y:S01]  /*5420*/  QGMMA.64x16x32.F32.E4M3.E4M3 R32, gdesc[UR36], RZ, !UPT, gsb0 ;  /* 0x00200000242079f3 */ /* 0x000fe2000c0008ff */
[----:B------:R-:W-:Y:S01]  /*5430*/  UMOV UR36, UR14 ;  /* 0x0000000e00247c82 */ /* 0x000fe20008000000 */
[----:B------:R-:W-:Y:S01]  /*5440*/  UMOV UR37, UR15 ;  /* 0x0000000f00257c82 */ /* 0x000fe20008000000 */
        /* <DEDUP_REMOVED lines=9> */
[----:B------:R-:W-:Y:S01]  /*54e0*/  UMOV UR14, UR5 ;  /* 0x00000005000e7c82 */ /* 0x000fe20008000000 */
[----:B------:R-:W-:Y:S01]  /*54f0*/  UMOV UR15, 0x80000020 ;  /* 0x80000020000f7882 */ /* 0x000fe20000000000 */
[----:B------:R-:W-:Y:S01]  /*5500*/  UMOV UR5, UR45 ;  /* 0x0000002d00057c82 */ /* 0x000fe20008000000 */
[----:B------:R-:W-:Y:S01]  /*5510*/  UMOV UR10, UR14 ;  /* 0x0000000e000a7c82 */ /* 0x000fe20008000000 */
[----:B------:R-:W-:Y:S01]  /*5520*/  UMOV UR11, UR15 ;  /* 0x0000000f000b7c82 */ /* 0x000fe20008000000 */
[----:B------:R-:W-:Y:S01]  /*5530*/  UMOV UR50, UR10 ;  /* 0x0000000a00327c82 */ /* 0x000fe20008000000 */
[----:B------:R-:W-:Y:S01]  /*5540*/  UMOV UR51, UR11 ;  /* 0x0000000b00337c82 */ /* 0x000fe20008000000 */
[----:B------:R-:W-:-:S02]  /*5550*/  WARPGROUP.DEPBAR.LE gsb0, 0x0 ;  /* 0x00008000000079c5 */ /* 0x000fc40000010000 */
[----:B------:R-:W-:Y:S01]  /*5560*/  WARPGROUP.ARRIVE ;  /* 0x00000000000079c5 */ /* 0x000fe20000000000 */
[----:B------:R-:W-:Y:S04]  /*5570*/  STL.64 [R1], R32 ;  /* 0x0000002001007387 */ /* 0x000fe80000100a00 */
[----:B------:R-:W-:Y:S01]  /*5580*/  STL.64 [R1+0x8], R34 ;  /* 0x0000082201007387 */ /* 0x000fe20000100a00 */
[----:B------:R-:W-:Y:S01]  /*5590*/  QGMMA.64x16x32.F32.E4M3.E4M3 R208, gdesc[UR12], RZ, !UPT, gsb0 ;  /* 0x002000000cd079f3 */ /* 0x000fe2000c0008ff */
[----:B------:R-:W-:Y:S01]  /*55a0*/  UIADD3 UR14, UR8, 0x380, URZ ;  /* 0x00000380080e7890 */ /* 0x000fe2000fffe03f */
[----:B------:R-:W-:Y:S01]  /*55b0*/  UMOV UR12, UR44 ;  /* 0x0000002c000c7c82 */ /* 0x000fe20008000000 */
[----:B------:R-:W-:Y:S01]  /*55c0*/  UMOV UR13, UR45 ;  /* 0x0000002d000d7c82 */ /* 0x000fe20008000000 */
[----:B------:R-:W-:Y:S01]  /*55d0*/  UMOV UR15, 0x80000020 ;  /* 0x80000020000f7882 */ /* 0x000fe20000000000 */
[----:B------:R-:W-:Y:S04]  /*55e0*/  STL.64 [R1+0x10], R36 ;  /* 0x0000102401007387 */ /* 0x000fe80000100a00 */
[----:B------:R0:W-:Y:S01]  /*55f0*/  STL.64 [R1+0x18], R38 ;  /* 0x0000182601007387 */ /* 0x0001e20000100a00 */
[----:B------:R-:W-:-:S02]  /*5600*/  WARPGROUP.DEPBAR.LE gsb0, 0x0 ;  /* 0x00008000000079c5 */ /* 0x000fc40000010000 */
[----:B------:R-:W-:Y:S01]  /*5610*/  WARPGROUP.ARRIVE ;  /* 0x00000000000079c5 */ /* 0x000fe20000000000 */
[----:B------:R-:W-:Y:S04]  /*5620*/  STL [R1+0x990], R208 ;  /* 0x000990d001007387 */ /* 0x000fe80000100800 */
[----:B------:R-:W-:Y:S01]  /*5630*/  STL [R1+0x98c], R209 ;  /* 0x00098cd101007387 */ /* 0x000fe20000100800 */
[----:B------:R-:W-:Y:S03]  /*5640*/  QGMMA.64x16x32.F32.E4M3.E4M3 R184, gdesc[UR32], RZ, !UPT, gsb0 ;  /* 0x0020000020b879f3 */ /* 0x000fe6000c0008ff */
[----:B------:R-:W-:Y:S04]  /*5650*/  STL [R1+0x988], R210 ;  /* 0x000988d201007387 */ /* 0x000fe80000100800 */
[----:B------:R-:W-:Y:S04]  /*5660*/  STL [R1+0x984], R211 ;  /* 0x000984d301007387 */ /* 0x000fe80000100800 */
[----:B------:R-:W-:Y:S04]  /*5670*/  STL [R1+0x980], R212 ;  /* 0x000980d401007387 */ /* 0x000fe80000100800 */
[----:B------:R-:W-:Y:S04]  /*5680*/  STL [R1+0x97c], R213 ;  /* 0x00097cd501007387 */ /* 0x000fe80000100800 */
[----:B------:R-:W-:Y:S04]  /*5690*/  STL [R1+0x978], R214 ;  /* 0x000978d601007387 */ /* 0x000fe80000100800 */
[----:B------:R-:W-:Y:S01]  /*56a0*/  STL [R1+0x974], R215 ;  /* 0x000974d701007387 */ /* 0x000fe20000100800 */
[----:B------:R-:W-:-:S02]  /*56b0*/  WARPGROUP.DEPBAR.LE gsb0, 0x0 ;  /* 0x00008000000079c5 */ /* 0x000fc40000010000 */
[----:B------:R-:W-:Y:S01]  /*56c0*/  WARPGROUP.ARRIVE ;  /* 0x00000000000079c5 */ /* 0x000fe20000000000 */
[----:B------:R2:W-:Y:S04]  /*56d0*/  STL [R1+0x9b0], R184 ;  /* 0x0009b0b801007387 */ /* 0x0005e80000100800 */
[----:B------:R4:W-:Y:S01]  /*56e0*/  STL [R1+0x9ac], R185 ;  /* 0x0009acb901007387 */ /* 0x0009e20000100800 */
[----:B------:R-:W-:Y:S03]  /*56f0*/  QGMMA.64x16x32.F32.E4M3.E4M3 R160, gdesc[UR28], RZ, !UPT, gsb0 ;  /* 0x002000001ca079f3 */ /* 0x000fe6000c0008ff */
[----:B------:R1:W-:Y:S04]  /*5700*/  STL [R1+0x9a8], R186 ;  /* 0x0009a8ba01007387 */ /* 0x0003e80000100800 */
[----:B------:R3:W-:Y:S04]  /*5710*/  STL [R1+0x9a4], R187 ;  /* 0x0009a4bb01007387 */ /* 0x0007e80000100800 */
[----:B------:R-:W-:Y:S04]  /*5720*/  STL [R1+0x9a0], R188 ;  /* 0x0009a0bc01007387 */ /* 0x000fe80000100800 */
[----:B------:R-:W-:Y:S04]  /*5730*/  STL [R1+0x99c], R189 ;  /* 0x00099cbd01007387 */ /* 0x000fe80000100800 */
[----:B------:R-:W-:Y:S04]  /*5740*/  STL [R1+0x998], R190 ;  /* 0x000998be01007387 */ /* 0x000fe80000100800 */
[----:B------:R-:W-:Y:S04]  /*5750*/  STL [R1+0x994], R191 ;  /* 0x000994bf01007387 */ /* 0x000fe80000100800 */
[----:B------:R-:W-:Y:S04]  /*5760*/  STL [R1+0x3ac], RZ ;  /* 0x0003acff01007387 */ /* 0x000fe80000100800 */
[----:B------:R-:W-:Y:S04]  /*5770*/  STL [R1+0x3a8], RZ ;  /* 0x0003a8ff01007387 */ /* 0x000fe80000100800 */
[----:B------:R-:W-:Y:S04]  /*5780*/  STL [R1+0x3a4], RZ ;  /* 0x0003a4ff01007387 */ /* 0x000fe80000100800 */
[----:B------:R-:W-:Y:S04]  /*5790*/  STL [R1+0x3a0], RZ ;  /* 0x0003a0ff01007387 */ /* 0x000fe80000100800 */
[----:B------:R-:W-:Y:S04]  /*57a0*/  STL [R1+0x39c], RZ ;  /* 0x00039cff01007387 */ /* 0x000fe80000100800 */
[----:B------:R-:W-:Y:S04]  /*57b0*/  STL [R1+0x398], RZ ;  /* 0x000398ff01007387 */ /* 0x000fe80000100800 */
[----:B------:R-:W-:Y:S01]  /*57c0*/  STL [R1+0x394], RZ ;  /* 0x000394ff01007387 */ /* 0x000fe20000100800 */
[----:B------:R-:W-:-:S02]  /*57d0*/  WARPGROUP.DEPBAR.LE gsb0, 0x0 ;  /* 0x00008000000079c5 */ /* 0x000fc40000010000 */
[----:B------:R-:W-:Y:S01]  /*57e0*/  WARPGROUP.ARRIVE ;  /* 0x00000000000079c5 */ /* 0x000fe20000000000 */
[----:B------:R-:W-:Y:S04]  /*57f0*/  STL [R1+0x390], RZ ;  /* 0x000390ff01007387 */ /* 0x000fe80000100800 */
[----:B------:R-:W-:Y:S01]  /*5800*/  STL [R1+0x38c], RZ ;  /* 0x00038cff01007387 */ /* 0x000fe20000100800 */
[----:B------:R-:W-:Y:S03]  /*5810*/  QGMMA.64x16x32.F32.E4M3.E4M3 R136, gdesc[UR24], RZ, !UPT, gsb0 ;  /* 0x00200000188879f3 */ /* 0x000fe6000c0008ff */
[----:B------:R-:W-:Y:S04]  /*5820*/  STL [R1+0x388], RZ ;  /* 0x000388ff01007387 */ /* 0x000fe80000100800 */
[----:B------:R-:W-:Y:S01]  /*5830*/  STL [R1+0x384], RZ ;  /* 0x000384ff01007387 */ /* 0x000fe20000100800 */
[----:B------:R-:W-:-:S02]  /*5840*/  WARPGROUP.DEPBAR.LE gsb0, 0x0 ;  /* 0x00008000000079c5 */ /* 0x000fc40000010000 */
[----:B------:R-:W-:-:S06]  /*5850*/  WARPGROUP.ARRIVE ;  /* 0x00000000000079c5 */ /* 0x000fcc0000000000 */
[----:B------:R-:W-:Y:S01]  /*5860*/  QGMMA.64x16x32.F32.E4M3.E4M3 R112, gdesc[UR4], RZ, !UPT, gsb0 ;  /* 0x00200000047079f3 */ /* 0x000fe2000c0008ff */
[----:B------:R-:W-:Y:S02]  /*5870*/  UIADD3 UR4, UR9, 0x200, URZ ;  /* 0x0000020009047890 */ /* 0x000fe4000fffe03f */
[----:B------:R-:W-:Y:S02]  /*5880*/  WARPGROUP.DEPBAR.LE gsb0, 0x0 ;  /* 0x00008000000079c5 */ /* 0x000fe40000010000 */
[----:B------:R-:W-:-:S06]  /*5890*/  WARPGROUP.ARRIVE ;  /* 0x00000000000079c5 */ /* 0x000fcc0000000000 */
[----:B------:R-:W-:Y:S03]  /*58a0*/  QGMMA.64x16x32.F32.E4M3.E4M3 R88, gdesc[UR20], RZ, !UPT, gsb0 ;  /* 0x00200000145879f3 */ /* 0x000fe6000c0008ff */
[----:B------:R-:W-:Y:S02]  /*58b0*/  WARPGROUP.DEPBAR.LE gsb0, 0x0 ;  /* 0x00008000000079c5 */ /* 0x000fe40000010000 */
[----:B------:R-:W-:-:S06]  /*58c0*/  WARPGROUP.ARRIVE ;  /* 0x00000000000079c5 */ /* 0x000fcc0000000000 */
[----:B------:R-:W-:Y:S03]  /*58d0*/  QGMMA.64x16x32.F32.E4M3.E4M3 R64, gdesc[UR16], RZ, !UPT, gsb0 ;  /* 0x00200000104079f3 */ /* 0x000fe6000c0008ff */
[----:B------:R-:W-:Y:S02]  /*58e0*/  WARPGROUP.DEPBAR.LE gsb0, 0x0 ;  /* 0x00008000000079c5 */ /* 0x000fe40000010000 */
[----:B------:R-:W-:-:S06]  /*58f0*/  WARPGROUP.ARRIVE ;  /* 0x00000000000079c5 */ /* 0x000fcc0000000000 */
[----:B------:R-:W-:Y:S01]  /*5900*/  QGMMA.64x16x32.F32.E4M3.E4M3 R40, gdesc[UR12], RZ, !UPT, gsb0 ;  /* 0x002000000c2879f3 */ /* 0x000fe2000c0008ff */
[----:B------:R-:W-:Y:S01]  /*5910*/  UMOV UR12, UR4 ;  /* 0x00000004000c7c82 */ /* 0x000fe20008000000 */
[----:B------:R-:W-:Y:S01]  /*5920*/  UMOV UR13, 0x80000020 ;  /* 0x80000020000d7882 */ /* 0x000fe20000000000 */
[----:B------:R-:W-:Y:S01]  /*5930*/  UMOV UR16, UR12 ;  /* 0x0000000c00107c82 */ /* 0x000fe20008000000 */
        /* <DEDUP_REMOVED lines=15> */
[----:B------:R-:W-:-:S02]  /*5a30*/  WARPGROUP.DEPBAR.LE gsb0, 0x0 ;  /* 0x00008000000079c5 */ /* 0x000fc40000010000 */
[----:B0-----:R-:W-:-:S06]  /*5a40*/  WARPGROUP.ARRIVE ;  /* 0x00000000000079c5 */ /* 0x001fcc0000000000 */
[----:B------:R-:W-:Y:S03]  /*5a50*/  QGMMA.64x16x32.F32.E4M3.E4M3 R32, gdesc[UR12], RZ, !UPT, gsb0 ;  /* 0x002000000c2079f3 */ /* 0x000fe6000c0008ff */
[----:B------:R-:W-:Y:S02]  /*5a60*/  WARPGROUP.DEPBAR.LE gsb0, 0x0 ;  /* 0x00008000000079c5 */ /* 0x000fe40000010000 */
[----:B------:R-:W-:-:S06]  /*5a70*/  WARPGROUP.ARRIVE ;  /* 0x00000000000079c5 */ /* 0x000fcc0000000000 */
[----:B------:R-:W-:Y:S01]  /*5a80*/  QGMMA.64x16x32.F32.E4M3.E4M3 R56, gdesc[UR16], RZ, !UPT, gsb0 ;  /* 0x00200000103879f3 */ /* 0x000fe2000c0008ff */
[----:B------:R-:W-:Y:S01]  /*5a90*/  UMOV UR16, UR36 ;  /* 0x0000002400107c82 */ /* 0x000fe20008000000 */
[----:B------:R-:W-:Y:S01]  /*5aa0*/  UMOV UR17, UR37 ;  /* 0x0000002500117c82 */ /* 0x000fe20008000000 */
[----:B------:R-:W-:Y:S01]  /*5ab0*/  UMOV UR36, UR12 ;  /* 0x0000000c00247c82 */ /* 0x000fe20008000000 */
[----:B------:R-:W-:Y:S01]  /*5ac0*/  UMOV UR37, UR13 ;  /* 0x0000000d00257c82 */ /* 0x000fe20008000000 */
        /* <DEDUP_REMOVED lines=36> */
[----:B------:R-:W-:Y:S03]  /*5d10*/  QGMMA.64x16x32.F32.E4M3.E4M3 R4, gdesc[UR36], RZ, !UPT, gsb0 ;  /* 0x00200000240479f3 */ /* 0x000fe6000c0008ff */
[----:B------:R-:W-:Y:S02]  /*5d20*/  WARPGROUP.DEPBAR.LE gsb0, 0x0 ;  /* 0x00008000000079c5 */ /* 0x000fe40000010000 */
[----:B--2---:R-:W-:Y:S02]  /*5d30*/  IMAD.MOV.U32 R184, RZ, RZ, R8 ;  /* 0x000000ffffb87224 */ /* 0x004fe400078e0008 */
[----:B----4-:R-:W-:Y:S02]  /*5d40*/  IMAD.MOV.U32 R185, RZ, RZ, R5 ;  /* 0x000000ffffb97224 */ /* 0x010fe400078e0005 */
[----:B-1----:R-:W-:Y:S02]  /*5d50*/  IMAD.MOV.U32 R186, RZ, RZ, R6 ;  /* 0x000000ffffba7224 */ /* 0x002fe400078e0006 */
[----:B---3--:R-:W-:-:S02]  /*5d60*/  IMAD.MOV.U32 R187, RZ, RZ, R7 ;  /* 0x000000ffffbb7224 */ /* 0x008fc400078e0007 */
[----:B------:R-:W-:Y:S02]  /*5d70*/  IMAD.MOV.U32 R19, RZ, RZ, R9 ;  /* 0x000000ffff137224 */ /* 0x000fe400078e0009 */
[----:B------:R-:W-:Y:S02]  /*5d80*/  IMAD.MOV.U32 R18, RZ, RZ, R10 ;  /* 0x000000ffff127224 */ /* 0x000fe400078e000a */
[----:B------:R-:W-:Y:S02]  /*5d90*/  IMAD.MOV.U32 R17, RZ, RZ, R11 ;  /* 0x000000ffff117224 */ /* 0x000fe400078e000b */
[----:B------:R-:W-:Y:S02]  /*5da0*/  IMAD.MOV.U32 R13, RZ, RZ, R4 ;  /* 0x000000ffff0d7224 */ /* 0x000fe400078e0004 */
[----:B------:R-:W-:-:S06]  /*5db0*/  WARPGROUP.ARRIVE ;  /* 0x00000000000079c5 */ /* 0x000fcc0000000000 */
[----:B------:R-:W-:Y:S01]  /*5dc0*/  QGMMA.64x16x32.F32.E4M3.E4M3 R4, gdesc[UR48], RZ, !UPT, gsb0 ;  /* 0x00200000300479f3 */ /* 0x000fe2000c0008ff */
[----:B------:R-:W-:Y:S01]  /*5dd0*/  UMOV UR48, UR12 ;  /* 0x0000000c00307c82 */ /* 0x000fe20008000000 */
[----:B------:R-:W-:Y:S01]  /*5de0*/  UMOV UR49, UR13 ;  /* 0x0000000d00317c82 */ /* 0x000fe20008000000 */
[----:B------:R-:W-:Y:S01]  /*5df0*/  UMOV UR50, UR58 ;  /* 0x0000003a00327c82 */ /* 0x000fe20008000000 */
[----:B------:R-:W-:Y:S01]  /*5e00*/  UMOV UR51, UR59 ;  /* 0x0000003b00337c82 */ /* 0x000fe20008000000 */
[----:B------:R-:W-:Y:S02]  /*5e10*/  WARPGROUP.DEPBAR.LE gsb0, 0x0 ;  /* 0x00008000000079c5 */ /* 0x000fe40000010000 */
[----:B------:R-:W-:Y:S01]  /*5e20*/  STL [R1+0xac], R7 ;  /* 0x0000ac0701007387 */ /* 0x000fe20000100800 */
[----:B------:R-:W-:Y:S02]  /*5e30*/  IMAD.MOV.U32 R101, RZ, RZ, R6 ;  /* 0x000000ffff657224 */ /* 0x000fe400078e0006 */
[----:B------:R-:W-:Y:S01]  /*5e40*/  IMAD.MOV.U32 R100, RZ, RZ, R5 ;  /* 0x000000ffff647224 */ /* 0x000fe200078e0005 */
[----:B------:R-:W-:Y:S01]  /*5e50*/  STL.64 [R1+0xb0], R8 ;  /* 0x0000b00801007387 */ /* 0x000fe20000100a00 */
[----:B------:R-:W-:-:S03]  /*5e60*/  IMAD.MOV.U32 R79, RZ, RZ, R4 ;  /* 0x000000ffff4f7224 */ /* 0x000fc600078e0004 */
[----:B------:R0:W-:Y:S04]  /*5e70*/  STL.64 [R1+0xb8], R10 ;  /* 0x0000b80a01007387 */ /* 0x0001e80000100a00 */
[----:B------:R-:W-:Y:S04]  /*5e80*/  STL [R1+0x380], RZ ;  /* 0x000380ff01007387 */ /* 0x000fe80000100800 */
[----:B------:R-:W-:Y:S01]  /*5e90*/  STL [R1+0x37c], RZ ;  /* 0x00037cff01007387 */ /* 0x000fe20000100800 */
[----:B0-----:R-:W-:-:S06]  /*5ea0*/  WARPGROUP.ARRIVE ;  /* 0x00000000000079c5 */ /* 0x001fcc0000000000 */
[----:B------:R-:W-:Y:S01]  /*5eb0*/  QGMMA.64x16x32.F32.E4M3.E4M3 R4, gdesc[UR48], RZ, !UPT, gsb0 ;  /* 0x00200000300479f3 */ /* 0x000fe2000c0008ff */
[----:B------:R-:W-:Y:S01]  /*5ec0*/  UMOV UR48, UR12 ;  /* 0x0000000c00307c82 */ /* 0x000fe20008000000 */
[----:B------:R-:W-:Y:S01]  /*5ed0*/  UMOV UR49, UR13 ;  /* 0x0000000d00317c82 */ /* 0x000fe20008000000 */
[----:B------:R-:W-:Y:S01]  /*5ee0*/  UMOV UR50, UR54 ;  /* 0x0000003600327c82 */ /* 0x000fe20008000000 */
[----:B------:R-:W-:Y:S01]  /*5ef0*/  UMOV UR51, UR55 ;  /* 0x0000003700337c82 */ /* 0x000fe20008000000 */
[----:B------:R-:W-:Y:S02]  /*5f00*/  WARPGROUP.DEPBAR.LE gsb0, 0x0 ;  /* 0x00008000000079c5 */ /* 0x000fe40000010000 */
[----:B------:R-:W-:Y:S02]  /*5f10*/  IMAD.MOV.U32 R27, RZ, RZ, R6 ;  /* 0x000000ffff1b7224 */ /* 0x000fe400078e0006 */
[----:B------:R-:W-:Y:S02]  /*5f20*/  IMAD.MOV.U32 R26, RZ, RZ, R7 ;  /* 0x000000ffff1a7224 */ /* 0x000fe400078e0007 */
[----:B------:R-:W-:-:S02]  /*5f30*/  IMAD.MOV.U32 R25, RZ, RZ, R8 ;  /* 0x000000ffff197224 */ /* 0x000fc400078e0008 */
[----:B------:R-:W-:Y:S02]  /*5f40*/  IMAD.MOV.U32 R24, RZ, RZ, R5 ;  /* 0x000000ffff187224 */ /* 0x000fe400078e0005 */
[----:B------:R-:W-:Y:S02]  /*5f50*/  IMAD.MOV.U32 R212, RZ, RZ, R9 ;  /* 0x000000ffffd47224 */ /* 0x000fe400078e0009 */
[----:B------:R-:W-:Y:S02]  /*5f60*/  IMAD.MOV.U32 R213, RZ, RZ, R10 ;  /* 0x000000ffffd57224 */ /* 0x000fe400078e000a */
[----:B------:R-:W-:Y:S02]  /*5f70*/  IMAD.MOV.U32 R214, RZ, RZ, R11 ;  /* 0x000000ffffd67224 */ /* 0x000fe400078e000b */
[----:B------:R-:W-:Y:S02]  /*5f80*/  IMAD.MOV.U32 R215, RZ, RZ, R4 ;  /* 0x000000ffffd77224 */ /* 0x000fe400078e0004 */
[----:B------:R-:W-:-:S06]  /*5f90*/  WARPGROUP.ARRIVE ;  /* 0x00000000000079c5 */ /* 0x000fcc0000000000 */
[----:B------:R-:W-:Y:S03]  /*5fa0*/  QGMMA.64x16x32.F32.E4M3.E4M3 R4, gdesc[UR40], RZ, !UPT, gsb0 ;  /* 0x00200000280479f3 */ /* 0x000fe6000c0008ff */
[----:B------:R-:W-:Y:S02]  /*5fb0*/  WARPGROUP.DEPBAR.LE gsb0, 0x0 ;  /* 0x00008000000079c5 */ /* 0x000fe40000010000 */
[----:B------:R-:W-:Y:S01]  /*5fc0*/  WARPGROUP.ARRIVE ;  /* 0x00000000000079c5 */ /* 0x000fe20000000000 */
[----:B------:R-:W-:Y:S02]  /*5fd0*/  IMAD.MOV.U32 R208, RZ, RZ, R9 ;  /* 0x000000ffffd07224 */ /* 0x000fe400078e0009 */
[----:B------:R-:W-:Y:S02]  /*5fe0*/  IMAD.MOV.U32 R209, RZ, RZ, R10 ;  /* 0x000000ffffd17224 */ /* 0x000fe400078e000a */
[----:B------:R-:W-:Y:S01]  /*5ff0*/  IMAD.MOV.U32 R210, RZ, RZ, R11 ;  /* 0x000000ffffd27224 */ /* 0x000fe200078e000b */
[----:B------:R-:W-:Y:S01]  /*6000*/  QGMMA.64x16x32.F32.E4M3.E4M3 R120, gdesc[UR48], RZ, !UPT, gsb0 ;  /* 0x00200000307879f3 */ /* 0x000fe2000c0008ff */
[----:B------:R-:W-:-:S02]  /*6010*/  IMAD.MOV.U32 R188, RZ, RZ, R5 ;  /* 0x000000ffffbc7224 */ /* 0x000fc400078e0005 */
[----:B------:R-:W-:Y:S02]  /*6020*/  IMAD.MOV.U32 R189, RZ, RZ, R6 ;  /* 0x000000ffffbd7224 */ /* 0x000fe400078e0006 */
[----:B------:R-:W-:Y:S02]  /*6030*/  IMAD.MOV.U32 R190, RZ, RZ, R7 ;  /* 0x000000ffffbe7224 */ /* 0x000fe400078e0007 */
[----:B------:R-:W-:Y:S02]  /*6040*/  IMAD.MOV.U32 R191, RZ, RZ, R8 ;  /* 0x000000ffffbf7224 */ /* 0x000fe400078e0008 */
[----:B------:R-:W-:Y:S01]  /*6050*/  IMAD.MOV.U32 R211, RZ, RZ, R4 ;  /* 0x000000ffffd37224 */ /* 0x000fe200078e0004 */
[----:B------:R-:W-:Y:S02]  /*6060*/  WARPGROUP.DEPBAR.LE gsb0, 0x0 ;  /* 0x00008000000079c5 */ /* 0x000fe40000010000 */
[----:B------:R-:W-:Y:S04]  /*6070*/  STL.64 [R1+0x1c0], R120 ;  /* 0x0001c07801007387 */ /* 0x000fe80000100a00 */
[----:B------:R-:W-:Y:S04]  /*6080*/  STL.64 [R1+0x1c8], R122 ;  /* 0x0001c87a01007387 */ /* 0x000fe80000100a00 */
[----:B------:R-:W-:Y:S04]  /*6090*/  STL.64 [R1+0x1d0], R124 ;  /* 0x0001d07c01007387 */ /* 0x000fe80000100a00 */
[----:B------:R0:W-:Y:S04]  /*60a0*/  STL.64 [R1+0x1d8], R126 ;  /* 0x0001d87e01007387 */ /* 0x0001e80000100a00 */
[----:B------:R-:W-:Y:S04]  /*60b0*/  STL [R1+0x378], RZ ;  /* 0x000378ff01007387 */ /* 0x000fe80000100800 */
[----:B------:R-:W-:Y:S01]  /*60c0*/  STL [R1+0x374], RZ ;  /* 0x000374ff01007387 */ /* 0x000fe20000100800 */
[----:B0-----:R-:W-:-:S06]  /*60d0*/  WARPGROUP.ARRIVE ;  /* 0x00000000000079c5 */ /* 0x001fcc0000000000 */
        /* <DEDUP_REMOVED lines=22> */
[----:B------:R-:W-:Y:S04]  /*6240*/  STL.64 [R1+0x220], R120 ;  /* 0x0002207801007387 */ /* 0x000fe80000100a00 */
[----:B------:R-:W-:Y:S04]  /*6250*/  STL.64 [R1+0x228], R122 ;  /* 0x0002287a01007387 */ /* 0x000fe80000100a00 */
[----:B------:R-:W-:Y:S04]  /*6260*/  STL.64 [R1+0x230], R124 ;  /* 0x0002307c01007387 */ /* 0x000fe80000100a00 */
[----:B------:R0:W-:Y:S02]  /*6270*/  STL.64 [R1+0x238], R126 ;  /* 0x0002387e01007387 */ /* 0x0001e40000100a00 */
[----:B0-----:R-:W-:-:S06]  /*6280*/  WARPGROUP.ARRIVE ;  /* 0x00000000000079c5 */ /* 0x001fcc0000000000 */
[----:B------:R-:W-:Y:S01]  /*6290*/  QGMMA.64x16x32.F32.E4M3.E4M3 R120, gdesc[UR44], RZ, !UPT, gsb0 ;  /* 0x002000002c7879f3 */ /* 0x000fe2000c0008ff */
[----:B------:R-:W-:Y:S02]  /*62a0*/  UIADD3 UR46, UR8, 0x2, URZ ;  /* 0x00000002082e7890 */ /* 0x000fe4000fffe03f */
[----:B------:R-:W-:Y:S02]  /*62b0*/  WARPGROUP.DEPBAR.LE gsb0, 0x0 ;  /* 0x00008000000079c5 */ /* 0x000fe40000010000 */
[----:B------:R-:W-:Y:S04]  /*62c0*/  STL.64 [R1+0x200], R120 ;  /* 0x0002007801007387 */ /* 0x000fe80000100a00 */
[----:B------:R-:W-:Y:S04]  /*62d0*/  STL.64 [R1+0x208], R122 ;  /* 0x0002087a01007387 */ /* 0x000fe80000100a00 */
[----:B------:R-:W-:Y:S04]  /*62e0*/  STL.64 [R1+0x210], R124 ;  /* 0x0002107c01007387 */ /* 0x000fe80000100a00 */
[----:B------:R0:W-:Y:S04]  /*62f0*/  STL.64 [R1+0x218], R126 ;  /* 0x0002187e01007387 */ /* 0x0001e80000100a00 */
[----:B------:R-:W-:Y:S01]  /*6300*/  STL [R1+0x370], RZ ;  /* 0x000370ff01007387 */ /* 0x000fe20000100800 */
[----:B0-----:R-:W-:-:S06]  /*6310*/  WARPGROUP.ARRIVE ;  /* 0x00000000000079c5 */ /* 0x001fcc0000000000 */
[----:B------:R-:W-:Y:S03]  /*6320*/  QGMMA.64x16x32.F32.E4M3.E4M3 R120, gdesc[UR52], RZ, !UPT, gsb0 ;  /* 0x00200000347879f3 */ /* 0x000fe6000c0008ff */
[----:B------:R-:W-:Y:S02]  /*6330*/  WARPGROUP.DEPBAR.LE gsb0, 0x0 ;  /* 0x00008000000079c5 */ /* 0x000fe40000010000 */
[----:B------:R-:W-:Y:S01]  /*6340*/  IMAD.MOV.U32 R16, RZ, RZ, R121 ;  /* 0x000000ffff107224 */ /* 0x000fe200078e0079 */
[----:B------:R0:W-:Y:S01]  /*6350*/  STL [R1+0x1a0], R120 ;  /* 0x0001a07801007387 */ /* 0x0001e20000100800 */
[----:B------:R-:W-:Y:S02]  /*6360*/  IMAD.MOV.U32 R14, RZ, RZ, R122 ;  /* 0x000000ffff0e7224 */ /* 0x000fe400078e007a */
[----:B------:R-:W-:Y:S02]  /*6370*/  IMAD.MOV.U32 R15, RZ, RZ, R123 ;  /* 0x000000ffff0f7224 */ /* 0x000fe400078e007b */
[----:B------:R-:W-:-:S02]  /*6380*/  IMAD.MOV.U32 R12, RZ, RZ, R124 ;  /* 0x000000ffff0c7224 */ /* 0x000fc400078e007c */
[----:B------:R-:W-:Y:S02]  /*6390*/  IMAD.MOV.U32 R11, RZ, RZ, R125 ;  /* 0x000000ffff0b7224 */ /* 0x000fe400078e007d */
[----:B------:R-:W-:Y:S02]  /*63a0*/  IMAD.MOV.U32 R10, RZ, RZ, R126 ;  /* 0x000000ffff0a7224 */ /* 0x000fe400078e007e */
[----:B------:R-:W-:Y:S02]  /*63b0*/  IMAD.MOV.U32 R9, RZ, RZ, R127 ;  /* 0x000000ffff097224 */ /* 0x000fe400078e007f */
[----:B0-----:R-:W-:-:S03]  /*63c0*/  WARPGROUP.ARRIVE ;  /* 0x00000000000079c5 */ /* 0x001fc60000000000 */
[----:B------:R0:W-:Y:S03]  /*63d0*/  STL [R1+0x95c], R9 ;  /* 0x00095c0901007387 */ /* 0x0001e60000100800 */
[----:B------:R-:W-:Y:S01]  /*63e0*/  QGMMA.64x16x32.F32.E4M3.E4M3 R120, gdesc[UR40], RZ, !UPT, gsb0 ;  /* 0x00200000287879f3 */ /* 0x000fe2000c0008ff */
[----:B------:R1:W-:Y:S01]  /*63f0*/  STL [R1+0x958], R10 ;  /* 0x0009580a01007387 */ /* 0x0003e20000100800 */
[----:B------:R-:W-:Y:S01]  /*6400*/  UMOV UR40, UR44 ;  /* 0x0000002c00287c82 */ /* 0x000fe20008000000 */
[----:B------:R-:W-:Y:S01]  /*6410*/  UMOV UR41, UR45 ;  /* 0x0000002d00297c82 */ /* 0x000fe20008000000 */
[----:B------:R-:W-:Y:S01]  /*6420*/  UMOV UR42, UR20 ;  /* 0x00000014002a7c82 */ /* 0x000fe20008000000 */
[----:B------:R2:W-:Y:S01]  /*6430*/  STL [R1+0x954], R11 ;  /* 0x0009540b01007387 */ /* 0x0005e20000100800 */
[----:B------:R-:W-:Y:S01]  /*6440*/  UMOV UR43, UR21 ;  /* 0x00000015002b7c82 */ /* 0x000fe20008000000 */
[----:B------:R-:W-:Y:S01]  /*6450*/  UMOV UR20, UR44 ;  /* 0x0000002c00147c82 */ /* 0x000fe20008000000 */
[----:B------:R-:W-:Y:S01]  /*6460*/  UMOV UR21, UR45 ;  /* 0x0000002d00157c82 */ /* 0x000fe20008000000 */
[----:B------:R3:W-:Y:S04]  /*6470*/  STL [R1+0x950], R12 ;  /* 0x0009500c01007387 */ /* 0x0007e80000100800 */
[----:B------:R4:W-:Y:S04]  /*6480*/  STL [R1+0x94c], R15 ;  /* 0x00094c0f01007387 */ /* 0x0009e80000100800 */
[----:B------:R4:W-:Y:S04]  /*6490*/  STL [R1+0x948], R14 ;  /* 0x0009480e01007387 */ /* 0x0009e80000100800 */
[----:B------:R4:W-:Y:S04]  /*64a0*/  STL [R1+0x944], R16 ;  /* 0x0009441001007387 */ /* 0x0009e80000100800 */
[----:B------:R-:W-:Y:S01]  /*64b0*/  STL [R1+0x36c], RZ ;  /* 0x00036cff01007387 */ /* 0x000fe20000100800 */
[----:B------:R-:W-:-:S02]  /*64c0*/  WARPGROUP.DEPBAR.LE gsb0, 0x0 ;  /* 0x00008000000079c5 */ /* 0x000fc40000010000 */
[----:B0-----:R-:W-:Y:S01]  /*64d0*/  IMAD.MOV.U32 R9, RZ, RZ, R121 ;  /* 0x000000ffff097224 */ /* 0x001fe200078e0079 */
[----:B------:R0:W-:Y:S01]  /*64e0*/  STL [R1+0x140], R120 ;  /* 0x0001407801007387 */ /* 0x0001e20000100800 */
[----:B-1----:R-:W-:Y:S02]  /*64f0*/  IMAD.MOV.U32 R10, RZ, RZ, R122 ;  /* 0x000000ffff0a7224 */ /* 0x002fe400078e007a */
[----:B--2---:R-:W-:Y:S01]  /*6500*/  IMAD.MOV.U32 R11, RZ, RZ, R123 ;  /* 0x000000ffff0b7224 */ /* 0x004fe200078e007b */
[----:B------:R1:W-:Y:S01]  /*6510*/  STL [R1+0x970], R9 ;  /* 0x0009700901007387 */ /* 0x0003e20000100800 */
[----:B---3--:R-:W-:Y:S02]  /*6520*/  IMAD.MOV.U32 R12, RZ, RZ, R124 ;  /* 0x000000ffff0c7224 */ /* 0x008fe400078e007c */
[----:B----4-:R-:W-:Y:S01]  /*6530*/  IMAD.MOV.U32 R15, RZ, RZ, R125 ;  /* 0x000000ffff0f7224 */ /* 0x010fe200078e007d */
[----:B------:R2:W-:Y:S01]  /*6540*/  STL [R1+0x96c], R10 ;  /* 0x00096c0a01007387 */ /* 0x0005e20000100800 */
[----:B------:R-:W-:-:S02]  /*6550*/  IMAD.MOV.U32 R14, RZ, RZ, R126 ;  /* 0x000000ffff0e7224 */ /* 0x000fc400078e007e */
[----:B------:R-:W-:Y:S01]  /*6560*/  IMAD.MOV.U32 R16, RZ, RZ, R127 ;  /* 0x000000ffff107224 */ /* 0x000fe200078e007f */
[----:B------:R3:W-:Y:S01]  /*6570*/  STL [R1+0x968], R15 ;  /* 0x0009680f01007387 */ /* 0x0007e20000100800 */
[----:B0-----:R-:W-:-:S03]  /*6580*/  WARPGROUP.ARRIVE ;  /* 0x00000000000079c5 */ /* 0x001fc60000000000 */
[----:B------:R0:W-:Y:S03]  /*6590*/  STL [R1+0x964], R12 ;  /* 0x0009640c01007387 */ /* 0x0001e60000100800 */
[----:B------:R-:W-:Y:S01]  /*65a0*/  QGMMA.64x16x32.F32.E4M3.E4M3 R120, gdesc[UR56], RZ, !UPT, gsb0 ;  /* 0x00200000387879f3 */ /* 0x000fe2000c0008ff */
[----:B------:R4:W-:Y:S04]  /*65b0*/  STL [R1+0x960], R11 ;  /* 0x0009600b01007387 */ /* 0x0009e80000100800 */
[----:B------:R-:W-:Y:S04]  /*65c0*/  STL [R1+0x368], RZ ;  /* 0x000368ff01007387 */ /* 0x000fe80000100800 */
[----:B------:R-:W-:Y:S04]  /*65d0*/  STL [R1+0x364], RZ ;  /* 0x000364ff01007387 */ /* 0x000fe80000100800 */
[----:B------:R-:W-:Y:S04]  /*65e0*/  STL [R1+0x360], RZ ;  /* 0x000360ff01007387 */ /* 0x000fe80000100800 */
[----:B------:R-:W-:Y:S01]  /*65f0*/  STL [R1+0x35c], RZ ;  /* 0x00035cff01007387 */ /* 0x000fe20000100800 */
[----:B------:R-:W-:-:S02]  /*6600*/  WARPGROUP.DEPBAR.LE gsb0, 0x0 ;  /* 0x00008000000079c5 */ /* 0x000fc40000010000 */
[----:B------:R-:W-:Y:S02]  /*6610*/  IMAD.MOV.U32 R8, RZ, RZ, R120 ;  /* 0x000000ffff087224 */ /* 0x000fe400078e0078 */
[----:B------:R-:W-:Y:S02]  /*6620*/  IMAD.MOV.U32 R7, RZ, RZ, R121 ;  /* 0x000000ffff077224 */ /* 0x000fe400078e0079 */
[----:B------:R-:W-:Y:S02]  /*6630*/  IMAD.MOV.U32 R6, RZ, RZ, R122 ;  /* 0x000000ffff067224 */ /* 0x000fe400078e007a */
[----:B------:R-:W-:Y:S02]  /*6640*/  IMAD.MOV.U32 R5, RZ, RZ, R123 ;  /* 0x000000ffff057224 */ /* 0x000fe400078e007b */
[----:B------:R-:W-:Y:S02]  /*6650*/  IMAD.MOV.U32 R4, RZ, RZ, R124 ;  /* 0x000000ffff047224 */ /* 0x000fe400078e007c */
[----:B------:R-:W-:-:S02]  /*6660*/  IMAD.MOV.U32 R3, RZ, RZ, R125 ;  /* 0x000000ffff037224 */ /* 0x000fc400078e007d */
[----:B------:R-:W-:Y:S02]  /*6670*/  IMAD.MOV.U32 R2, RZ, RZ, R126 ;  /* 0x000000ffff027224 */ /* 0x000fe400078e007e */
[----:B------:R-:W-:Y:S02]  /*6680*/  IMAD.MOV.U32 R0, RZ, RZ, R127 ;  /* 0x000000ffff007224 */ /* 0x000fe400078e007f */
[----:B------:R-:W-:-:S06]  /*6690*/  WARPGROUP.ARRIVE ;  /* 0x00000000000079c5 */ /* 0x000fcc0000000000 */
[----:B------:R-:W-:Y:S03]  /*66a0*/  QGMMA.64x16x32.F32.E4M3.E4M3 R120, gdesc[UR40], RZ, !UPT, gsb0 ;  /* 0x00200000287879f3 */ /* 0x000fe6000c0008ff */
[----:B------:R-:W-:Y:S02]  /*66b0*/  WARPGROUP.DEPBAR.LE gsb0, 0x0 ;  /* 0x00008000000079c5 */ /* 0x000fe40000010000 */
[----:B------:R-:W-:Y:S02]  /*66c0*/  IMAD.MOV.U32 R50, RZ, RZ, R122 ;  /* 0x000000ffff327224 */ /* 0x000fe400078e007a */
[----:B------:R-:W-:Y:S02]  /*66d0*/  IMAD.MOV.U32 R49, RZ, RZ, R120 ;  /* 0x000000ffff317224 */ /* 0x000fe400078e0078 */
[----:B------:R-:W-:Y:S02]  /*66e0*/  IMAD.MOV.U32 R48, RZ, RZ, R121 ;  /* 0x000000ffff307224 */ /* 0x000fe400078e0079 */
[----:B-1----:R-:W-:-:S02]  /*66f0*/  IMAD.MOV.U32 R9, RZ, RZ, R123 ;  /* 0x000000ffff097224 */ /* 0x002fc400078e007b */
[----:B--2---:R-:W-:Y:S02]  /*6700*/  IMAD.MOV.U32 R10, RZ, RZ, R124 ;  /* 0x000000ffff0a7224 */ /* 0x004fe400078e007c */
[----:B---3--:R-:W-:Y:S02]  /*6710*/  IMAD.MOV.U32 R15, RZ, RZ, R125 ;  /* 0x000000ffff0f7224 */ /* 0x008fe400078e007d */
[----:B0-----:R-:W-:Y:S02]  /*6720*/  IMAD.MOV.U32 R12, RZ, RZ, R126 ;  /* 0x000000ffff0c7224 */ /* 0x001fe400078e007e */
[----:B----4-:R-:W-:Y:S02]  /*6730*/  IMAD.MOV.U32 R11, RZ, RZ, R127 ;  /* 0x000000ffff0b7224 */ /* 0x010fe400078e007f */
[----:B------:R-:W-:-:S06]  /*6740*/  WARPGROUP.ARRIVE ;  /* 0x00000000000079c5 */ /* 0x000fcc0000000000 */
[----:B------:R-:W-:Y:S01]  /*6750*/  QGMMA.64x16x32.F32.E4M3.E4M3 R120, gdesc[UR36], RZ, !UPT, gsb0 ;  /* 0x00200000247879f3 */ /* 0x000fe2000c0008ff */
[----:B------:R-:W-:Y:S01]  /*6760*/  UMOV UR36, UR44 ;  /* 0x0000002c00247c82 */ /* 0x000fe20008000000 */
[----:B------:R-:W-:Y:S01]  /*6770*/  UMOV UR37, UR45 ;  /* 0x0000002d00257c82 */ /* 0x000fe20008000000 */
[----:B------:R-:W-:Y:S01]  /*6780*/  UMOV UR38, UR16 ;  /* 0x0000001000267c82 */ /* 0x000fe20008000000 */
[----:B------:R-:W-:Y:S01]  /*6790*/  UMOV UR39, UR17 ;  /* 0x0000001100277c82 */ /* 0x000fe20008000000 */
[----:B------:R-:W-:Y:S01]  /*67a0*/  UMOV UR16, UR44 ;  /* 0x0000002c00107c82 */ /* 0x000fe20008000000 */
[----:B------:R-:W-:Y:S01]  /*67b0*/  UMOV UR17, UR45 ;  /* 0x0000002d00117c82 */ /* 0x000fe20008000000 */
[----:B------:R-:W-:Y:S02]  /*67c0*/  WARPGROUP.DEPBAR.LE gsb0, 0x0 ;  /* 0x00008000000079c5 */ /* 0x000fe40000010000 */
[----:B------:R-:W-:Y:S01]  /*67d0*/  WARPGROUP.ARRIVE ;  /* 0x00000000000079c5 */ /* 0x000fe20000000000 */
[----:B------:R-:W-:-:S02]  /*67e0*/  IMAD.MOV.U32 R235, RZ, RZ, R120 ;  /* 0x000000ffffeb7224 */ /* 0x000fc400078e0078 */
[----:B------:R-:W-:Y:S02]  /*67f0*/  IMAD.MOV.U32 R234, RZ, RZ, R121 ;  /* 0x000000ffffea7224 */ /* 0x000fe400078e0079 */
[----:B------:R-:W-:Y:S01]  /*6800*/  IMAD.MOV.U32 R233, RZ, RZ, R122 ;  /* 0x000000ffffe97224 */ /* 0x000fe200078e007a */
[----:B------:R-:W-:Y:S01]  /*6810*/  QGMMA.64x16x32.F32.E4M3.E4M3 R216, gdesc[UR36], RZ, !UPT, gsb0 ;  /* 0x0020000024d879f3 */ /* 0x000fe2000c0008ff */
[----:B------:R-:W-:Y:S01]  /*6820*/  UMOV UR36, UR44 ;  /* 0x0000002c00247c82 */ /* 0x000fe20008000000 */
[----:B------:R-:W-:Y:S01]  /*6830*/  UMOV UR37, UR45 ;  /* 0x0000002d00257c82 */ /* 0x000fe20008000000 */
[----:B------:R-:W-:Y:S01]  /*6840*/  UMOV UR38, UR10 ;  /* 0x0000000a00267c82 */ /* 0x000fe20008000000 */
[----:B------:R-:W-:Y:S01]  /*6850*/  UMOV UR39, UR11 ;  /* 0x0000000b00277c82 */ /* 0x000fe20008000000 */
[----:B------:R-:W-:Y:S02]  /*6860*/  IMAD.MOV.U32 R232, RZ, RZ, R123 ;  /* 0x000000ffffe87224 */ /* 0x000fe400078e007b */
[----:B------:R-:W-:-:S02]  /*6870*/  IMAD.MOV.U32 R23, RZ, RZ, R124 ;  /* 0x000000ffff177224 */ /* 0x000fc400078e007c */
[----:B------:R-:W-:Y:S02]  /*6880*/  IMAD.MOV.U32 R22, RZ, RZ, R125 ;  /* 0x000000ffff167224 */ /* 0x000fe400078e007d */
[----:B------:R-:W-:Y:S02]  /*6890*/  IMAD.MOV.U32 R21, RZ, RZ, R126 ;  /* 0x000000ffff157224 */ /* 0x000fe400078e007e */
[----:B------:R-:W-:Y:S01]  /*68a0*/  IMAD.MOV.U32 R20, RZ, RZ, R127 ;  /* 0x000000ffff147224 */ /* 0x000fe200078e007f */
[----:B------:R-:W-:Y:S02]  /*68b0*/  WARPGROUP.DEPBAR.LE gsb0, 0x0 ;  /* 0x00008000000079c5 */ /* 0x000fe40000010000 */
[----:B------:R-:W-:Y:S01]  /*68c0*/  WARPGROUP.ARRIVE ;  /* 0x00000000000079c5 */ /* 0x000fe20000000000 */
[----:B------:R0:W-:Y:S04]  /*68d0*/  STL.64 [R1+0x820], R222 ;  /* 0x000820de01007387 */ /* 0x0001e80000100a00 */
[----:B------:R1:W-:Y:S01]  /*68e0*/  STL.64 [R1+0x818], R220 ;  /* 0x000818dc01007387 */ /* 0x0003e20000100a00 */
[----:B------:R-:W-:Y:S03]  /*68f0*/  QGMMA.64x16x32.F32.E4M3.E4M3 R192, gdesc[UR36], RZ, !UPT, gsb0 ;  /* 0x0020000024c079f3 */ /* 0x000fe6000c0008ff */
[----:B------:R2:W-:Y:S01]  /*6900*/  STL.64 [R1+0x810], R218 ;  /* 0x000810da01007387 */ /* 0x0005e20000100a00 */
[----:B0-----:R-:W-:-:S03]  /*6910*/  IMAD.MOV.U32 R223, RZ, RZ, R101 ;  /* 0x000000ffffdf7224 */ /* 0x001fc600078e0065 */
[----:B------:R0:W-:Y:S01]  /*6920*/  STL.64 [R1+0x808], R216 ;  /* 0x000808d801007387 */ /* 0x0001e20000100a00 */
[----:B------:R-:W-:Y:S02]  /*6930*/  IMAD.MOV.U32 R222, RZ, RZ, R100 ;  /* 0x000000ffffde7224 */ /* 0x000fe400078e0064 */
[----:B-1----:R-:W-:Y:S01]  /*6940*/  IMAD.MOV.U32 R220, RZ, RZ, R98 ;  /* 0x000000ffffdc7224 */ /* 0x002fe200078e0062 */
[----:B------:R-:W-:Y:S01]  /*6950*/  STL [R1+0x358], RZ ;  /* 0x000358ff01007387 */ /* 0x000fe20000100800 */
[----:B------:R-:W-:Y:S02]  /*6960*/  IMAD.MOV.U32 R221, RZ, RZ, R97 ;  /* 0x000000ffffdd7224 */ /* 0x000fe400078e0061 */
[----:B--2---:R-:W-:Y:S02]  /*6970*/  IMAD.MOV.U32 R219, RZ, RZ, R99 ;  /* 0x000000ffffdb7224 */ /* 0x004fe400078e0063 */
[----:B------:R-:W-:Y:S02]  /*6980*/  IMAD.MOV.U32 R218, RZ, RZ, R96 ;  /* 0x000000ffffda7224 */ /* 0x000fe400078e0060 */
[----:B0-----:R-:W-:-:S02]  /*6990*/  IMAD.MOV.U32 R216, RZ, RZ, R77 ;  /* 0x000000ffffd87224 */ /* 0x001fc400078e004d */
[----:B------:R-:W-:Y:S01]  /*69a0*/  IMAD.MOV.U32 R217, RZ, RZ, R76 ;  /* 0x000000ffffd97224 */ /* 0x000fe200078e004c */
[----:B------:R-:W-:Y:S02]  /*69b0*/  WARPGROUP.DEPBAR.LE gsb0, 0x0 ;  /* 0x00008000000079c5 */ /* 0x000fe40000010000 */
[----:B------:R-:W-:Y:S01]  /*69c0*/  WARPGROUP.ARRIVE ;  /* 0x00000000000079c5 */ /* 0x000fe20000000000 */
[----:B------:R0:W-:Y:S04]  /*69d0*/  STL.64 [R1+0x840], R198 ;  /* 0x000840c601007387 */ /* 0x0001e80000100a00 */
[----:B------:R1:W-:Y:S01]  /*69e0*/  STL.64 [R1+0x838], R196 ;  /* 0x000838c401007387 */ /* 0x0003e20000100a00 */
[----:B------:R-:W-:Y:S03]  /*69f0*/  QGMMA.64x16x32.F32.E4M3.E4M3 R168, gdesc[UR32], RZ, !UPT, gsb0 ;  /* 0x0020000020a879f3 */ /* 0x000fe6000c0008ff */
[----:B------:R2:W-:Y:S04]  /*6a00*/  STL.64 [R1+0x830], R194 ;  /* 0x000830c201007387 */ /* 0x0005e80000100a00 */
[----:B------:R3:W-:Y:S01]  /*6a10*/  STL.64 [R1+0x828], R192 ;  /* 0x000828c001007387 */ /* 0x0007e20000100a00 */
[----:B0-----:R-:W-:-:S02]  /*6a20*/  IMAD.MOV.U32 R199, RZ, RZ, R78 ;  /* 0x000000ffffc77224 */ /* 0x001fc400078e004e */
[----:B------:R-:W-:Y:S01]  /*6a30*/  IMAD.MOV.U32 R198, RZ, RZ, R75 ;  /* 0x000000ffffc67224 */ /* 0x000fe200078e004b */
[----:B------:R-:W-:Y:S01]  /*6a40*/  STL [R1+0x354], RZ ;  /* 0x000354ff01007387 */ /* 0x000fe20000100800 */
[----:B-1----:R-:W-:Y:S02]  /*6a50*/  IMAD.MOV.U32 R196, RZ, RZ, R219 ;  /* 0x000000ffffc47224 */ /* 0x002fe400078e00db */
[----:B------:R-:W-:Y:S02]  /*6a60*/  IMAD.MOV.U32 R219, RZ, RZ, R79 ;  /* 0x000000ffffdb7224 */ /* 0x000fe400078e004f */
[----:B--2---:R-:W-:Y:S02]  /*6a70*/  IMAD.MOV.U32 R195, RZ, RZ, R218 ;  /* 0x000000ffffc37224 */ /* 0x004fe400078e00da */
[----:B------:R-:W-:Y:S02]  /*6a80*/  IMAD.MOV.U32 R197, RZ, RZ, R220 ;  /* 0x000000ffffc57224 */ /* 0x000fe400078e00dc */
[----:B------:R-:W-:-:S02]  /*6a90*/  IMAD.MOV.U32 R194, RZ, RZ, R221 ;  /* 0x000000ffffc27224 */ /* 0x000fc400078e00dd */
[----:B------:R-:W-:Y:S02]  /*6aa0*/  IMAD.MOV.U32 R220, RZ, RZ, R222 ;  /* 0x000000ffffdc7224 */ /* 0x000fe400078e00de */
[----:B------:R-:W-:Y:S02]  /*6ab0*/  IMAD.MOV.U32 R218, RZ, RZ, R223 ;  /* 0x000000ffffda7224 */ /* 0x000fe400078e00df */
[----:B---3--:R-:W-:Y:S02]  /*6ac0*/  IMAD.MOV.U32 R192, RZ, RZ, R53 ;  /* 0x000000ffffc07224 */ /* 0x008fe400078e0035 */
[----:B------:R-:W-:Y:S02]  /*6ad0*/  IMAD.MOV.U32 R193, RZ, RZ, R52 ;  /* 0x000000ffffc17224 */ /* 0x000fe400078e0034 */
[----:B------:R-:W-:Y:S02]  /*6ae0*/  IMAD.MOV.U32 R223, RZ, RZ, R50 ;  /* 0x000000ffffdf7224 */ /* 0x000fe400078e0032 */
[----:B------:R-:W-:-:S02]  /*6af0*/  IMAD.MOV.U32 R221, RZ, RZ, R49 ;  /* 0x000000ffffdd7224 */ /* 0x000fc400078e0031 */
        /* <DEDUP_REMOVED lines=8> */
[----:B------:R-:W-:Y:S01]  /*6b80*/  STL.64 [R1+0x848], R168 ;  /* 0x000848a801007387 */ /* 0x000fe20000100a00 */
[----:B------:R-:W-:Y:S02]  /*6b90*/  IMAD.MOV.U32 R175, RZ, RZ, R54 ;  /* 0x000000ffffaf7224 */ /* 0x000fe400078e0036 */
[----:B-1----:R-:W-:Y:S01]  /*6ba0*/  IMAD.MOV.U32 R172, RZ, RZ, R73 ;  /* 0x000000ffffac7224 */ /* 0x002fe200078e0049 */
[----:B------:R-:W-:Y:S01]  /*6bb0*/  STL [R1+0x350], RZ ;  /* 0x000350ff01007387 */ /* 0x000fe20000100800 */
[----:B------:R-:W-:Y:S02]  /*6bc0*/  IMAD.MOV.U32 R173, RZ, RZ, R72 ;  /* 0x000000ffffad7224 */ /* 0x000fe400078e0048 */
[----:B--2---:R-:W-:Y:S02]  /*6bd0*/  IMAD.MOV.U32 R171, RZ, RZ, R74 ;  /* 0x000000ffffab7224 */ /* 0x004fe400078e004a */
[----:B------:R-:W-:Y:S01]  /*6be0*/  IMAD.MOV.U32 R170, RZ, RZ, R51 ;  /* 0x000000ffffaa7224 */ /* 0x000fe200078e0033 */
[----:B------:R-:W-:-:S02]  /*6bf0*/  WARPGROUP.DEPBAR.LE gsb0, 0x0 ;  /* 0x00008000000079c5 */ /* 0x000fc40000010000 */
[----:B------:R-:W-:Y:S01]  /*6c00*/  WARPGROUP.ARRIVE ;  /* 0x00000000000079c5 */ /* 0x000fe20000000000 */
[----:B------:R-:W-:Y:S04]  /*6c10*/  STL.64 [R1+0x880], R150 ;  /* 0x0008809601007387 */ /* 0x000fe80000100a00 */
[----:B------:R-:W-:Y:S01]  /*6c20*/  STL.64 [R1+0x878], R148 ;  /* 0x0008789401007387 */ /* 0x000fe20000100a00 */
[----:B------:R-:W-:Y:S03]  /*6c30*/  QGMMA.64x16x32.F32.E4M3.E4M3 R120, gdesc[UR24], RZ, !UPT, gsb0 ;  /* 0x00200000187879f3 */ /* 0x000fe6000c0008ff */
[----:B------:R0:W-:Y:S04]  /*6c40*/  STL.64 [R1+0x870], R146 ;  /* 0x0008709201007387 */ /* 0x0001e80000100a00 */
[----:B------:R-:W-:Y:S04]  /*6c50*/  STL.64 [R1+0x868], R144 ;  /* 0x0008689001007387 */ /* 0x000fe80000100a00 */
[----:B------:R-:W-:Y:S01]  /*6c60*/  STL [R1+0x34c], RZ ;  /* 0x00034cff01007387 */ /* 0x000fe20000100800 */
[----:B------:R-:W-:-:S02]  /*6c70*/  WARPGROUP.DEPBAR.LE gsb0, 0x0 ;  /* 0x00008000000079c5 */ /* 0x000fc40000010000 */
[----:B------:R-:W-:Y:S01]  /*6c80*/  WARPGROUP.ARRIVE ;  /* 0x00000000000079c5 */ /* 0x000fe20000000000 */
[----:B------:R-:W-:Y:S04]  /*6c90*/  STL.64 [R1+0x8a0], R126 ;  /* 0x0008a07e01007387 */ /* 0x000fe80000100a00 */
[----:B------:R-:W-:Y:S01]  /*6ca0*/  STL.64 [R1+0x898], R124 ;  /* 0x0008987c01007387 */ /* 0x000fe20000100a00 */
[----:B------:R-:W-:Y:S01]  /*6cb0*/  QGMMA.64x16x32.F32.E4M3.E4M3 R96, gdesc[UR4], RZ, !UPT, gsb0 ;  /* 0x00200000046079f3 */ /* 0x000fe2000c0008ff */
[----:B0-----:R-:W-:Y:S01]  /*6cc0*/  IMAD.MOV.U32 R146, RZ, RZ, R170 ;  /* 0x000000ffff927224 */ /* 0x001fe200078e00aa */
[----:B------:R-:W-:Y:S01]  /*6cd0*/  UIADD3 UR4, UR9, 0x2, URZ ;  /* 0x0000000209047890 */ /* 0x000fe2000fffe03f */
[----:B------:R-:W-:Y:S04]  /*6ce0*/  STL.64 [R1+0x890], R122 ;  /* 0x0008907a01007387 */ /* 0x000fe80000100a00 */
[----:B------:R0:W-:Y:S01]  /*6cf0*/  STL.64 [R1+0x888], R120 ;  /* 0x0008887801007387 */ /* 0x0001e20000100a00 */
[----:B------:R-:W-:-:S02]  /*6d00*/  WARPGROUP.DEPBAR.LE gsb0, 0x0 ;  /* 0x00008000000079c5 */ /* 0x000fc40000010000 */
[----:B------:R-:W-:Y:S01]  /*6d10*/  WARPGROUP.ARRIVE ;  /* 0x00000000000079c5 */ /* 0x000fe20000000000 */
[----:B------:R-:W-:Y:S04]  /*6d20*/  STL.64 [R1+0x8c0], R102 ;  /* 0x0008c06601007387 */ /* 0x000fe80000100a00 */
[----:B------:R-:W-:Y:S01]  /*6d30*/  STL.64 [R1+0x8b8], R100 ;  /* 0x0008b86401007387 */ /* 0x000fe20000100a00 */
[----:B------:R-:W-:Y:S03]  /*6d40*/  QGMMA.64x16x32.F32.E4M3.E4M3 R72, gdesc[UR20], RZ, !UPT, gsb0 ;  /* 0x00200000144879f3 */ /* 0x000fe6000c0008ff */
[----:B------:R-:W-:Y:S04]  /*6d50*/  STL.64 [R1+0x8b0], R98 ;  /* 0x0008b06201007387 */ /* 0x000fe80000100a00 */
[----:B------:R-:W-:Y:S04]  /*6d60*/  STL.64 [R1+0x8a8], R96 ;  /* 0x0008a86001007387 */ /* 0x000fe80000100a00 */
[----:B------:R-:W-:Y:S01]  /*6d70*/  STL [R1+0x348], RZ ;  /* 0x000348ff01007387 */ /* 0x000fe20000100800 */
[----:B------:R-:W-:-:S02]  /*6d80*/  WARPGROUP.DEPBAR.LE gsb0, 0x0 ;  /* 0x00008000000079c5 */ /* 0x000fc40000010000 */
[----:B------:R-:W-:Y:S01]  /*6d90*/  WARPGROUP.ARRIVE ;  /* 0x00000000000079c5 */ /* 0x000fe20000000000 */
[----:B------:R-:W-:Y:S04]  /*6da0*/  STL.64 [R1+0x8e0], R78 ;  /* 0x0008e04e01007387 */ /* 0x000fe80000100a00 */
[----:B------:R-:W-:Y:S01]  /*6db0*/  STL.64 [R1+0x8d8], R76 ;  /* 0x0008d84c01007387 */ /* 0x000fe20000100a00 */
[----:B------:R-:W-:Y:S03]  /*6dc0*/  QGMMA.64x16x32.F32.E4M3.E4M3 R48, gdesc[UR16], RZ, !UPT, gsb0 ;  /* 0x00200000103079f3 */ /* 0x000fe6000c0008ff */
[----:B------:R-:W-:Y:S04]  /*6dd0*/  STL.64 [R1+0x8d0], R74 ;  /* 0x0008d04a01007387 */ /* 0x000fe80000100a00 */
[----:B------:R-:W-:Y:S01]  /*6de0*/  STL.64 [R1+0x8c8], R72 ;  /* 0x0008c84801007387 */ /* 0x000fe20000100a00 */
[----:B------:R-:W-:-:S03]  /*6df0*/  WARPGROUP.DEPBAR.LE gsb0, 0x0 ;  /* 0x00008000000079c5 */ /* 0x000fc60000010000 */
[----:B------:R-:W-:Y:S04]  /*6e00*/  STL.64 [R1+0x900], R54 ;  /* 0x0009003601007387 */ /* 0x000fe80000100a00 */
[----:B------:R-:W-:Y:S04]  /*6e10*/  STL.64 [R1+0x8f8], R52 ;  /* 0x0008f83401007387 */ /* 0x000fe80000100a00 */
[----:B------:R-:W-:Y:S04]  /*6e20*/  STL.64 [R1+0x8f0], R50 ;  /* 0x0008f03201007387 */ /* 0x000fe80000100a00 */
[----:B------:R-:W-:Y:S04]  /*6e30*/  STL.64 [R1+0x8e8], R48 ;  /* 0x0008e83001007387 */ /* 0x000fe80000100a00 */
[----:B------:R-:W-:Y:S04]  /*6e40*/  STL [R1+0x344], RZ ;  /* 0x000344ff01007387 */ /* 0x000fe80000100800 */
[----:B0-----:R-:W2:Y:S04]  /*6e50*/  LDL.LU R120, [R1+0x240] ;  /* 0x0002400001787983 */ /* 0x001ea80000300800 */
[----:B------:R-:W2:Y:S04]  /*6e60*/  LDL.LU R121, [R1+0x244] ;  /* 0x0002440001797983 */ /* 0x000ea80000300800 */
[----:B------:R-:W2:Y:S04]  /*6e70*/  LDL.LU R122, [R1+0x248] ;  /* 0x00024800017a7983 */ /* 0x000ea80000300800 */
[----:B------:R-:W2:Y:S04]  /*6e80*/  LDL.LU R123, [R1+0x24c] ;  /* 0x00024c00017b7983 */ /* 0x000ea80000300800 */
[----:B------:R-:W2:Y:S04]  /*6e90*/  LDL.LU R124, [R1+0x250] ;  /* 0x00025000017c7983 */ /* 0x000ea80000300800 */
[----:B------:R-:W2:Y:S04]  /*6ea0*/  LDL.LU R125, [R1+0x254] ;  /* 0x00025400017d7983 */ /* 0x000ea80000300800 */
[----:B------:R-:W2:Y:S04]  /*6eb0*/  LDL.LU R126, [R1+0x258] ;  /* 0x00025800017e7983 */ /* 0x000ea80000300800 */
[----:B------:R-:W2:Y:S01]  /*6ec0*/  LDL.LU R127, [R1+0x25c] ;  /* 0x00025c00017f7983 */ /* 0x000ea20000300800 */
[----:B------:R-:W-:Y:S01]  /*6ed0*/  IMAD.MOV.U32 R147, RZ, RZ, R171 ;  /* 0x000000ffff937224 */ /* 0x000fe200078e00ab */
[----:B------:R-:W-:Y:S01]  /*6ee0*/  UMOV UR44, UR4 ;  /* 0x00000004002c7c82 */ /* 0x000fe20008000000 */
[----:B------:R-:W-:Y:S01]  /*6ef0*/  IMAD.MOV.U32 R148, RZ, RZ, R172 ;  /* 0x000000ffff947224 */ /* 0x000fe200078e00ac */
[----:B------:R-:W-:Y:S01]  /*6f00*/  UMOV UR45, 0x80000020 ;  /* 0x80000020002d7882 */ /* 0x000fe20000000000 */
[----:B------:R-:W-:Y:S01]  /*6f10*/  IMAD.MOV.U32 R149, RZ, RZ, R173 ;  /* 0x000000ffff957224 */ /* 0x000fe200078e00ad */
[----:B------:R-:W-:Y:S01]  /*6f20*/  UMOV UR47, 0x80000020 ;  /* 0x80000020002f7882 */ /* 0x000fe20000000000 */
[----:B------:R-:W-:Y:S01]  /*6f30*/  IMAD.MOV.U32 R150, RZ, RZ, R174 ;  /* 0x000000ffff967224 */ /* 0x000fe200078e00ae */
[----:B------:R-:W-:Y:S01]  /*6f40*/  UIADD3 UR42, UR8, 0x42, URZ ;  /* 0x00000042082a7890 */ /* 0x000fe2000fffe03f */
[----:B------:R-:W-:-:S02]  /*6f50*/  IMAD.MOV.U32 R151, RZ, RZ, R175 ;  /* 0x000000ffff977224 */ /* 0x000fc400078e00af */
        /* <DEDUP_REMOVED lines=17> */
[----:B--2---:R-:W-:-:S06]  /*7070*/  WARPGROUP.ARRIVE ;  /* 0x00000000000079c5 */ /* 0x004fcc0000000000 */
[----:B------:R-:W-:Y:S03]  /*7080*/  QGMMA.64x16x32.F32.E4M3.E4M3 R120, gdesc[UR44], R120, gsb0 ;  /* 0x002000002c7879f3 */ /* 0x000fe60008000878 */
[----:B------:R-:W-:Y:S02]  /*7090*/  WARPGROUP.DEPBAR.LE gsb0, 0x0 ;  /* 0x00008000000079c5 */ /* 0x000fe40000010000 */
[----:B------:R0:W-:Y:S04]  /*70a0*/  STL.64 [R1+0x240], R120 ;  /* 0x0002407801007387 */ /* 0x0001e80000100a00 */
[----:B------:R1:W-:Y:S04]  /*70b0*/  STL.64 [R1+0x248], R122 ;  /* 0x0002487a01007387 */ /* 0x0003e80000100a00 */
[----:B------:R2:W-:Y:S04]  /*70c0*/  STL.64 [R1+0x250], R124 ;  /* 0x0002507c01007387 */ /* 0x0005e80000100a00 */
[----:B------:R3:W-:Y:S01]  /*70d0*/  STL.64 [R1+0x258], R126 ;  /* 0x0002587e01007387 */ /* 0x0007e20000100a00 */
[----:B0-----:R-:W-:-:S02]  /*70e0*/  IMAD.MOV.U32 R120, RZ, RZ, R146 ;  /* 0x000000ffff787224 */ /* 0x001fc400078e0092 */
[----:B------:R-:W-:Y:S02]  /*70f0*/  IMAD.MOV.U32 R121, RZ, RZ, R147 ;  /* 0x000000ffff797224 */ /* 0x000fe400078e0093 */
[----:B-1----:R-:W-:Y:S02]  /*7100*/  IMAD.MOV.U32 R122, RZ, RZ, R148 ;  /* 0x000000ffff7a7224 */ /* 0x002fe400078e0094 */
[----:B------:R-:W-:Y:S02]  /*7110*/  IMAD.MOV.U32 R123, RZ, RZ, R149 ;  /* 0x000000ffff7b7224 */ /* 0x000fe400078e0095 */
[----:B--2---:R-:W-:Y:S02]  /*7120*/  IMAD.MOV.U32 R124, RZ, RZ, R150 ;  /* 0x000000ffff7c7224 */ /* 0x004fe400078e0096 */
[----:B------:R-:W-:Y:S02]  /*7130*/  IMAD.MOV.U32 R125, RZ, RZ, R151 ;  /* 0x000000ffff7d7224 */ /* 0x000fe400078e0097 */
[----:B------:R-:W-:-:S02]  /*7140*/  IMAD.MOV.U32 R150, RZ, RZ, R174 ;  /* 0x000000ffff967224 */ /* 0x000fc400078e00ae */
[----:B---3--:R-:W-:Y:S01]  /*7150*/  IMAD.MOV.U32 R126, RZ, RZ, R168 ;  /* 0x000000ffff7e7224 */ /* 0x008fe200078e00a8 */
[----:B------:R-:W2:Y:S01]  /*7160*/  LDL.LU R174, [R1+0x130] ;  /* 0x0001300001ae7983 */ /* 0x000ea20000300800 */
[----:B------:R-:W-:Y:S02]  /*7170*/  IMAD.MOV.U32 R127, RZ, RZ, R169 ;  /* 0x000000ffff7f7224 */ /* 0x000fe400078e00a9 */
[----:B------:R-:W-:Y:S02]  /*7180*/  IMAD.MOV.U32 R151, RZ, RZ, R175 ;  /* 0x000000ffff977224 */ /* 0x000fe400078e00af */
[----:B------:R-:W-:Y:S01]  /*7190*/  IMAD.MOV.U32 R168, RZ, RZ, R192 ;  /* 0x000000ffffa87224 */ /* 0x000fe200078e00c0 */
[----:B------:R-:W3:Y:S01]  /*71a0*/  LDL.LU R175, [R1+0x134] ;  /* 0x0001340001af7983 */ /* 0x000ee20000300800 */
[----:B------:R-:W-:Y:S02]  /*71b0*/  IMAD.MOV.U32 R169, RZ, RZ, R193 ;  /* 0x000000ffffa97224 */ /* 0x000fe400078e00c1 */
[----:B------:R-:W-:Y:S01]  /*71c0*/  IMAD.MOV.U32 R193, RZ, RZ, R197 ;  /* 0x000000ffffc17224 */ /* 0x000fe200078e00c5 */
[----:B------:R-:W4:Y:S01]  /*71d0*/  LDL.LU R192, [R1+0x138] ;  /* 0x0001380001c07983 */ /* 0x000f220000300800 */
[----:B------:R-:W-:Y:S01]  /*71e0*/  UMOV UR40, UR44 ;  /* 0x0000002c00287c82 */ /* 0x000fe20008000000 */
[----:B------:R-:W-:Y:S01]  /*71f0*/  UMOV UR41, UR45 ;  /* 0x0000002d00297c82 */ /* 0x000fe20008000000 */
[----:B------:R-:W-:Y:S01]  /*7200*/  UMOV UR43, 0x80000020 ;  /* 0x80000020002b7882 */ /* 0x000fe20000000000 */
[----:B------:R-:W4:Y:S01]  /*7210*/  LDL.LU R197, [R1+0x13c] ;  /* 0x00013c0001c57983 */ /* 0x000f220000300800 */
[----:B------:R-:W-:Y:S01]  /*7220*/  WARPGROUP.ARRIVE ;  /* 0x00000000000079c5 */ /* 0x000fe20000000000 */
[----:B------:R-:W-:-:S02]  /*7230*/  IMAD.MOV.U32 R147, RZ, RZ, R171 ;  /* 0x000000ffff937224 */ /* 0x000fc400078e00ab */
[----:B------:R-:W-:Y:S02]  /*7240*/  IMAD.MOV.U32 R148, RZ, RZ, R172 ;  /* 0x000000ffff947224 */ /* 0x000fe400078e00ac */
[----:B------:R-:W-:Y:S01]  /*7250*/  IMAD.MOV.U32 R171, RZ, RZ, R199 ;  /* 0x000000ffffab7224 */ /* 0x000fe200078e00c7 */
[----:B------:R-:W-:Y:S01]  /*7260*/  QGMMA.64x16x32.F32.E4M3.E4M3 R120, gdesc[UR40], R120, gsb0 ;  /* 0x00200000287879f3 */ /* 0x000fe20008000878 */
[----:B------:R-:W-:Y:S02]  /*7270*/  IMAD.MOV.U32 R149, RZ, RZ, R173 ;  /* 0x000000ffff957224 */ /* 0x000fe400078e00ad */
[----:B------:R-:W-:Y:S02]  /*7280*/  IMAD.MOV.U32 R172, RZ, RZ, R216 ;  /* 0x000000ffffac7224 */ /* 0x000fe400078e00d8 */
[----:B------:R-:W-:Y:S02]  /*7290*/  IMAD.MOV.U32 R199, RZ, RZ, R184 ;  /* 0x000000ffffc77224 */ /* 0x000fe400078e00b8 */
[----:B------:R-:W-:Y:S01]  /*72a0*/  IMAD.MOV.U32 R146, RZ, RZ, R170 ;  /* 0x000000ffff927224 */ /* 0x000fe200078e00aa */
[----:B------:R-:W4:Y:S01]  /*72b0*/  LDL.LU R184, [R1+0x9b0] ;  /* 0x0009b00001b87983 */ /* 0x000f220000300800 */
[----:B------:R-:W-:-:S02]  /*72c0*/  IMAD.MOV.U32 R173, RZ, RZ, R217 ;  /* 0x000000ffffad7224 */ /* 0x000fc400078e00d9 */
[----:B------:R-:W-:Y:S02]  /*72d0*/  IMAD.MOV.U32 R216, RZ, RZ, R185 ;  /* 0x000000ffffd87224 */ /* 0x000fe400078e00b9 */
[----:B------:R-:W-:Y:S01]  /*72e0*/  IMAD.MOV.U32 R170, RZ, RZ, R198 ;  /* 0x000000ffffaa7224 */ /* 0x000fe200078e00c6 */
[----:B------:R-:W4:Y:S01]  /*72f0*/  LDL.LU R185, [R1+0x9ac] ;  /* 0x0009ac0001b97983 */ /* 0x000f220000300800 */
[----:B------:R-:W-:Y:S02]  /*7300*/  IMAD.MOV.U32 R217, RZ, RZ, R186 ;  /* 0x000000ffffd97224 */ /* 0x000fe400078e00ba */
[----:B------:R-:W-:Y:S01]  /*7310*/  IMAD.MOV.U32 R198, RZ, RZ, R187 ;  /* 0x000000ffffc67224 */ /* 0x000fe200078e00bb */
[----:B------:R-:W4:Y:S04]  /*7320*/  LDL.LU R186, [R1+0x9a8] ;  /* 0x0009a80001ba7983 */ /* 0x000f280000300800 */
[----:B------:R-:W4:Y:S01]  /*7330*/  LDL.LU R187, [R1+0x9a4] ;  /* 0x0009a40001bb7983 */ /* 0x000f220000300800 */
[----:B------:R-:W-:-:S03]  /*7340*/  WARPGROUP.DEPBAR.LE gsb0, 0x0 ;  /* 0x00008000000079c5 */ /* 0x000fc60000010000 */
[----:B------:R0:W-:Y:S04]  /*7350*/  STL.64 [R1+0x1e0], R120 ;  /* 0x0001e07801007387 */ /* 0x0001e80000100a00 */
[----:B------:R-:W-:Y:S04]  /*7360*/  STL.64 [R1+0x1e8], R122 ;  /* 0x0001e87a01007387 */ /* 0x000fe80000100a00 */
[----:B------:R1:W-:Y:S04]  /*7370*/  STL.64 [R1+0x1f0], R124 ;  /* 0x0001f07c01007387 */ /* 0x0003e80000100a00 */
[----:B------:R1:W-:Y:S01]  /*7380*/  STL.64 [R1+0x1f8], R126 ;  /* 0x0001f87e01007387 */ /* 0x0003e20000100a00 */
[----:B0-----:R-:W-:-:S02]  /*7390*/  IMAD.MOV.U32 R120, RZ, RZ, R146 ;  /* 0x000000ffff787224 */ /* 0x001fc400078e0092 */
[----:B------:R-:W-:Y:S02]  /*73a0*/  IMAD.MOV.U32 R121, RZ, RZ, R147 ;  /* 0x000000ffff797224 */ /* 0x000fe400078e0093 */
[----:B-1----:R-:W-:Y:S02]  /*73b0*/  IMAD.MOV.U32 R124, RZ, RZ, R150 ;  /* 0x000000ffff7c7224 */ /* 0x002fe400078e0096 */
        /* <DEDUP_REMOVED lines=13> */
[----:B--2---:R-:W-:Y:S02]  /*7490*/  IMAD.MOV.U32 R150, RZ, RZ, R174 ;  /* 0x000000ffff967224 */ /* 0x004fe400078e00ae */
[----:B------:R-:W2:Y:S01]  /*74a0*/  LDL.LU R174, [R1+0xc0] ;  /* 0x0000c00001ae7983 */ /* 0x000ea20000300800 */
[----:B---3--:R-:W-:-:S03]  /*74b0*/  IMAD.MOV.U32 R151, RZ, RZ, R175 ;  /* 0x000000ffff977224 */ /* 0x008fc600078e00af */
[----:B------:R-:W3:Y:S01]  /*74c0*/  LDL.LU R175, [R1+0xc4] ;  /* 0x0000c40001af7983 */ /* 0x000ee20000300800 */
[----:B----4-:R-:W-:-:S03]  /*74d0*/  IMAD.MOV.U32 R168, RZ, RZ, R192 ;  /* 0x000000ffffa87224 */ /* 0x010fc600078e00c0 */
[----:B------:R-:W4:Y:S01]  /*74e0*/  LDL.LU R192, [R1+0xc8] ;  /* 0x0000c80001c07983 */ /* 0x000f220000300800 */
[----:B------:R-:W-:-:S03]  /*74f0*/  IMAD.MOV.U32 R169, RZ, RZ, R197 ;  /* 0x000000ffffa97224 */ /* 0x000fc600078e00c5 */
[----:B------:R-:W4:Y:S04]  /*7500*/  LDL.LU R197, [R1+0xcc] ;  /* 0x0000cc0001c57983 */ /* 0x000f280000300800 */
[----:B------:R-:W4:Y:S04]  /*7510*/  LDL.LU R198, [R1+0xd0] ;  /* 0x0000d00001c67983 */ /* 0x000f280000300800 */
[----:B------:R-:W4:Y:S04]  /*7520*/  LDL.LU R199, [R1+0xd4] ;  /* 0x0000d40001c77983 */ /* 0x000f280000300800 */
[----:B------:R-:W4:Y:S04]  /*7530*/  LDL.LU R216, [R1+0xd8] ;  /* 0x0000d80001d87983 */ /* 0x000f280000300800 */
[----:B------:R-:W4:Y:S01]  /*7540*/  LDL.LU R217, [R1+0xdc] ;  /* 0x0000dc0001d97983 */ /* 0x000f220000300800 */
[----:B------:R-:W-:Y:S01]  /*7550*/  UIADD3 UR54, UR8, 0x82, URZ ;  /* 0x0000008208367890 */ /* 0x000fe2000fffe03f */
[----:B------:R-:W-:Y:S01]  /*7560*/  WARPGROUP.ARRIVE ;  /* 0x00000000000079c5 */ /* 0x000fe20000000000 */
[----:B------:R-:W-:Y:S01]  /*7570*/  UMOV UR52, UR44 ;  /* 0x0000002c00347c82 */ /* 0x000fe20008000000 */
[----:B------:R-:W-:Y:S01]  /*7580*/  UMOV UR53, UR45 ;  /* 0x0000002d00357c82 */ /* 0x000fe20008000000 */
[----:B------:R-:W-:-:S05]  /*7590*/  UMOV UR55, 0x80000020 ;  /* 0x8000002000377882 */ /* 0x000fca0000000000 */
[----:B------:R-:W-:Y:S01]  /*75a0*/  QGMMA.64x16x32.F32.E4M3.E4M3 R120, gdesc[UR52], R120, gsb0 ;  /* 0x00200000347879f3 */ /* 0x000fe20008000878 */
[----:B------:R-:W-:Y:S01]  /*75b0*/  UIADD3 UR58, UR8, 0xc2, URZ ;  /* 0x000000c2083a7890 */ /* 0x000fe2000fffe03f */
[----:B------:R-:W-:Y:S01]  /*75c0*/  UMOV UR56, UR44 ;  /* 0x0000002c00387c82 */ /* 0x000fe20008000000 */
[----:B------:R-:W-:Y:S01]  /*75d0*/  UMOV UR57, UR45 ;  /* 0x0000002d00397c82 */ /* 0x000fe20008000000 */
[----:B------:R-:W-:Y:S01]  /*75e0*/  UMOV UR59, 0x80000020 ;  /* 0x80000020003b7882 */ /* 0x000fe20000000000 */
        /* <DEDUP_REMOVED lines=12> */
[----:B------:R-:W-:-:S06]  /*76b0*/  IMAD.MOV.U32 R127, RZ, RZ, R169 ;  /* 0x000000ffff7f7224 */ /* 0x000fcc00078e00a9 */
[----:B------:R-:W-:-:S06]  /*76c0*/  WARPGROUP.ARRIVE ;  /* 0x00000000000079c5 */ /* 0x000fcc0000000000 */
[----:B------:R-:W-:Y:S01]  /*76d0*/  QGMMA.64x16x32.F32.E4M3.E4M3 R120, gdesc[UR56], R120, gsb0 ;  /* 0x00200000387879f3 */ /* 0x000fe20008000878 */
[----:B------:R-:W-:Y:S02]  /*76e0*/  IMAD.MOV.U32 R168, RZ, RZ, R170 ;  /* 0x000000ffffa87224 */ /* 0x000fe400078e00aa */
[----:B------:R-:W-:Y:S02]  /*76f0*/  IMAD.MOV.U32 R169, RZ, RZ, R171 ;  /* 0x000000ffffa97224 */ /* 0x000fe400078e00ab */
[----:B------:R-:W-:Y:S02]  /*7700*/  IMAD.MOV.U32 R150, RZ, RZ, R172 ;  /* 0x000000ffff967224 */ /* 0x000fe400078e00ac */
[----:B------:R-:W-:Y:S01]  /*7710*/  IMAD.MOV.U32 R151, RZ, RZ, R173 ;  /* 0x000000ffff977224 */ /* 0x000fe200078e00ad */
[----:B------:R-:W-:Y:S02]  /*7720*/  WARPGROUP.DEPBAR.LE gsb0, 0x0 ;  /* 0x00008000000079c5 */ /* 0x000fe40000010000 */
[----:B--2---:R-:W-:-:S02]  /*7730*/  IMAD.MOV.U32 R146, RZ, RZ, R174 ;  /* 0x000000ffff927224 */ /* 0x004fc400078e00ae */
[----:B------:R-:W-:Y:S02]  /*7740*/  IMAD.MOV.U32 R174, RZ, RZ, R218 ;  /* 0x000000ffffae7224 */ /* 0x000fe400078e00da */
[----:B------:R-:W-:Y:S02]  /*7750*/  IMAD.MOV.U32 R218, RZ, RZ, R208 ;  /* 0x000000ffffda7224 */ /* 0x000fe400078e00d0 */
[----:B---3--:R-:W-:Y:S02]  /*7760*/  IMAD.MOV.U32 R147, RZ, RZ, R175 ;  /* 0x000000ffff937224 */ /* 0x008fe400078e00af */
[----:B------:R-:W-:Y:S02]  /*7770*/  IMAD.MOV.U32 R175, RZ, RZ, R219 ;  /* 0x000000ffffaf7224 */ /* 0x000fe400078e00db */
[----:B----4-:R-:W-:Y:S02]  /*7780*/  IMAD.MOV.U32 R148, RZ, RZ, R192 ;  /* 0x000000ffff947224 */ /* 0x010fe400078e00c0 */
[----:B------:R-:W-:-:S02]  /*7790*/  IMAD.MOV.U32 R192, RZ, RZ, R220 ;  /* 0x000000ffffc07224 */ /* 0x000fc400078e00dc */
[----:B------:R-:W-:Y:S02]  /*77a0*/  IMAD.MOV.U32 R170, RZ, RZ, R198 ;  /* 0x000000ffffaa7224 */ /* 0x000fe400078e00c6 */
[----:B------:R-:W-:Y:S02]  /*77b0*/  IMAD.MOV.U32 R198, RZ, RZ, R188 ;  /* 0x000000ffffc67224 */ /* 0x000fe400078e00bc */
[----:B------:R-:W-:Y:S01]  /*77c0*/  IMAD.MOV.U32 R171, RZ, RZ, R199 ;  /* 0x000000ffffab7224 */ /* 0x000fe200078e00c7 */
[----:B------:R-:W2:Y:S01]  /*77d0*/  LDL.LU R188, [R1+0x9a0] ;  /* 0x0009a00001bc7983 */ /* 0x000ea20000300800 */
[----:B------:R-:W-:Y:S02]  /*77e0*/  IMAD.MOV.U32 R199, RZ, RZ, R189 ;  /* 0x000000ffffc77224 */ /* 0x000fe400078e00bd */
[----:B------:R-:W-:Y:S01]  /*77f0*/  IMAD.MOV.U32 R172, RZ, RZ, R216 ;  /* 0x000000ffffac7224 */ /* 0x000fe200078e00d8 */
[----:B------:R-:W2:Y:S01]  /*7800*/  LDL.LU R189, [R1+0x99c] ;  /* 0x00099c0001bd7983 */ /* 0x000ea20000300800 */
[----:B------:R-:W-:-:S02]  /*7810*/  IMAD.MOV.U32 R216, RZ, RZ, R190 ;  /* 0x000000ffffd87224 */ /* 0x000fc400078e00be */
[----:B------:R-:W-:Y:S01]  /*7820*/  IMAD.MOV.U32 R173, RZ, RZ, R217 ;  /* 0x000000ffffad7224 */ /* 0x000fe200078e00d9 */
[----:B------:R-:W2:Y:S01]  /*7830*/  LDL.LU R190, [R1+0x998] ;  /* 0x0009980001be7983 */ /* 0x000ea20000300800 */
[----:B------:R-:W-:Y:S02]  /*7840*/  IMAD.MOV.U32 R217, RZ, RZ, R191 ;  /* 0x000000ffffd97224 */ /* 0x000fe400078e00bf */
[----:B------:R-:W-:Y:S01]  /*7850*/  IMAD.MOV.U32 R219, RZ, RZ, R209 ;  /* 0x000000ffffdb7224 */ /* 0x000fe200078e00d1 */
[----:B------:R-:W2:Y:S01]  /*7860*/  LDL.LU R191, [R1+0x994] ;  /* 0x0009940001bf7983 */ /* 0x000ea20000300800 */
[----:B------:R-:W-:Y:S02]  /*7870*/  IMAD.MOV.U32 R149, RZ, RZ, R197 ;  /* 0x000000ffff957224 */ /* 0x000fe400078e00c5 */
[----:B------:R-:W-:Y:S01]  /*7880*/  IMAD.MOV.U32 R220, RZ, RZ, R210 ;  /* 0x000000ffffdc7224 */ /* 0x000fe200078e00d2 */
[----:B------:R-:W3:Y:S01]  /*7890*/  LDL.LU R208, [R1+0x990] ;  /* 0x0009900001d07983 */ /* 0x000ee20000300800 */
[----:B------:R-:W-:-:S03]  /*78a0*/  IMAD.MOV.U32 R197, RZ, RZ, R211 ;  /* 0x000000ffffc57224 */ /* 0x000fc600078e00d3 */
[----:B------:R-:W3:Y:S01]  /*78b0*/  LDL.LU R209, [R1+0x98c] ;  /* 0x00098c0001d17983 */ /* 0x000ee20000300800 */
[----:B------:R-:W-:-:S03]  /*78c0*/  IMAD.MOV.U32 R100, RZ, RZ, R170 ;  /* 0x000000ffff647224 */ /* 0x000fc600078e00aa */
[----:B------:R-:W3:Y:S01]  /*78d0*/  LDL.LU R210, [R1+0x988] ;  /* 0x0009880001d27983 */ /* 0x000ee20000300800 */
[----:B------:R-:W-:-:S03]  /*78e0*/  IMAD.MOV.U32 R101, RZ, RZ, R171 ;  /* 0x000000ffff657224 */ /* 0x000fc600078e00ab */
[----:B------:R-:W3:Y:S01]  /*78f0*/  LDL.LU R211, [R1+0x984] ;  /* 0x0009840001d37983 */ /* 0x000ee20000300800 */
[----:B------:R-:W-:Y:S02]  /*7900*/  IMAD.MOV.U32 R102, RZ, RZ, R172 ;  /* 0x000000ffff667224 */ /* 0x000fe400078e00ac */
[----:B------:R-:W-:Y:S01]  /*7910*/  IMAD.MOV.U32 R170, RZ, RZ, R175 ;  /* 0x000000ffffaa7224 */ /* 0x000fe200078e00af */
[----:B------:R0:W-:Y:S01]  /*7920*/  STL.64 [R1+0x120], R120 ;  /* 0x0001207801007387 */ /* 0x0001e20000100a00 */
[----:B------:R-:W-:Y:S02]  /*7930*/  IMAD.MOV.U32 R172, RZ, RZ, R174 ;  /* 0x000000ffffac7224 */ /* 0x000fe400078e00ae */
[----:B------:R-:W-:Y:S01]  /*7940*/  IMAD.MOV.U32 R171, RZ, RZ, R192 ;  /* 0x000000ffffab7224 */ /* 0x000fe200078e00c0 */
[----:B------:R1:W-:Y:S01]  /*7950*/  STL.64 [R1+0x128], R122 ;  /* 0x0001287a01007387 */ /* 0x0003e20000100a00 */
[----:B------:R-:W-:Y:S02]  /*7960*/  IMAD.MOV.U32 R175, RZ, RZ, R194 ;  /* 0x000000ffffaf7224 */ /* 0x000fe400078e00c2 */
[----:B------:R-:W-:Y:S01]  /*7970*/  IMAD.MOV.U32 R174, RZ, RZ, R193 ;  /* 0x000000ffffae7224 */ /* 0x000fe200078e00c1 */
[----:B------:R4:W-:Y:S01]  /*7980*/  STL.64 [R1+0x130], R124 ;  /* 0x0001307c01007387 */ /* 0x0009e20000100a00 */
[----:B------:R-:W-:-:S02]  /*7990*/  IMAD.MOV.U32 R192, RZ, RZ, R195 ;  /* 0x000000ffffc07224 */ /* 0x000fc400078e00c3 */
[----:B------:R-:W-:Y:S01]  /*79a0*/  IMAD.MOV.U32 R194, RZ, RZ, R212 ;  /* 0x000000ffffc27224 */ /* 0x000fe200078e00d4 */
[----:B------:R4:W-:Y:S01]  /*79b0*/  STL.64 [R1+0x138], R126 ;  /* 0x0001387e01007387 */ /* 0x0009e20000100a00 */
[----:B------:R-:W-:Y:S02]  /*79c0*/  IMAD.MOV.U32 R193, RZ, RZ, R196 ;  /* 0x000000ffffc17224 */ /* 0x000fe400078e00c4 */
[----:B------:R-:W-:Y:S01]  /*79d0*/  IMAD.MOV.U32 R195, RZ, RZ, R213 ;  /* 0x000000ffffc37224 */ /* 0x000fe200078e00d5 */
[----:B------:R-:W3:Y:S01]  /*79e0*/  LDL.LU R212, [R1+0x980] ;  /* 0x0009800001d47983 */ /* 0x000ee20000300800 */
[----:B------:R-:W-:Y:S02]  /*79f0*/  IMAD.MOV.U32 R103, RZ, RZ, R173 ;  /* 0x000000ffff677224 */ /* 0x000fe400078e00ad */
[----:B------:R-:W-:Y:S01]  /*7a00*/  IMAD.MOV.U32 R196, RZ, RZ, R214 ;  /* 0x000000ffffc47224 */ /* 0x000fe200078e00d6 */
[----:B------:R-:W3:Y:S01]  /*7a10*/  LDL.LU R213, [R1+0x97c] ;  /* 0x00097c0001d57983 */ /* 0x000ee20000300800 */
[----:B------:R-:W-:-:S03]  /*7a20*/  IMAD.MOV.U32 R173, RZ, RZ, R215 ;  /* 0x000000ffffad7224 */ /* 0x000fc600078e00d7 */
[----:B------:R-:W3:Y:S04]  /*7a30*/  LDL.LU R214, [R1+0x978] ;  /* 0x0009780001d67983 */ /* 0x000ee80000300800 */
[----:B------:R-:W3:Y:S04]  /*7a40*/  LDL.LU R215, [R1+0x974] ;  /* 0x0009740001d77983 */ /* 0x000ee80000300800 */
[----:B0-----:R-:W2:Y:S04]  /*7a50*/  LDL.LU R120, [R1+0x60] ;  /* 0x0000600001787983 */ /* 0x001ea80000300800 */
[----:B------:R-:W2:Y:S04]  /*7a60*/  LDL.LU R121, [R1+0x64] ;  /* 0x0000640001797983 */ /* 0x000ea80000300800 */
[----:B-1----:R-:W2:Y:S04]  /*7a70*/  LDL.LU R122, [R1+0x68] ;  /* 0x00006800017a7983 */ /* 0x002ea80000300800 */
[----:B------:R-:W2:Y:S04]  /*7a80*/  LDL.LU R123, [R1+0x6c] ;  /* 0x00006c00017b7983 */ /* 0x000ea80000300800 */
[----:B----4-:R-:W2:Y:S04]  /*7a90*/  LDL.LU R124, [R1+0x70] ;  /* 0x00007000017c7983 */ /* 0x010ea80000300800 */
[----:B------:R-:W2:Y:S04]  /*7aa0*/  LDL.LU R125, [R1+0x74] ;  /* 0x00007400017d7983 */ /* 0x000ea80000300800 */
[----:B------:R-:W2:Y:S04]  /*7ab0*/  LDL.LU R126, [R1+0x78] ;  /* 0x00007800017e7983 */ /* 0x000ea80000300800 */
[----:B------:R-:W2:Y:S01]  /*7ac0*/  LDL.LU R127, [R1+0x7c] ;  /* 0x00007c00017f7983 */ /* 0x000ea20000300800 */
[----:B------:R-:W-:-:S02]  /*7ad0*/  IMAD.MOV.U32 R96, RZ, RZ, R146 ;  /* 0x000000ffff607224 */ /* 0x000fc400078e0092 */
[----:B------:R-:W-:Y:S02]  /*7ae0*/  IMAD.MOV.U32 R97, RZ, RZ, R147 ;  /* 0x000000ffff617224 */ /* 0x000fe400078e0093 */
[----:B------:R-:W-:Y:S02]  /*7af0*/  IMAD.MOV.U32 R98, RZ, RZ, R148 ;  /* 0x000000ffff627224 */ /* 0x000fe400078e0094 */
[----:B------:R-:W-:Y:S01]  /*7b00*/  IMAD.MOV.U32 R99, RZ, RZ, R149 ;  /* 0x000000ffff637224 */ /* 0x000fe200078e0095 */
[----:B------:R-:W-:-:S05]  /*7b10*/  UIADD3 UR38, UR8, 0x102, URZ ;  /* 0x0000010208267890 */ /* 0x000fca000fffe03f */
[----:B------:R-:W-:Y:S01]  /*7b20*/  WARPGROUP.ARRIVE ;  /* 0x00000000000079c5 */ /* 0x000fe20000000000 */
[----:B------:R-:W-:Y:S01]  /*7b30*/  UMOV UR36, UR44 ;  /* 0x0000002c00247c82 */ /* 0x000fe20008000000 */
[----:B------:R-:W-:Y:S01]  /*7b40*/  UMOV UR37, UR45 ;  /* 0x0000002d00257c82 */ /* 0x000fe20008000000 */
[----:B------:R-:W-:-:S03]  /*7b50*/  UMOV UR39, 0x80000020 ;  /* 0x8000002000277882 */ /* 0x000fc60000000000 */
[----:B------:R-:W-:Y:S01]  /*7b60*/  QGMMA.64x16x32.F32.E4M3.E4M3 R96, gdesc[UR36], R96, gsb0 ;  /* 0x00200000246079f3 */ /* 0x000fe20008000860 */
[----:B------:R-:W-:Y:S01]  /*7b70*/  UIADD3 UR4, UR8, 0x142, URZ ;  /* 0x0000014208047890 */ /* 0x000fe2000fffe03f */
[----:B------:R-:W-:Y:S01]  /*7b80*/  UMOV UR12, UR44 ;  /* 0x0000002c000c7c82 */ /* 0x000fe20008000000 */
[----:B------:R-:W-:Y:S01]  /*7b90*/  UMOV UR13, UR45 ;  /* 0x0000002d000d7c82 */ /* 0x000fe20008000000 */
[----:B------:R-:W-:-:S04]  /*7ba0*/  UMOV UR15, 0x80000020 ;  /* 0x80000020000f7882 */ /* 0x000fc80000000000 */
[----:B------:R-:W-:Y:S01]  /*7bb0*/  UMOV UR14, UR4 ;  /* 0x00000004000e7c82 */ /* 0x000fe20008000000 */
[----:B------:R-:W-:Y:S02]  /*7bc0*/  WARPGROUP.DEPBAR.LE gsb0, 0x0 ;  /* 0x00008000000079c5 */ /* 0x000fe40000010000 */
[----:B------:R-:W-:Y:S04]  /*7bd0*/  STL.64 [R1+0xc0], R96 ;  /* 0x0000c06001007387 */ /* 0x000fe80000100a00 */
[----:B------:R-:W-:Y:S04]  /*7be0*/  STL.64 [R1+0xc8], R98 ;  /* 0x0000c86201007387 */ /* 0x000fe80000100a00 */
[----:B------:R-:W-:Y:S04]  /*7bf0*/  STL.64 [R1+0xd0], R100 ;  /* 0x0000d06401007387 */ /* 0x000fe80000100a00 */
[----:B------:R-:W-:Y:S01]  /*7c00*/  STL.64 [R1+0xd8], R102 ;  /* 0x0000d86601007387 */ /* 0x000fe20000100a00 */
[----:B--2---:R-:W-:-:S06]  /*7c10*/  WARPGROUP.ARRIVE ;  /* 0x00000000000079c5 */ /* 0x004fcc0000000000 */
[----:B------:R-:W-:Y:S03]  /*7c20*/  QGMMA.64x16x32.F32.E4M3.E4M3 R120, gdesc[UR12], R120, gsb0 ;  /* 0x002000000c7879f3 */ /* 0x000fe60008000878 */
[----:B------:R-:W-:Y:S02]  /*7c30*/  WARPGROUP.DEPBAR.LE gsb0, 0x0 ;  /* 0x00008000000079c5 */ /* 0x000fe40000010000 */
[----:B------:R0:W-:Y:S04]  /*7c40*/  STL.64 [R1+0x60], R120 ;  /* 0x0000607801007387 */ /* 0x0001e80000100a00 */
[----:B------:R1:W-:Y:S04]  /*7c50*/  STL.64 [R1+0x68], R122 ;  /* 0x0000687a01007387 */ /* 0x0003e80000100a00 */
[----:B------:R2:W-:Y:S04]  /*7c60*/  STL.64 [R1+0x70], R124 ;  /* 0x0000707c01007387 */ /* 0x0005e80000100a00 */
[----:B------:R4:W-:Y:S04]  /*7c70*/  STL.64 [R1+0x78], R126 ;  /* 0x0000787e01007387 */ /* 0x0009e80000100a00 */
[----:B0-----:R-:W3:Y:S04]  /*7c80*/  LDL.LU.64 R120, [R1] ;  /* 0x0000000001787983 */ /* 0x001ee80000300a00 */
[----:B-1----:R-:W3:Y:S04]  /*7c90*/  LDL.LU.64 R122, [R1+0x8] ;  /* 0x00000800017a7983 */ /* 0x002ee80000300a00 */
[----:B--2---:R-:W3:Y:S04]  /*7ca0*/  LDL.LU.64 R124, [R1+0x10] ;  /* 0x00001000017c7983 */ /* 0x004ee80000300a00 */
[----:B----4-:R-:W3:Y:S01]  /*7cb0*/  LDL.LU.64 R126, [R1+0x18] ;  /* 0x00001800017e7983 */ /* 0x010ee20000300a00 */
[----:B------:R-:W-:Y:S01]  /*7cc0*/  UIADD3 UR5, UR8, 0x182, URZ ;  /* 0x0000018208057890 */ /* 0x000fe2000fffe03f */
[----:B------:R-:W-:Y:S01]  /*7cd0*/  UMOV UR36, UR14 ;  /* 0x0000000e00247c82 */ /* 0x000fe20008000000 */
[----:B------:R-:W-:Y:S01]  /*7ce0*/  UMOV UR37, UR15 ;  /* 0x0000000f00257c82 */ /* 0x000fe20008000000 */
[----:B------:R-:W-:Y:S01]  /*7cf0*/  UMOV UR12, UR44 ;  /* 0x0000002c000c7c82 */ /* 0x000fe20008000000 */
[----:B------:R-:W-:Y:S01]  /*7d00*/  UMOV UR13, UR45 ;  /* 0x0000002d000d7c82 */ /* 0x000fe20008000000 */
[----:B------:R-:W-:-:S02]  /*7d10*/  UMOV UR15, 0x80000020 ;  /* 0x80000020000f7882 */ /* 0x000fc40000000000 */
[----:B------:R-:W-:Y:S01]  /*7d20*/  UMOV UR14, UR5 ;  /* 0x00000005000e7c82 */ /* 0x000fe20008000000 */
[----:B------:R-:W-:Y:S01]  /*7d30*/  UIADD3 UR34, UR8, 0x1c2, URZ ;  /* 0x000001c208227890 */ /* 0x000fe2000fffe03f */
[----:B------:R-:W-:Y:S01]  /*7d40*/  UMOV UR32, UR44 ;  /* 0x0000002c00207c82 */ /* 0x000fe20008000000 */
[----:B------:R-:W-:Y:S01]  /*7d50*/  UMOV UR33, UR45 ;  /* 0x0000002d00217c82 */ /* 0x000fe20008000000 */
[----:B------:R-:W-:Y:S01]  /*7d60*/  UMOV UR35, 0x80000020 ;  /* 0x8000002000237882 */ /* 0x000fe20000000000 */
        /* <DEDUP_REMOVED lines=12> */
[----:B---3--:R-:W-:-:S06]  /*7e30*/  WARPGROUP.ARRIVE ;  /* 0x00000000000079c5 */ /* 0x008fcc0000000000 */
[----:B------:R-:W-:Y:S03]  /*7e40*/  QGMMA.64x16x32.F32.E4M3.E4M3 R120, gdesc[UR12], R120, gsb0 ;  /* 0x002000000c7879f3 */ /* 0x000fe60008000878 */
[----:B------:R-:W-:Y:S02]  /*7e50*/  WARPGROUP.DEPBAR.LE gsb0, 0x0 ;  /* 0x00008000000079c5 */ /* 0x000fe40000010000 */
[----:B------:R-:W-:-:S06]  /*7e60*/  WARPGROUP.ARRIVE ;  /* 0x00000000000079c5 */ /* 0x000fcc0000000000 */
        /* <DEDUP_REMOVED lines=9> */
[----:B------:R-:W-:Y:S01]  /*7f00*/  QGMMA.64x16x32.F32.E4M3.E4M3 R136, gdesc[UR28], R136, gsb0 ;  /* 0x002000001c8879f3 */ /* 0x000fe20008000888 */
[----:B------:R-:W-:Y:S01]  /*7f10*/  UIADD3 UR6, UR8, 0x2c2, URZ ;  /* 0x000002c208067890 */ /* 0x000fe2000fffe03f */
[----:B------:R-:W-:Y:S01]  /*7f20*/  UMOV UR4, UR44 ;  /* 0x0000002c00047c82 */ /* 0x000fe20008000000 */
[----:B------:R-:W-:Y:S01]  /*7f30*/  UMOV UR5, UR45 ;  /* 0x0000002d00057c82 */ /* 0x000fe20008000000 */
[----:B------:R-:W-:Y:S01]  /*7f40*/  UMOV UR7, 0x80000020 ;  /* 0x8000002000077882 */ /* 0x000fe20000000000 */
        /* <DEDUP_REMOVED lines=10> */
[----:B------:R-:W-:Y:S01]  /*7ff0*/  UMOV UR40, UR14 ;  /* 0x0000000e00287c82 */ /* 0x000fe20008000000 */
[----:B------:R-:W-:Y:S01]  /*8000*/  UIADD3 UR14, UR8, 0x342, URZ ;  /* 0x00000342080e7890 */ /* 0x000fe2000fffe03f */
[----:B------:R-:W-:Y:S01]  /*8010*/  UMOV UR41, UR15 ;  /* 0x0000000f00297c82 */ /* 0x000fe20008000000 */
[----:B------:R-:W-:Y:S01]  /*8020*/  UMOV UR12, UR44 ;  /* 0x0000002c000c7c82 */ /* 0x000fe20008000000 */
[----:B------:R-:W-:Y:S01]  /*8030*/  UMOV UR13, UR45 ;  /* 0x0000002d000d7c82 */ /* 0x000fe20008000000 */
[----:B------:R-:W-:Y:S01]  /*8040*/  UMOV UR15, 0x80000020 ;  /* 0x80000020000f7882 */ /* 0x000fe20000000000 */
[----:B------:R-:W-:Y:S02]  /*8050*/  WARPGROUP.DEPBAR.LE gsb0, 0x0 ;  /* 0x00008000000079c5 */ /* 0x000fe40000010000 */
[----:B------:R-:W-:-:S06]  /*8060*/  WARPGROUP.ARRIVE ;  /* 0x00000000000079c5 */ /* 0x000fcc0000000000 */
[----:B------:R-:W-:Y:S01]  /*8070*/  QGMMA.64x16x32.F32.E4M3.E4M3 R64, gdesc[UR12], R64, gsb0 ;  /* 0x002000000c4079f3 */ /* 0x000fe20008000840 */
[----:B------:R-:W-:Y:S01]  /*8080*/  UIADD3 UR10, UR8, 0x382, URZ ;  /* 0x00000382080a7890 */ /* 0x000fe2000fffe03f */
[----:B------:R-:W-:Y:S02]  /*8090*/  UMOV UR53, UR9 ;  /* 0x0000000900357c82 */ /* 0x000fe40008000000 */
[----:B------:R-:W-:Y:S01]  /*80a0*/  UMOV UR8, UR44 ;  /* 0x0000002c00087c82 */ /* 0x000fe20008000000 */
[----:B------:R-:W-:Y:S01]  /*80b0*/  UMOV UR9, UR45 ;  /* 0x0000002d00097c82 */ /* 0x000fe20008000000 */
[----:B------:R-:W-:Y:S01]  /*80c0*/  UMOV UR11, 0x80000020 ;  /* 0x80000020000b7882 */ /* 0x000fe20000000000 */
[----:B------:R-:W-:Y:S02]  /*80d0*/  WARPGROUP.DEPBAR.LE gsb0, 0x0 ;  /* 0x00008000000079c5 */ /* 0x000fe40000010000 */
[----:B------:R-:W-:-:S06]  /*80e0*/  WARPGROUP.ARRIVE ;  /* 0x00000000000079c5 */ /* 0x000fcc0000000000 */
[----:B------:R-:W-:Y:S01]  /*80f0*/  QGMMA.64x16x32.F32.E4M3.E4M3 R40, gdesc[UR8], R40, gsb0 ;  /* 0x00200000082879f3 */ /* 0x000fe20008000828 */
[----:B------:R-:W-:Y:S01]  /*8100*/  UIADD3 UR4, UR53, 0x202, URZ ;  /* 0x0000020235047890 */ /* 0x000fe2000fffe03f */
[----:B------:R-:W-:-:S06]  /*8110*/  UMOV UR9, 0x80000020 ;  /* 0x8000002000097882 */ /* 0x000fcc0000000000 */
[----:B------:R-:W-:Y:S01]  /*8120*/  UMOV UR8, UR4 ;  /* 0x0000000400087c82 */ /* 0x000fe20008000000 */
[----:B------:R-:W-:Y:S02]  /*8130*/  WARPGROUP.DEPBAR.LE gsb0, 0x0 ;  /* 0x00008000000079c5 */ /* 0x000fe40000010000 */
[----:B------:R-:W-:-:S06]  /*8140*/  WARPGROUP.ARRIVE ;  /* 0x00000000000079c5 */ /* 0x000fcc0000000000 */
[----:B------:R-:W-:Y:S01]  /*8150*/  QGMMA.64x16x32.F32.E4M3.E4M3 R32, gdesc[UR8], R32, gsb0 ;  /* 0x00200000082079f3 */ /* 0x000fe20008000820 */
[----:B------:R-:W-:Y:S01]  /*8160*/  UMOV UR12, UR8 ;  /* 0x00000008000c7c82 */ /* 0x000fe20008000000 */
        /* <DEDUP_REMOVED lines=16> */
[----:B------:R-:W-:Y:S04]  /*8270*/  STL.64 [R1], R120 ;  /* 0x0000007801007387 */ /* 0x000fe80000100a00 */
[----:B------:R-:W-:Y:S01]  /*8280*/  STL.64 [R1+0x8], R122 ;  /* 0x0000087a01007387 */ /* 0x000fe20000100a00 */
[----:B------:R-:W-:Y:S02]  /*8290*/  WARPGROUP.DEPBAR.LE gsb0, 0x0 ;  /* 0x00008000000079c5 */ /* 0x000fe40000010000 */
[----:B------:R-:W-:-:S06]  /*82a0*/  WARPGROUP.ARRIVE ;  /* 0x00000000000079c5 */ /* 0x000fcc0000000000 */
[----:B------:R-:W-:Y:S01]  /*82b0*/  QGMMA.64x16x32.F32.E4M3.E4M3 R128, gdesc[UR28], R128, gsb0 ;  /* 0x002000001c8079f3 */ /* 0x000fe20008000880 */
[----:B------:R-:W-:Y:S01]  /*82c0*/  STL.64 [R1+0x10], R124 ;  /* 0x0000107c01007387 */ /* 0x000fe20000100a00 */
[----:B------:R-:W-:-:S03]  /*82d0*/  IMAD.MOV.U32 R147, RZ, RZ, R150 ;  /* 0x000000ffff937224 */ /* 0x000fc600078e0096 */
[----:B------:R0:W-:Y:S01]  /*82e0*/  STL.64 [R1+0x18], R126 ;  /* 0x0000187e01007387 */ /* 0x0001e20000100a00 */
[----:B------:R-:W-:-:S03]  /*82f0*/  IMAD.MOV.U32 R149, RZ, RZ, R168 ;  /* 0x000000ffff957224 */ /* 0x000fc600078e00a8 */
[----:B------:R-:W-:Y:S01]  /*8300*/  STL [R1+0x340], RZ ;  /* 0x000340ff01007387 */ /* 0x000fe20000100800 */
        /* <DEDUP_REMOVED lines=12> */
[----:B0-----:R-:W-:-:S03]  /*83d0*/  IMAD.MOV.U32 R126, RZ, RZ, R168 ;  /* 0x000000ffff7e7224 */ /* 0x001fc600078e00a8 */
[----:B------:R-:W-:Y:S01]  /*83e0*/  STL [R1+0x324], RZ ;  /* 0x000324ff01007387 */ /* 0x000fe20000100800 */
[----:B------:R-:W-:Y:S02]  /*83f0*/  IMAD.MOV.U32 R148, RZ, RZ, R151 ;  /* 0x000000ffff947224 */ /* 0x000fe400078e0097 */
[----:B------:R-:W-:Y:S01]  /*8400*/  IMAD.MOV.U32 R127, RZ, RZ, R169 ;  /* 0x000000ffff7f7224 */ /* 0x000fe200078e00a9 */
[----:B------:R-:W-:Y:S01]  /*8410*/  STL [R1+0x320], RZ ;  /* 0x000320ff01007387 */ /* 0x000fe20000100800 */
[----:B------:R-:W-:-:S03]  /*8420*/  IMAD.MOV.U32 R151, RZ, RZ, R19 ;  /* 0x000000ffff977224 */ /* 0x000fc600078e0013 */
[----:B------:R-:W2:Y:S01]  /*8430*/  LDL.LU R168, [R1+0xac] ;  /* 0x0000ac0001a87983 */ /* 0x000ea20000300800 */
[----:B------:R-:W-:-:S03]  /*8440*/  IMAD.MOV.U32 R19, RZ, RZ, R124 ;  /* 0x000000ffff137224 */ /* 0x000fc600078e007c */
[----:B------:R-:W3:Y:S01]  /*8450*/  LDL.LU R169, [R1+0xb0] ;  /* 0x0000b00001a97983 */ /* 0x000ee20000300800 */
[----:B------:R-:W-:Y:S01]  /*8460*/  IMAD.MOV.U32 R123, RZ, RZ, R149 ;  /* 0x000000ffff7b7224 */ /* 0x000fe200078e0095 */
[----:B------:R-:W-:Y:S02]  /*8470*/  WARPGROUP.DEPBAR.LE gsb0, 0x0 ;  /* 0x00008000000079c5 */ /* 0x000fe40000010000 */
[----:B------:R-:W-:Y:S01]  /*8480*/  IMAD.MOV.U32 R18, RZ, RZ, R125 ;  /* 0x000000ffff127224 */ /* 0x000fe200078e007d */
[----:B------:R-:W-:Y:S01]  /*8490*/  WARPGROUP.ARRIVE ;  /* 0x00000000000079c5 */ /* 0x000fe20000000000 */
[----:B------:R-:W-:Y:S02]  /*84a0*/  IMAD.MOV.U32 R124, RZ, RZ, R150 ;  /* 0x000000ffff7c7224 */ /* 0x000fe400078e0096 */
[----:B------:R-:W-:Y:S02]  /*84b0*/  IMAD.MOV.U32 R149, RZ, RZ, R170 ;  /* 0x000000ffff957224 */ /* 0x000fe400078e00aa */
[----:B------:R-:W-:Y:S01]  /*84c0*/  IMAD.MOV.U32 R125, RZ, RZ, R151 ;  /* 0x000000ffff7d7224 */ /* 0x000fe200078e0097 */
[----:B------:R-:W4:Y:S01]  /*84d0*/  LDL.LU R170, [R1+0xb4] ;  /* 0x0000b40001aa7983 */ /* 0x000f220000300800 */
[----:B------:R-:W-:-:S02]  /*84e0*/  IMAD.MOV.U32 R150, RZ, RZ, R171 ;  /* 0x000000ffff967224 */ /* 0x000fc400078e00ab */
[----:B------:R-:W-:Y:S01]  /*84f0*/  IMAD.MOV.U32 R151, RZ, RZ, R172 ;  /* 0x000000ffff977224 */ /* 0x000fe200078e00ac */
[----:B------:R-:W4:Y:S01]  /*8500*/  LDL.LU R171, [R1+0xb8] ;  /* 0x0000b80001ab7983 */ /* 0x000f220000300800 */
[----:B------:R-:W-:Y:S01]  /*8510*/  UMOV UR20, UR8 ;  /* 0x0000000800147c82 */ /* 0x000fe20008000000 */
[----:B------:R-:W-:Y:S02]  /*8520*/  UMOV UR21, UR9 ;  /* 0x0000000900157c82 */ /* 0x000fe40008000000 */
[----:B------:R-:W4:Y:S01]  /*8530*/  LDL.LU R172, [R1+0xbc] ;  /* 0x0000bc0001ac7983 */ /* 0x000f220000300800 */
        /* <DEDUP_REMOVED lines=13> */
[----:B------:R-:W-:Y:S01]  /*8610*/  UMOV UR48, UR8 ;  /* 0x0000000800307c82 */ /* 0x000fe20008000000 */
[----:B------:R-:W-:Y:S01]  /*8620*/  UMOV UR49, UR9 ;  /* 0x0000000900317c82 */ /* 0x000fe20008000000 */
[----:B------:R-:W-:Y:S01]  /*8630*/  UMOV UR50, UR12 ;  /* 0x0000000c00327c82 */ /* 0x000fe20008000000 */
[----:B------:R-:W-:Y:S01]  /*8640*/  UMOV UR51, UR13 ;  /* 0x0000000d00337c82 */ /* 0x000fe20008000000 */
[----:B------:R-:W-:Y:S02]  /*8650*/  WARPGROUP.DEPBAR.LE gsb0, 0x0 ;  /* 0x00008000000079c5 */ /* 0x000fe40000010000 */
[----:B------:R-:W-:-:S06]  /*8660*/  WARPGROUP.ARRIVE ;  /* 0x00000000000079c5 */ /* 0x000fcc0000000000 */
[----:B------:R-:W-:Y:S01]  /*8670*/  QGMMA.64x16x32.F32.E4M3.E4M3 R224, gdesc[UR48], R224, gsb0 ;  /* 0x0020000030e079f3 */ /* 0x000fe200080008e0 */
[----:B------:R-:W-:Y:S02]  /*8680*/  IMAD.MOV.U32 R120, RZ, RZ, R146 ;  /* 0x000000ffff787224 */ /* 0x000fe400078e0092 */
[----:B------:R-:W-:Y:S02]  /*8690*/  IMAD.MOV.U32 R121, RZ, RZ, R147 ;  /* 0x000000ffff797224 */ /* 0x000fe400078e0093 */
[----:B------:R-:W-:Y:S01]  /*86a0*/  IMAD.MOV.U32 R122, RZ, RZ, R148 ;  /* 0x000000ffff7a7224 */ /* 0x000fe200078e0094 */
[----:B------:R-:W-:Y:S01]  /*86b0*/  UMOV UR16, UR36 ;  /* 0x0000002400107c82 */ /* 0x000fe20008000000 */
[----:B------:R-:W-:Y:S01]  /*86c0*/  UMOV UR17, UR37 ;  /* 0x0000002500117c82 */ /* 0x000fe20008000000 */
[----:B------:R-:W-:Y:S01]  /*86d0*/  UMOV UR48, UR8 ;  /* 0x0000000800307c82 */ /* 0x000fe20008000000 */
[----:B------:R-:W-:Y:S01]  /*86e0*/  UMOV UR49, UR9 ;  /* 0x0000000900317c82 */ /* 0x000fe20008000000 */
[----:B------:R-:W-:Y:S01]  /*86f0*/  UMOV UR50, UR16 ;  /* 0x0000001000327c82 */ /* 0x000fe20008000000 */
[----:B------:R-:W-:Y:S01]  /*8700*/  UMOV UR51, UR17 ;  /* 0x0000001100337c82 */ /* 0x000fe20008000000 */
[----:B------:R-:W-:-:S02]  /*8710*/  WARPGROUP.DEPBAR.LE gsb0, 0x0 ;  /* 0x00008000000079c5 */ /* 0x000fc40000010000 */
[----:B------:R-:W-:-:S06]  /*8720*/  WARPGROUP.ARRIVE ;  /* 0x00000000000079c5 */ /* 0x000fcc0000000000 */
[----:B------:R-:W-:Y:S01]  /*8730*/  QGMMA.64x16x32.F32.E4M3.E4M3 R120, gdesc[UR48], R120, gsb0 ;  /* 0x00200000307879f3 */ /* 0x000fe20008000878 */
[----:B------:R-:W-:Y:S02]  /*8740*/  STL [R1+0x31c], RZ ;  /* 0x00031cff01007387 */ /* 0x000fe40000100800 */
[----:B------:R-:W-:Y:S02]  /*8750*/  WARPGROUP.DEPBAR.LE gsb0, 0x0 ;  /* 0x00008000000079c5 */ /* 0x000fe40000010000 */
[----:B------:R-:W-:Y:S04]  /*8760*/  STL.64 [R1+0x40], R120 ;  /* 0x0000407801007387 */ /* 0x000fe80000100a00 */
[----:B------:R2:W-:Y:S04]  /*8770*/  STL.64 [R1+0x48], R122 ;  /* 0x0000487a01007387 */ /* 0x0005e80000100a00 */
[----:B------:R3:W-:Y:S04]  /*8780*/  STL.64 [R1+0x50], R124 ;  /* 0x0000507c01007387 */ /* 0x0007e80000100a00 */
[----:B------:R0:W-:Y:S01]  /*8790*/  STL.64 [R1+0x58], R126 ;  /* 0x0000587e01007387 */ /* 0x0001e20000100a00 */
[----:B--2---:R-:W-:-:S02]  /*87a0*/  IMAD.MOV.U32 R123, RZ, RZ, R168 ;  /* 0x000000ffff7b7224 */ /* 0x004fc400078e00a8 */
[----:B------:R-:W-:Y:S02]  /*87b0*/  IMAD.MOV.U32 R168, RZ, RZ, R192 ;  /* 0x000000ffffa87224 */ /* 0x000fe400078e00c0 */
[----:B---3--:R-:W-:Y:S01]  /*87c0*/  IMAD.MOV.U32 R124, RZ, RZ, R169 ;  /* 0x000000ffff7c7224 */ /* 0x008fe200078e00a9 */
[----:B------:R-:W-:Y:S01]  /*87d0*/  STL [R1+0x318], RZ ;  /* 0x000318ff01007387 */ /* 0x000fe20000100800 */
[----:B------:R-:W-:Y:S02]  /*87e0*/  IMAD.MOV.U32 R169, RZ, RZ, R193 ;  /* 0x000000ffffa97224 */ /* 0x000fe400078e00c1 */
[----:B------:R-:W-:Y:S02]  /*87f0*/  IMAD.MOV.U32 R192, RZ, RZ, R216 ;  /* 0x000000ffffc07224 */ /* 0x000fe400078e00d8 */
[----:B------:R-:W-:Y:S02]  /*8800*/  IMAD.MOV.U32 R193, RZ, RZ, R217 ;  /* 0x000000ffffc17224 */ /* 0x000fe400078e00d9 */
[----:B------:R-:W-:-:S02]  /*8810*/  IMAD.MOV.U32 R216, RZ, RZ, R9 ;  /* 0x000000ffffd87224 */ /* 0x000fc400078e0009 */
[----:B------:R-:W2:Y:S01]  /*8820*/  LDL.LU R9, [R1+0x970] ;  /* 0x0009700001097983 */ /* 0x000ea20000300800 */
[----:B------:R-:W-:Y:S02]  /*8830*/  IMAD.MOV.U32 R217, RZ, RZ, R10 ;  /* 0x000000ffffd97224 */ /* 0x000fe400078e000a */
[----:B----4-:R-:W-:Y:S01]  /*8840*/  IMAD.MOV.U32 R125, RZ, RZ, R170 ;  /* 0x000000ffff7d7224 */ /* 0x010fe200078e00aa */
[----:B------:R-:W3:Y:S01]  /*8850*/  LDL.LU R10, [R1+0x96c] ;  /* 0x00096c00010a7983 */ /* 0x000ee20000300800 */
[----:B0-----:R-:W-:Y:S02]  /*8860*/  IMAD.MOV.U32 R126, RZ, RZ, R171 ;  /* 0x000000ffff7e7224 */ /* 0x001fe400078e00ab */
[----:B------:R-:W-:Y:S02]  /*8870*/  IMAD.MOV.U32 R170, RZ, RZ, R194 ;  /* 0x000000ffffaa7224 */ /* 0x000fe400078e00c2 */
[----:B------:R-:W-:Y:S02]  /*8880*/  IMAD.MOV.U32 R127, RZ, RZ, R172 ;  /* 0x000000ffff7f7224 */ /* 0x000fe400078e00ac */
[----:B------:R-:W-:-:S02]  /*8890*/  IMAD.MOV.U32 R171, RZ, RZ, R195 ;  /* 0x000000ffffab7224 */ /* 0x000fc400078e00c3 */
[----:B------:R-:W-:Y:S02]  /*88a0*/  IMAD.MOV.U32 R194, RZ, RZ, R218 ;  /* 0x000000ffffc27224 */ /* 0x000fe400078e00da */
[----:B------:R-:W-:Y:S02]  /*88b0*/  IMAD.MOV.U32 R172, RZ, RZ, R196 ;  /* 0x000000ffffac7224 */ /* 0x000fe400078e00c4 */
[----:B------:R-:W-:Y:S02]  /*88c0*/  IMAD.MOV.U32 R195, RZ, RZ, R219 ;  /* 0x000000ffffc37224 */ /* 0x000fe400078e00db */
[----:B------:R-:W-:Y:S02]  /*88d0*/  IMAD.MOV.U32 R218, RZ, RZ, R15 ;  /* 0x000000ffffda7224 */ /* 0x000fe400078e000f */
[----:B------:R-:W-:Y:S01]  /*88e0*/  IMAD.MOV.U32 R196, RZ, RZ, R220 ;  /* 0x000000ffffc47224 */ /* 0x000fe200078e00dc */
[----:B------:R-:W4:Y:S01]  /*88f0*/  LDL.LU R15, [R1+0x968] ;  /* 0x00096800010f7983 */ /* 0x000f220000300800 */
[----:B------:R-:W-:-:S02]  /*8900*/  IMAD.MOV.U32 R219, RZ, RZ, R12 ;  /* 0x000000ffffdb7224 */ /* 0x000fc400078e000c */
[----:B------:R-:W-:Y:S01]  /*8910*/  IMAD.MOV.U32 R220, RZ, RZ, R11 ;  /* 0x000000ffffdc7224 */ /* 0x000fe200078e000b */
[----:B------:R-:W4:Y:S04]  /*8920*/  LDL.LU R12, [R1+0x964] ;  /* 0x00096400010c7983 */ /* 0x000f280000300800 */
[----:B------:R-:W4:Y:S01]  /*8930*/  LDL.LU R11, [R1+0x960] ;  /* 0x00096000010b7983 */ /* 0x000f220000300800 */
[----:B------:R-:W-:Y:S02]  /*8940*/  IMAD.MOV.U32 R120, RZ, RZ, R149 ;  /* 0x000000ffff787224 */ /* 0x000fe400078e0095 */
[----:B------:R-:W-:Y:S02]  /*8950*/  IMAD.MOV.U32 R149, RZ, RZ, R173 ;  /* 0x000000ffff957224 */ /* 0x000fe400078e00ad */
[----:B------:R-:W-:-:S02]  /*8960*/  IMAD.MOV.U32 R173, RZ, RZ, R197 ;  /* 0x000000ffffad7224 */ /* 0x000fc400078e00c5 */
[----:B------:R-:W-:Y:S02]  /*8970*/  IMAD.MOV.U32 R197, RZ, RZ, R221 ;  /* 0x000000ffffc57224 */ /* 0x000fe400078e00dd */
[----:B------:R-:W4:Y:S01]  /*8980*/  LDL.LU R221, [R1+0x140] ;  /* 0x0001400001dd7983 */ /* 0x000f220000300800 */
[----:B------:R-:W-:Y:S02]  /*8990*/  IMAD.MOV.U32 R121, RZ, RZ, R150 ;  /* 0x000000ffff797224 */ /* 0x000fe400078e0096 */
[----:B------:R-:W-:Y:S01]  /*89a0*/  IMAD.MOV.U32 R122, RZ, RZ, R151 ;  /* 0x000000ffff7a7224 */ /* 0x000fe200078e0097 */
[----:B------:R-:W-:Y:S01]  /*89b0*/  UMOV UR36, UR8 ;  /* 0x0000000800247c82 */ /* 0x000fe20008000000 */
[----:B------:R-:W-:-:S04]  /*89c0*/  UMOV UR37, UR9 ;  /* 0x0000000900257c82 */ /* 0x000fc80008000000 */
[----:B------:R-:W-:-:S06]  /*89d0*/  WARPGROUP.ARRIVE ;  /* 0x00000000000079c5 */ /* 0x000fcc0000000000 */
[----:B------:R-:W-:Y:S01]  /*89e0*/  QGMMA.64x16x32.F32.E4M3.E4M3 R120, gdesc[UR36], R120, gsb0 ;  /* 0x00200000247879f3 */ /* 0x000fe20008000878 */
        /* <DEDUP_REMOVED lines=8> */
[----:B------:R-:W-:Y:S01]  /*8a70*/  IMAD.MOV.U32 R148, RZ, RZ, R175 ;  /* 0x000000ffff947224 */ /* 0x000fe200078e00af */
[----:B------:R-:W-:Y:S02]  /*8a80*/  WARPGROUP.DEPBAR.LE gsb0, 0x0 ;  /* 0x00008000000079c5 */ /* 0x000fe40000010000 */
[----:B--2---:R-:W-:Y:S02]  /*8a90*/  IMAD.MOV.U32 R222, RZ, RZ, R9 ;  /* 0x000000ffffde7224 */ /* 0x004fe400078e0009 */
[----:B------:R-:W2:Y:S01]  /*8aa0*/  LDL.LU R9, [R1+0x95c] ;  /* 0x00095c0001097983 */ /* 0x000ea20000300800 */
[----:B---3--:R-:W-:-:S03]  /*8ab0*/  IMAD.MOV.U32 R223, RZ, RZ, R10 ;  /* 0x000000ffffdf7224 */ /* 0x008fc600078e000a */
[----:B------:R-:W3:Y:S04]  /*8ac0*/  LDL.LU R10, [R1+0x958] ;  /* 0x00095800010a7983 */ /* 0x000ee80000300800 */
[----:B------:R0:W-:Y:S04]  /*8ad0*/  STL.64 [R1+0xa0], R120 ;  /* 0x0000a07801007387 */ /* 0x0001e80000100a00 */
[----:B------:R1:W-:Y:S04]  /*8ae0*/  STL.64 [R1+0xa8], R122 ;  /* 0x0000a87a01007387 */ /* 0x0003e80000100a00 */
[----:B------:R4:W-:Y:S04]  /*8af0*/  STL.64 [R1+0xb0], R124 ;  /* 0x0000b07c01007387 */ /* 0x0009e80000100a00 */
[----:B------:R4:W-:Y:S01]  /*8b00*/  STL.64 [R1+0xb8], R126 ;  /* 0x0000b87e01007387 */ /* 0x0009e20000100a00 */
[----:B0-----:R-:W-:-:S03]  /*8b10*/  IMAD.MOV.U32 R120, RZ, RZ, R149 ;  /* 0x000000ffff787224 */ /* 0x001fc600078e0095 */
[----:B------:R-:W-:Y:S01]  /*8b20*/  STL [R1+0x314], RZ ;  /* 0x000314ff01007387 */ /* 0x000fe20000100800 */
[----:B-1----:R-:W-:Y:S02]  /*8b30*/  IMAD.MOV.U32 R123, RZ, RZ, R168 ;  /* 0x000000ffff7b7224 */ /* 0x002fe400078e00a8 */
[----:B------:R-:W-:Y:S02]  /*8b40*/  IMAD.MOV.U32 R168, RZ, RZ, R195 ;  /* 0x000000ffffa87224 */ /* 0x000fe400078e00c3 */
[----:B----4-:R-:W-:Y:S02]  /*8b50*/  IMAD.MOV.U32 R173, RZ, RZ, R11 ;  /* 0x000000ffffad7224 */ /* 0x010fe400078e000b */
[----:B------:R-:W-:Y:S01]  /*8b60*/  IMAD.MOV.U32 R124, RZ, RZ, R169 ;  /* 0x000000ffff7c7224 */ /* 0x000fe200078e00a9 */
[----:B------:R-:W4:Y:S01]  /*8b70*/  LDL.LU R11, [R1+0x954] ;  /* 0x00095400010b7983 */ /* 0x000f220000300800 */
[----:B------:R-:W-:Y:S02]  /*8b80*/  IMAD.MOV.U32 R174, RZ, RZ, R12 ;  /* 0x000000ffffae7224 */ /* 0x000fe400078e000c */
[----:B------:R-:W-:Y:S01]  /*8b90*/  IMAD.MOV.U32 R169, RZ, RZ, R196 ;  /* 0x000000ffffa97224 */ /* 0x000fe200078e00c4 */
[----:B------:R-:W2:Y:S01]  /*8ba0*/  LDL.LU R12, [R1+0x950] ;  /* 0x00095000010c7983 */ /* 0x000ea20000300800 */
[----:B------:R-:W-:-:S02]  /*8bb0*/  IMAD.MOV.U32 R195, RZ, RZ, R216 ;  /* 0x000000ffffc37224 */ /* 0x000fc400078e00d8 */
[----:B------:R-:W-:Y:S02]  /*8bc0*/  IMAD.MOV.U32 R175, RZ, RZ, R15 ;  /* 0x000000ffffaf7224 */ /* 0x000fe400078e000f */
[----:B------:R-:W-:Y:S01]  /*8bd0*/  IMAD.MOV.U32 R121, RZ, RZ, R150 ;  /* 0x000000ffff797224 */ /* 0x000fe200078e0096 */
[----:B------:R-:W3:Y:S01]  /*8be0*/  LDL.LU R15, [R1+0x94c] ;  /* 0x00094c00010f7983 */ /* 0x000ee20000300800 */
[----:B------:R-:W-:Y:S02]  /*8bf0*/  IMAD.MOV.U32 R149, RZ, RZ, R192 ;  /* 0x000000ffff957224 */ /* 0x000fe400078e00c0 */
[----:B------:R-:W-:Y:S02]  /*8c00*/  IMAD.MOV.U32 R196, RZ, RZ, R217 ;  /* 0x000000ffffc47224 */ /* 0x000fe400078e00d9 */
[----:B------:R-:W-:Y:S02]  /*8c10*/  IMAD.MOV.U32 R216, RZ, RZ, R14 ;  /* 0x000000ffffd87224 */ /* 0x000fe400078e000e */
[----:B------:R-:W-:Y:S01]  /*8c20*/  IMAD.MOV.U32 R122, RZ, RZ, R151 ;  /* 0x000000ffff7a7224 */ /* 0x000fe200078e0097 */
[----:B------:R-:W4:Y:S01]  /*8c30*/  LDL.LU R14, [R1+0x948] ;  /* 0x00094800010e7983 */ /* 0x000f220000300800 */
[----:B------:R-:W-:-:S02]  /*8c40*/  IMAD.MOV.U32 R150, RZ, RZ, R193 ;  /* 0x000000ffff967224 */ /* 0x000fc400078e00c1 */
[----:B------:R-:W-:Y:S02]  /*8c50*/  IMAD.MOV.U32 R192, RZ, RZ, R197 ;  /* 0x000000ffffc07224 */ /* 0x000fe400078e00c5 */
[----:B------:R-:W-:Y:S02]  /*8c60*/  IMAD.MOV.U32 R217, RZ, RZ, R16 ;  /* 0x000000ffffd97224 */ /* 0x000fe400078e0010 */
[----:B------:R-:W-:Y:S01]  /*8c70*/  IMAD.MOV.U32 R151, RZ, RZ, R194 ;  /* 0x000000ffff977224 */ /* 0x000fe200078e00c2 */
[----:B------:R-:W2:Y:S01]  /*8c80*/  LDL.LU R16, [R1+0x944] ;  /* 0x0009440001107983 */ /* 0x000ea20000300800 */
[----:B------:R-:W-:Y:S02]  /*8c90*/  IMAD.MOV.U32 R193, RZ, RZ, R198 ;  /* 0x000000ffffc17224 */ /* 0x000fe400078e00c6 */
[----:B------:R-:W-:Y:S02]  /*8ca0*/  IMAD.MOV.U32 R197, RZ, RZ, R218 ;  /* 0x000000ffffc57224 */ /* 0x000fe400078e00da */
[----:B------:R-:W-:Y:S01]  /*8cb0*/  IMAD.MOV.U32 R194, RZ, RZ, R199 ;  /* 0x000000ffffc27224 */ /* 0x000fe200078e00c7 */
[----:B------:R-:W3:Y:S01]  /*8cc0*/  LDL.LU R218, [R1+0x200] ;  /* 0x0002000001da7983 */ /* 0x000ee20000300800 */
[----:B------:R-:W-:-:S02]  /*8cd0*/  IMAD.MOV.U32 R198, RZ, RZ, R219 ;  /* 0x000000ffffc67224 */ /* 0x000fc400078e00db */
[----:B------:R-:W-:Y:S01]  /*8ce0*/  IMAD.MOV.U32 R125, RZ, RZ, R170 ;  /* 0x000000ffff7d7224 */ /* 0x000fe200078e00aa */
[----:B------:R-:W4:Y:S01]  /*8cf0*/  LDL.LU R219, [R1+0x204] ;  /* 0x0002040001db7983 */ /* 0x000f220000300800 */
        /* <DEDUP_REMOVED lines=8> */
[----:B------:R-:W2:Y:S04]  /*8d80*/  LDL.LU R222, [R1+0x210] ;  /* 0x0002100001de7983 */ /* 0x000ea80000300800 */
[----:B------:R-:W2:Y:S01]  /*8d90*/  LDL.LU R223, [R1+0x214] ;  /* 0x0002140001df7983 */ /* 0x000ea20000300800 */
[----:B------:R-:W-:Y:S01]  /*8da0*/  WARPGROUP.ARRIVE ;  /* 0x00000000000079c5 */ /* 0x000fe20000000000 */
[----:B------:R-:W-:Y:S01]  /*8db0*/  UMOV UR48, UR8 ;  /* 0x0000000800307c82 */ /* 0x000fe20008000000 */
[----:B------:R-:W-:Y:S01]  /*8dc0*/  UMOV UR49, UR9 ;  /* 0x0000000900317c82 */ /* 0x000fe20008000000 */
[----:B------:R-:W-:Y:S01]  /*8dd0*/  UMOV UR50, UR58 ;  /* 0x0000003a00327c82 */ /* 0x000fe20008000000 */
[----:B------:R-:W-:-:S02]  /*8de0*/  UMOV UR51, UR59 ;  /* 0x0000003b00337c82 */ /* 0x000fc40008000000 */
[----:B------:R-:W-:Y:S01]  /*8df0*/  QGMMA.64x16x32.F32.E4M3.E4M3 R120, gdesc[UR48], R120, gsb0 ;  /* 0x00200000307879f3 */ /* 0x000fe20008000878 */
[----:B------:R-:W-:Y:S01]  /*8e00*/  UMOV UR48, UR8 ;  /* 0x0000000800307c82 */ /* 0x000fe20008000000 */
[----:B------:R-:W-:Y:S01]  /*8e10*/  UMOV UR49, UR9 ;  /* 0x0000000900317c82 */ /* 0x000fe20008000000 */
[----:B------:R-:W-:Y:S01]  /*8e20*/  UMOV UR50, UR54 ;  /* 0x0000003600327c82 */ /* 0x000fe20008000000 */
[----:B------:R-:W-:Y:S01]  /*8e30*/  UMOV UR51, UR55 ;  /* 0x0000003700337c82 */ /* 0x000fe20008000000 */
        /* <DEDUP_REMOVED lines=16> */
[----:B------:R-:W-:Y:S01]  /*8f40*/  IMAD.MOV.U32 R146, RZ, RZ, R170 ;  /* 0x000000ffff927224 */ /* 0x000fe200078e00aa */
[----:B------:R-:W2:Y:S01]  /*8f50*/  LDL.LU R216, [R1+0x218] ;  /* 0x0002180001d87983 */ /* 0x000ea20000300800 */
[----:B------:R-:W-:Y:S02]  /*8f60*/  IMAD.MOV.U32 R169, RZ, RZ, R217 ;  /* 0x000000ffffa97224 */ /* 0x000fe400078e00d9 */
[----:B------:R-:W-:Y:S01]  /*8f70*/  IMAD.MOV.U32 R147, RZ, RZ, R171 ;  /* 0x000000ffff937224 */ /* 0x000fe200078e00ab */
[----:B------:R-:W2:Y:S01]  /*8f80*/  LDL.LU R217, [R1+0x21c] ;  /* 0x00021c0001d97983 */ /* 0x000ea20000300800 */
[----:B------:R-:W-:Y:S02]  /*8f90*/  IMAD.MOV.U32 R148, RZ, RZ, R172 ;  /* 0x000000ffff947224 */ /* 0x000fe400078e00ac */
[----:B------:R-:W-:-:S02]  /*8fa0*/  IMAD.MOV.U32 R149, RZ, RZ, R173 ;  /* 0x000000ffff957224 */ /* 0x000fc400078e00ad */
[----:B------:R-:W-:Y:S02]  /*8fb0*/  IMAD.MOV.U32 R150, RZ, RZ, R174 ;  /* 0x000000ffff967224 */ /* 0x000fe400078e00ae */
[----:B------:R-:W-:Y:S01]  /*8fc0*/  IMAD.MOV.U32 R151, RZ, RZ, R175 ;  /* 0x000000ffff977224 */ /* 0x000fe200078e00af */
[----:B------:R-:W-:Y:S02]  /*8fd0*/  WARPGROUP.DEPBAR.LE gsb0, 0x0 ;  /* 0x00008000000079c5 */ /* 0x000fe40000010000 */
[----:B---3--:R-:W-:Y:S02]  /*8fe0*/  IMAD.MOV.U32 R170, RZ, RZ, R218 ;  /* 0x000000ffffaa7224 */ /* 0x008fe400078e00da */
[----:B------:R-:W3:Y:S01]  /*8ff0*/  LDL.LU R218, [R1+0x1c0] ;  /* 0x0001c00001da7983 */ /* 0x000ee20000300800 */
[----:B----4-:R-:W-:-:S03]  /*9000*/  IMAD.MOV.U32 R171, RZ, RZ, R219 ;  /* 0x000000ffffab7224 */ /* 0x010fc600078e00db */
[----:B------:R-:W4:Y:S01]  /*9010*/  LDL.LU R219, [R1+0x1c4] ;  /* 0x0001c40001db7983 */ /* 0x000f220000300800 */
[----:B--2---:R-:W-:-:S03]  /*9020*/  IMAD.MOV.U32 R172, RZ, RZ, R220 ;  /* 0x000000ffffac7224 */ /* 0x004fc600078e00dc */
[----:B------:R-:W2:Y:S01]  /*9030*/  LDL.LU R220, [R1+0x1c8] ;  /* 0x0001c80001dc7983 */ /* 0x000ea20000300800 */
[----:B------:R-:W-:-:S03]  /*9040*/  IMAD.MOV.U32 R173, RZ, RZ, R221 ;  /* 0x000000ffffad7224 */ /* 0x000fc600078e00dd */
[----:B------:R-:W2:Y:S01]  /*9050*/  LDL.LU R221, [R1+0x1cc] ;  /* 0x0001cc0001dd7983 */ /* 0x000ea20000300800 */
[----:B------:R-:W-:-:S03]  /*9060*/  IMAD.MOV.U32 R174, RZ, RZ, R222 ;  /* 0x000000ffffae7224 */ /* 0x000fc600078e00de */
[----:B------:R-:W2:Y:S01]  /*9070*/  LDL.LU R222, [R1+0x1d0] ;  /* 0x0001d00001de7983 */ /* 0x000ea20000300800 */
[----:B------:R-:W-:-:S03]  /*9080*/  IMAD.MOV.U32 R175, RZ, RZ, R223 ;  /* 0x000000ffffaf7224 */ /* 0x000fc600078e00df */
[----:B------:R-:W2:Y:S04]  /*9090*/  LDL.LU R223, [R1+0x1d4] ;  /* 0x0001d40001df7983 */ /* 0x000ea80000300800 */
[----:B------:R0:W-:Y:S04]  /*90a0*/  STL.64 [R1+0x160], R120 ;  /* 0x0001607801007387 */ /* 0x0001e80000100a00 */
[----:B------:R1:W-:Y:S04]  /*90b0*/  STL.64 [R1+0x168], R122 ;  /* 0x0001687a01007387 */ /* 0x0003e80000100a00 */
[----:B------:R1:W-:Y:S04]  /*90c0*/  STL.64 [R1+0x170], R124 ;  /* 0x0001707c01007387 */ /* 0x0003e80000100a00 */
[----:B------:R1:W-:Y:S04]  /*90d0*/  STL.64 [R1+0x178], R126 ;  /* 0x0001787e01007387 */ /* 0x0003e80000100a00 */
[----:B------:R-:W2:Y:S04]  /*90e0*/  LDL.LU R54, [R1+0x1d8] ;  /* 0x0001d80001367983 */ /* 0x000ea80000300800 */
        /* <DEDUP_REMOVED lines=9> */
[----:B0-----:R-:W2:Y:S01]  /*9180*/  LDL.LU R120, [R1+0x1a0] ;  /* 0x0001a00001787983 */ /* 0x001ea20000300800 */
[----:B------:R-:W-:Y:S01]  /*9190*/  UMOV UR40, UR8 ;  /* 0x0000000800287c82 */ /* 0x000fe20008000000 */
[----:B------:R-:W-:Y:S01]  /*91a0*/  UMOV UR41, UR9 ;  /* 0x0000000900297c82 */ /* 0x000fe20008000000 */
[----:B------:R-:W-:Y:S01]  /*91b0*/  UMOV UR44, UR8 ;  /* 0x00000008002c7c82 */ /* 0x000fe20008000000 */
[----:B------:R-:W-:Y:S01]  /*91c0*/  UMOV UR45, UR9 ;  /* 0x00000009002d7c82 */ /* 0x000fe20008000000 */
[----:B------:R-:W-:-:S02]  /*91d0*/  IMAD.MOV.U32 R96, RZ, RZ, R170 ;  /* 0x000000ffff607224 */ /* 0x000fc400078e00aa */
[----:B------:R-:W-:Y:S02]  /*91e0*/  IMAD.MOV.U32 R97, RZ, RZ, R171 ;  /* 0x000000ffff617224 */ /* 0x000fe400078e00ab */
[----:B------:R-:W-:Y:S02]  /*91f0*/  IMAD.MOV.U32 R98, RZ, RZ, R172 ;  /* 0x000000ffff627224 */ /* 0x000fe400078e00ac */
[----:B------:R-:W-:Y:S02]  /*9200*/  IMAD.MOV.U32 R99, RZ, RZ, R173 ;  /* 0x000000ffff637224 */ /* 0x000fe400078e00ad */
[----:B------:R-:W-:Y:S02]  /*9210*/  IMAD.MOV.U32 R100, RZ, RZ, R174 ;  /* 0x000000ffff647224 */ /* 0x000fe400078e00ae */
[----:B------:R-:W-:Y:S01]  /*9220*/  IMAD.MOV.U32 R101, RZ, RZ, R175 ;  /* 0x000000ffff657224 */ /* 0x000fe200078e00af */
[----:B------:R-:W-:Y:S01]  /*9230*/  UIADD3 UR4, UR53, 0x402, URZ ;  /* 0x0000040235047890 */ /* 0x000fe2000fffe03f */
[----:B------:R-:W-:-:S02]  /*9240*/  IMAD.MOV.U32 R102, RZ, RZ, R216 ;  /* 0x000000ffff667224 */ /* 0x000fc400078e00d8 */
[----:B------:R-:W-:Y:S02]  /*9250*/  IMAD.MOV.U32 R103, RZ, RZ, R217 ;  /* 0x000000ffff677224 */ /* 0x000fe400078e00d9 */
[----:B---3--:R-:W-:Y:S02]  /*9260*/  IMAD.MOV.U32 R48, RZ, RZ, R218 ;  /* 0x000000ffff307224 */ /* 0x008fe400078e00da */
[----:B----4-:R-:W-:Y:S02]  /*9270*/  IMAD.MOV.U32 R49, RZ, RZ, R219 ;  /* 0x000000ffff317224 */ /* 0x010fe400078e00db */
[----:B--2---:R-:W-:Y:S02]  /*9280*/  IMAD.MOV.U32 R50, RZ, RZ, R220 ;  /* 0x000000ffff327224 */ /* 0x004fe400078e00dc */
[----:B------:R-:W-:Y:S02]  /*9290*/  IMAD.MOV.U32 R51, RZ, RZ, R221 ;  /* 0x000000ffff337224 */ /* 0x000fe400078e00dd */
[----:B------:R-:W-:-:S02]  /*92a0*/  IMAD.MOV.U32 R52, RZ, RZ, R222 ;  /* 0x000000ffff347224 */ /* 0x000fc400078e00de */
[----:B------:R-:W-:-:S06]  /*92b0*/  IMAD.MOV.U32 R53, RZ, RZ, R223 ;  /* 0x000000ffff357224 */ /* 0x000fcc00078e00df */
[----:B------:R-:W-:-:S06]  /*92c0*/  WARPGROUP.ARRIVE ;  /* 0x00000000000079c5 */ /* 0x000fcc0000000000 */
[----:B------:R-:W-:Y:S03]  /*92d0*/  QGMMA.64x16x32.F32.E4M3.E4M3 R48, gdesc[UR40], R48, gsb0 ;  /* 0x00200000283079f3 */ /* 0x000fe60008000830 */
[----:B------:R-:W-:Y:S02]  /*92e0*/  WARPGROUP.DEPBAR.LE gsb0, 0x0 ;  /* 0x00008000000079c5 */ /* 0x000fe40000010000 */
[----:B------:R-:W-:-:S06]  /*92f0*/  WARPGROUP.ARRIVE ;  /* 0x00000000000079c5 */ /* 0x000fcc0000000000 */
[----:B------:R-:W-:Y:S01]  /*9300*/  QGMMA.64x16x32.F32.E4M3.E4M3 R72, gdesc[UR44], R72, gsb0 ;  /* 0x002000002c4879f3 */ /* 0x000fe20008000848 */
[----:B------:R-:W-:Y:S01]  /*9310*/  UMOV UR44, UR4 ;  /* 0x00000004002c7c82 */ /* 0x000fe20008000000 */
[----:B------:R-:W-:Y:S01]  /*9320*/  UMOV UR45, 0x80000020 ;  /* 0x80000020002d7882 */ /* 0x000fe20000000000 */
[----:B------:R-:W-:Y:S02]  /*9330*/  WARPGROUP.DEPBAR.LE gsb0, 0x0 ;  /* 0x00008000000079c5 */ /* 0x000fe40000010000 */
[----:B------:R-:W-:Y:S01]  /*9340*/  WARPGROUP.ARRIVE ;  /* 0x00000000000079c5 */ /* 0x000fe20000000000 */
[----:B------:R-:W-:Y:S02]  /*9350*/  IMAD.MOV.U32 R121, RZ, RZ, R16 ;  /* 0x000000ffff797224 */ /* 0x000fe400078e0010 */
[----:B-1----:R-:W-:Y:S02]  /*9360*/  IMAD.MOV.U32 R122, RZ, RZ, R14 ;  /* 0x000000ffff7a7224 */ /* 0x002fe400078e000e */
[----:B------:R-:W-:Y:S01]  /*9370*/  IMAD.MOV.U32 R123, RZ, RZ, R15 ;  /* 0x000000ffff7b7224 */ /* 0x000fe200078e000f */
[----:B------:R-:W-:Y:S01]  /*9380*/  QGMMA.64x16x32.F32.E4M3.E4M3 R96, gdesc[UR44], R96, gsb0 ;  /* 0x002000002c6079f3 */ /* 0x000fe20008000860 */
[----:B------:R-:W-:-:S02]  /*9390*/  IMAD.MOV.U32 R124, RZ, RZ, R12 ;  /* 0x000000ffff7c7224 */ /* 0x000fc400078e000c */
[----:B------:R-:W-:Y:S02]  /*93a0*/  IMAD.MOV.U32 R125, RZ, RZ, R11 ;  /* 0x000000ffff7d7224 */ /* 0x000fe400078e000b */
[----:B------:R-:W-:Y:S02]  /*93b0*/  IMAD.MOV.U32 R126, RZ, RZ, R10 ;  /* 0x000000ffff7e7224 */ /* 0x000fe400078e000a */
[----:B------:R-:W-:Y:S01]  /*93c0*/  IMAD.MOV.U32 R127, RZ, RZ, R9 ;  /* 0x000000ffff7f7224 */ /* 0x000fe200078e0009 */
[----:B------:R-:W-:Y:S01]  /*93d0*/  UMOV UR40, UR44 ;  /* 0x0000002c00287c82 */ /* 0x000fe20008000000 */
[----:B------:R-:W-:Y:S01]  /*93e0*/  UMOV UR41, UR45 ;  /* 0x0000002d00297c82 */ /* 0x000fe20008000000 */
[----:B------:R-:W-:Y:S02]  /*93f0*/  IMAD.MOV.U32 R144, RZ, RZ, R146 ;  /* 0x000000ffff907224 */ /* 0x000fe400078e0092 */
[----:B------:R-:W-:Y:S01]  /*9400*/  IMAD.MOV.U32 R145, RZ, RZ, R147 ;  /* 0x000000ffff917224 */ /* 0x000fe200078e0093 */
        /* <DEDUP_REMOVED lines=8> */
[----:B------:R-:W-:Y:S01]  /*9490*/  UMOV UR56, UR44 ;  /* 0x0000002c00387c82 */ /* 0x000fe20008000000 */
[----:B------:R-:W-:Y:S01]  /*94a0*/  UMOV UR57, UR45 ;  /* 0x0000002d00397c82 */ /* 0x000fe20008000000 */
[----:B------:R-:W-:Y:S01]  /*94b0*/  UMOV UR36, UR44 ;  /* 0x0000002c00247c82 */ /* 0x000fe20008000000 */
[----:B------:R-:W-:Y:S01]  /*94c0*/  UMOV UR37, UR45 ;  /* 0x0000002d00257c82 */ /* 0x000fe20008000000 */
[----:B------:R0:W5:Y:S01]  /*94d0*/  LDL.LU R16, [R1+0x940] ;  /* 0x0009400001107983 */ /* 0x0001620000300800 */
[----:B------:R-:W-:Y:S01]  /*94e0*/  IMAD.MOV.U32 R216, RZ, RZ, R235 ;  /* 0x000000ffffd87224 */ /* 0x000fe200078e00eb */
[----:B------:R-:W-:Y:S01]  /*94f0*/  ULDC UR4, c[0x0][0x50c] ;  /* 0x0001430000047ab9 */ /* 0x000fe20000000800 */
[----:B------:R-:W-:-:S02]  /*9500*/  WARPGROUP.DEPBAR.LE gsb0, 0x0 ;  /* 0x00008000000079c5 */ /* 0x000fc40000010000 */
[----:B------:R-:W-:Y:S01]  /*9510*/  WARPGROUP.ARRIVE ;  /* 0x00000000000079c5 */ /* 0x000fe20000000000 */
[----:B------:R-:W-:Y:S01]  /*9520*/  IMAD.MOV.U32 R146, RZ, RZ, R148 ;  /* 0x000000ffff927224 */ /* 0x000fe200078e0094 */
[----:B------:R0:W5:Y:S04]  /*9530*/  LDL.LU R14, [R1+0x93c] ;  /* 0x00093c00010e7983 */ /* 0x0001680000300800 */
[----:B------:R-:W-:Y:S01]  /*9540*/  QGMMA.64x16x32.F32.E4M3.E4M3 R120, gdesc[UR40], R120, gsb0 ;  /* 0x00200000287879f3 */ /* 0x000fe20008000878 */
[----:B------:R-:W-:Y:S01]  /*9550*/  IMAD.MOV.U32 R147, RZ, RZ, R149 ;  /* 0x000000ffff937224 */ /* 0x000fe200078e0095 */
[----:B------:R0:W5:Y:S01]  /*9560*/  LDL.LU R15, [R1+0x938] ;  /* 0x00093800010f7983 */ /* 0x0001620000300800 */
[----:B------:R-:W-:Y:S02]  /*9570*/  IMAD.MOV.U32 R148, RZ, RZ, R150 ;  /* 0x000000ffff947224 */ /* 0x000fe400078e0096 */
[----:B------:R-:W-:Y:S01]  /*9580*/  IMAD.MOV.U32 R149, RZ, RZ, R151 ;  /* 0x000000ffff957224 */ /* 0x000fe200078e0097 */
[----:B------:R0:W5:Y:S01]  /*9590*/  LDL.LU R12, [R1+0x934] ;  /* 0x00093400010c7983 */ /* 0x0001620000300800 */
[----:B------:R-:W-:-:S02]  /*95a0*/  IMAD.MOV.U32 R150, RZ, RZ, R168 ;  /* 0x000000ffff967224 */ /* 0x000fc400078e00a8 */
[----:B------:R-:W-:Y:S01]  /*95b0*/  IMAD.MOV.U32 R151, RZ, RZ, R169 ;  /* 0x000000ffff977224 */ /* 0x000fe200078e00a9 */
[----:B------:R0:W5:Y:S01]  /*95c0*/  LDL.LU R11, [R1+0x930] ;  /* 0x00093000010b7983 */ /* 0x0001620000300800 */
[----:B------:R-:W-:-:S04]  /*95d0*/  WARPGROUP.DEPBAR.LE gsb0, 0x0 ;  /* 0x00008000000079c5 */ /* 0x000fc80000010000 */
[----:B------:R-:W-:Y:S01]  /*95e0*/  WARPGROUP.ARRIVE ;  /* 0x00000000000079c5 */ /* 0x000fe20000000000 */
[----:B------:R-:W-:Y:S01]  /*95f0*/  IMAD.MOV.U32 R168, RZ, RZ, R8 ;  /* 0x000000ffffa87224 */ /* 0x000fe200078e0008 */
[----:B------:R0:W5:Y:S04]  /*9600*/  LDL.LU R10, [R1+0x92c] ;  /* 0x00092c00010a7983 */ /* 0x0001680000300800 */
[----:B------:R-:W-:Y:S01]  /*9610*/  QGMMA.64x16x32.F32.E4M3.E4M3 R144, gdesc[UR52], R144, gsb0 ;  /* 0x00200000349079f3 */ /* 0x000fe20008000890 */
[----:B------:R-:W-:Y:S01]  /*9620*/  IMAD.MOV.U32 R169, RZ, RZ, R7 ;  /* 0x000000ffffa97224 */ /* 0x000fe200078e0007 */
[----:B------:R0:W5:Y:S04]  /*9630*/  LDL.LU R9, [R1+0x928] ;  /* 0x0009280001097983 */ /* 0x0001680000300800 */
[----:B------:R0:W5:Y:S04]  /*9640*/  LDL.LU R8, [R1+0x924] ;  /* 0x0009240001087983 */ /* 0x0001680000300800 */
[----:B------:R0:W5:Y:S04]  /*9650*/  LDL.LU R7, [R1+0x920] ;  /* 0x0009200001077983 */ /* 0x0001680000300800 */
[----:B------:R0:W5:Y:S04]  /*9660*/  LDL.LU R6, [R1+0x91c] ;  /* 0x00091c0001067983 */ /* 0x0001680000300800 */
[----:B------:R0:W5:Y:S04]  /*9670*/  LDL.LU R5, [R1+0x918] ;  /* 0x0009180001057983 */ /* 0x0001680000300800 */
[----:B------:R0:W5:Y:S01]  /*9680*/  LDL.LU R4, [R1+0x914] ;  /* 0x0009140001047983 */ /* 0x0001620000300800 */
[----:B------:R-:W-:-:S03]  /*9690*/  IMAD.MOV.U32 R217, RZ, RZ, R234 ;  /* 0x000000ffffd97224 */ /* 0x000fc600078e00ea */
[----:B------:R0:W5:Y:S01]  /*96a0*/  LDL.LU R3, [R1+0x910] ;  /* 0x0009100001037983 */ /* 0x0001620000300800 */
[----:B------:R-:W-:-:S03]  /*96b0*/  IMAD.MOV.U32 R218, RZ, RZ, R233 ;  /* 0x000000ffffda7224 */ /* 0x000fc600078e00e9 */
[----:B------:R0:W5:Y:S01]  /*96c0*/  LDL.LU R2, [R1+0x90c] ;  /* 0x00090c0001027983 */ /* 0x0001620000300800 */
[----:B------:R-:W-:Y:S02]  /*96d0*/  IMAD.MOV.U32 R219, RZ, RZ, R232 ;  /* 0x000000ffffdb7224 */ /* 0x000fe400078e00e8 */
[----:B------:R-:W-:Y:S01]  /*96e0*/  IMAD.MOV.U32 R220, RZ, RZ, R23 ;  /* 0x000000ffffdc7224 */ /* 0x000fe200078e0017 */
[----:B------:R0:W5:Y:S01]  /*96f0*/  LDL.LU R0, [R1+0x908] ;  /* 0x0009080001007983 */ /* 0x0001620000300800 */
[----:B------:R-:W-:Y:S02]  /*9700*/  WARPGROUP.DEPBAR.LE gsb0, 0x0 ;  /* 0x00008000000079c5 */ /* 0x000fe40000010000 */
[----:B------:R-:W-:-:S06]  /*9710*/  WARPGROUP.ARRIVE ;  /* 0x00000000000079c5 */ /* 0x000fcc0000000000 */
[----:B------:R-:W-:Y:S03]  /*9720*/  QGMMA.64x16x32.F32.E4M3.E4M3 R168, gdesc[UR56], R168, gsb0 ;  /* 0x0020000038a879f3 */ /* 0x000fe600080008a8 */
[----:B------:R-:W-:Y:S02]  /*9730*/  WARPGROUP.DEPBAR.LE gsb0, 0x0 ;  /* 0x00008000000079c5 */ /* 0x000fe40000010000 */
[----:B------:R-:W-:-:S06]  /*9740*/  WARPGROUP.ARRIVE ;  /* 0x00000000000079c5 */ /* 0x000fcc0000000000 */
[----:B------:R-:W-:Y:S01]  /*9750*/  QGMMA.64x16x32.F32.E4M3.E4M3 R192, gdesc[UR36], R192, gsb0 ;  /* 0x0020000024c079f3 */ /* 0x000fe200080008c0 */
[----:B------:R-:W-:Y:S01]  /*9760*/  IMAD.MOV.U32 R221, RZ, RZ, R22 ;  /* 0x000000ffffdd7224 */ /* 0x000fe200078e0016 */
[----:B------:R-:W-:Y:S01]  /*9770*/  STL [R1+0x310], RZ ;  /* 0x000310ff01007387 */ /* 0x000fe20000100800 */
[----:B------:R-:W-:Y:S02]  /*9780*/  IMAD.MOV.U32 R222, RZ, RZ, R21 ;  /* 0x000000ffffde7224 */ /* 0x000fe400078e0015 */
[----:B------:R-:W-:Y:S01]  /*9790*/  IMAD.MOV.U32 R223, RZ, RZ, R20 ;  /* 0x000000ffffdf7224 */ /* 0x000fe200078e0014 */
[----:B------:R-:W-:Y:S04]  /*97a0*/  STL.64 [R1+0x1c0], R48 ;  /* 0x0001c03001007387 */ /* 0x000fe80000100a00 */
[----:B------:R-:W-:Y:S04]  /*97b0*/  STL.64 [R1+0x1c8], R50 ;  /* 0x0001c83201007387 */ /* 0x000fe80000100a00 */
[----:B------:R-:W-:Y:S04]  /*97c0*/  STL.64 [R1+0x1d0], R52 ;  /* 0x0001d03401007387 */ /* 0x000fe80000100a00 */
[----:B------:R1:W-:Y:S01]  /*97d0*/  STL.64 [R1+0x1d8], R54 ;  /* 0x0001d83601007387 */ /* 0x0003e20000100a00 */
[----:B------:R-:W-:Y:S01]  /*97e0*/  UMOV UR36, UR44 ;  /* 0x0000002c00247c82 */ /* 0x000fe20008000000 */
[----:B------:R-:W-:Y:S01]  /*97f0*/  UMOV UR37, UR45 ;  /* 0x0000002d00257c82 */ /* 0x000fe20008000000 */
[----:B------:R-:W-:Y:S01]  /*9800*/  UMOV UR38, UR16 ;  /* 0x0000001000267c82 */ /* 0x000fe20008000000 */
[----:B------:R-:W-:Y:S01]  /*9810*/  UMOV UR39, UR17 ;  /* 0x0000001100277c82 */ /* 0x000fe20008000000 */
[----:B-1----:R-:W2:Y:S04]  /*9820*/  LDL.LU.64 R54, [R1+0x900] ;  /* 0x0009000001367983 */ /* 0x002ea80000300a00 */
[----:B------:R-:W2:Y:S04]  /*9830*/  LDL.LU.64 R52, [R1+0x8f8] ;  /* 0x0008f80001347983 */ /* 0x000ea80000300a00 */
[----:B------:R-:W2:Y:S04]  /*9840*/  LDL.LU.64 R50, [R1+0x8f0] ;  /* 0x0008f00001327983 */ /* 0x000ea80000300a00 */
[----:B------:R-:W2:Y:S04]  /*9850*/  LDL.LU.64 R48, [R1+0x8e8] ;  /* 0x0008e80001307983 */ /* 0x000ea80000300a00 */
[----:B------:R-:W-:Y:S01]  /*9860*/  STL [R1+0x30c], RZ ;  /* 0x00030cff01007387 */ /* 0x000fe20000100800 */
[----:B------:R-:W-:-:S02]  /*9870*/  WARPGROUP.DEPBAR.LE gsb0, 0x0 ;  /* 0x00008000000079c5 */ /* 0x000fc40000010000 */
[----:B------:R-:W-:Y:S01]  /*9880*/  WARPGROUP.ARRIVE ;  /* 0x00000000000079c5 */ /* 0x000fe20000000000 */
[----:B------:R-:W-:Y:S04]  /*9890*/  STL.64 [R1+0x220], R72 ;  /* 0x0002204801007387 */ /* 0x000fe80000100a00 */
[----:B------:R-:W-:Y:S01]  /*98a0*/  STL.64 [R1+0x228], R74 ;  /* 0x0002284a01007387 */ /* 0x000fe20000100a00 */
[----:B------:R-:W-:Y:S03]  /*98b0*/  QGMMA.64x16x32.F32.E4M3.E4M3 R216, gdesc[UR36], R216, gsb0 ;  /* 0x0020000024d879f3 */ /* 0x000fe600080008d8 */
[----:B------:R-:W-:Y:S04]  /*98c0*/  STL.64 [R1+0x230], R76 ;  /* 0x0002304c01007387 */ /* 0x000fe80000100a00 */
[----:B------:R1:W-:Y:S04]  /*98d0*/  STL.64 [R1+0x238], R78 ;  /* 0x0002384e01007387 */ /* 0x0003e80000100a00 */
[----:B-1----:R-:W3:Y:S04]  /*98e0*/  LDL.LU.64 R78, [R1+0x8e0] ;  /* 0x0008e000014e7983 */ /* 0x002ee80000300a00 */
[----:B------:R-:W3:Y:S04]  /*98f0*/  LDL.LU.64 R76, [R1+0x8d8] ;  /* 0x0008d800014c7983 */ /* 0x000ee80000300a00 */
[----:B------:R-:W3:Y:S04]  /*9900*/  LDL.LU.64 R74, [R1+0x8d0] ;  /* 0x0008d000014a7983 */ /* 0x000ee80000300a00 */
[----:B------:R-:W3:Y:S04]  /*9910*/  LDL.LU.64 R72, [R1+0x8c8] ;  /* 0x0008c80001487983 */ /* 0x000ee80000300a00 */
[----:B------:R-:W-:Y:S04]  /*9920*/  STL [R1+0x308], RZ ;  /* 0x000308ff01007387 */ /* 0x000fe80000100800 */
[----:B------:R-:W-:Y:S04]  /*9930*/  STL.64 [R1+0x200], R96 ;  /* 0x0002006001007387 */ /* 0x000fe80000100a00 */
[----:B------:R-:W-:Y:S04]  /*9940*/  STL.64 [R1+0x208], R98 ;  /* 0x0002086201007387 */ /* 0x000fe80000100a00 */
[----:B------:R-:W-:Y:S04]  /*9950*/  STL.64 [R1+0x210], R100 ;  /* 0x0002106401007387 */ /* 0x000fe80000100a00 */
[----:B------:R1:W-:Y:S04]  /*9960*/  STL.64 [R1+0x218], R102 ;  /* 0x0002186601007387 */ /* 0x0003e80000100a00 */
[----:B-1----:R-:W4:Y:S04]  /*9970*/  LDL.LU.64 R102, [R1+0x8c0] ;  /* 0x0008c00001667983 */ /* 0x002f280000300a00 */
[----:B------:R-:W4:Y:S04]  /*9980*/  LDL.LU.64 R100, [R1+0x8b8] ;  /* 0x0008b80001647983 */ /* 0x000f280000300a00 */
[----:B------:R-:W4:Y:S04]  /*9990*/  LDL.LU.64 R98, [R1+0x8b0] ;  /* 0x0008b00001627983 */ /* 0x000f280000300a00 */
[----:B------:R-:W4:Y:S04]  /*99a0*/  LDL.LU.64 R96, [R1+0x8a8] ;  /* 0x0008a80001607983 */ /* 0x000f280000300a00 */
[----:B------:R-:W-:Y:S04]  /*99b0*/  STL [R1+0x304], RZ ;  /* 0x000304ff01007387 */ /* 0x000fe80000100800 */
[----:B------:R-:W-:Y:S04]  /*99c0*/  STL.64 [R1+0x1a0], R120 ;  /* 0x0001a07801007387 */ /* 0x000fe80000100a00 */
[----:B------:R-:W-:Y:S04]  /*99d0*/  STL.64 [R1+0x1a8], R122 ;  /* 0x0001a87a01007387 */ /* 0x000fe80000100a00 */
[----:B------:R-:W-:Y:S04]  /*99e0*/  STL.64 [R1+0x1b0], R124 ;  /* 0x0001b07c01007387 */ /* 0x000fe80000100a00 */
[----:B------:R1:W-:Y:S04]  /*99f0*/  STL.64 [R1+0x1b8], R126 ;  /* 0x0001b87e01007387 */ /* 0x0003e80000100a00 */
[----:B-1----:R-:W2:Y:S04]  /*9a00*/  LDL.LU.64 R126, [R1+0x8a0] ;  /* 0x0008a000017e7983 */ /* 0x002ea80000300a00 */
[----:B------:R-:W2:Y:S04]  /*9a10*/  LDL.LU.64 R124, [R1+0x898] ;  /* 0x00089800017c7983 */ /* 0x000ea80000300a00 */
[----:B------:R-:W2:Y:S04]  /*9a20*/  LDL.LU.64 R122, [R1+0x890] ;  /* 0x00089000017a7983 */ /* 0x000ea80000300a00 */
[----:B------:R-:W2:Y:S04]  /*9a30*/  LDL.LU.64 R120, [R1+0x888] ;  /* 0x0008880001787983 */ /* 0x000ea80000300a00 */
[----:B------:R-:W-:Y:S04]  /*9a40*/  STL [R1+0x300], RZ ;  /* 0x000300ff01007387 */ /* 0x000fe80000100800 */
[----:B------:R-:W-:Y:S04]  /*9a50*/  STL.64 [R1+0x140], R144 ;  /* 0x0001409001007387 */ /* 0x000fe80000100a00 */
[----:B------:R-:W-:Y:S04]  /*9a60*/  STL.64 [R1+0x148], R146 ;  /* 0x0001489201007387 */ /* 0x000fe80000100a00 */
        /* <DEDUP_REMOVED lines=19> */
[----:B------:R1:W-:Y:S01]  /*9ba0*/  STL.64 [R1+0x98], R198 ;  /* 0x000098c601007387 */ /* 0x0003e20000100a00 */
[----:B------:R-:W-:-:S03]  /*9bb0*/  WARPGROUP.DEPBAR.LE gsb0, 0x0 ;  /* 0x00008000000079c5 */ /* 0x000fc60000010000 */
        /* <DEDUP_REMOVED lines=12> */
[----:B------:R-:W3:Y:S01]  /*9c80*/  LDL.LU.64 R216, [R1+0x808] ;  /* 0x0008080001d87983 */ /* 0x000ee20000300a00 */
        /* <DEDUP_REMOVED lines=12> */
[----:B---3--:R-:W-:-:S06]  /*9d50*/  WARPGROUP.ARRIVE ;  /* 0x00000000000079c5 */ /* 0x008fcc0000000000 */
[----:B------:R-:W-:Y:S03]  /*9d60*/  QGMMA.64x16x32.F32.E4M3.E4M3 R216, gdesc[UR36], R216, gsb0 ;  /* 0x0020000024d879f3 */ /* 0x000fe600080008d8 */
[----:B------:R-:W-:Y:S02]  /*9d70*/  WARPGROUP.DEPBAR.LE gsb0, 0x0 ;  /* 0x00008000000079c5 */ /* 0x000fe40000010000 */
[----:B--2---:R-:W-:-:S06]  /*9d80*/  WARPGROUP.ARRIVE ;  /* 0x00000000000079c5 */ /* 0x004fcc0000000000 */
[----:B------:R-:W-:Y:S03]  /*9d90*/  QGMMA.64x16x32.F32.E4M3.E4M3 R192, gdesc[UR32], R192, gsb0 ;  /* 0x0020000020c079f3 */ /* 0x000fe600080008c0 */
[----:B------:R-:W-:Y:S02]  /*9da0*/  WARPGROUP.DEPBAR.LE gsb0, 0x0 ;  /* 0x00008000000079c5 */ /* 0x000fe40000010000 */
[----:B----4-:R-:W-:-:S06]  /*9db0*/  WARPGROUP.ARRIVE ;  /* 0x00000000000079c5 */ /* 0x010fcc0000000000 */
[----:B------:R-:W-:Y:S03]  /*9dc0*/  QGMMA.64x16x32.F32.E4M3.E4M3 R168, gdesc[UR24], R168, gsb0 ;  /* 0x0020000018a879f3 */ /* 0x000fe600080008a8 */
[----:B------:R-:W-:Y:S02]  /*9dd0*/  WARPGROUP.DEPBAR.LE gsb0, 0x0 ;  /* 0x00008000000079c5 */ /* 0x000fe40000010000 */
[----:B------:R-:W-:-:S06]  /*9de0*/  WARPGROUP.ARRIVE ;  /* 0x00000000000079c5 */ /* 0x000fcc0000000000 */
[----:B------:R-:W-:Y:S03]  /*9df0*/  QGMMA.64x16x32.F32.E4M3.E4M3 R144, gdesc[UR20], R144, gsb0 ;  /* 0x00200000149079f3 */ /* 0x000fe60008000890 */
[----:B------:R-:W-:Y:S02]  /*9e00*/  WARPGROUP.DEPBAR.LE gsb0, 0x0 ;  /* 0x00008000000079c5 */ /* 0x000fe40000010000 */
[----:B------:R-:W-:-:S06]  /*9e10*/  WARPGROUP.ARRIVE ;  /* 0x00000000000079c5 */ /* 0x000fcc0000000000 */
[----:B------:R-:W-:Y:S01]  /*9e20*/  QGMMA.64x16x32.F32.E4M3.E4M3 R120, gdesc[UR28], R120, gsb0 ;  /* 0x002000001c7879f3 */ /* 0x000fe20008000878 */
[----:B------:R-:W-:Y:S01]  /*9e30*/  UISETP.NE.AND UP0, UPT, UR4, 0x2, UPT ;  /* 0x000000020400788c */ /* 0x000fe2000bf05270 */
[----:B------:R-:W-:Y:S02]  /*9e40*/  UMOV UR5, UR45 ;  /* 0x0000002d00057c82 */ /* 0x000fe40008000000 */
        /* <DEDUP_REMOVED lines=16> */
[----:B------:R0:W-:Y:S04]  /*9f50*/  STL [R1+0x2f0], RZ ;  /* 0x0002f0ff01007387 */ /* 0x0001e80000100800 */
[----:B------:R0:W-:Y:S04]  /*9f60*/  STL [R1+0x2ec], RZ ;  /* 0x0002ecff01007387 */ /* 0x0001e80000100800 */
[----:B------:R0:W-:Y:S04]  /*9f70*/  STL [R1+0x2e8], RZ ;  /* 0x0002e8ff01007387 */ /* 0x0001e80000100800 */
[----:B------:R0:W-:Y:S04]  /*9f80*/  STL [R1+0x2e4], RZ ;  /* 0x0002e4ff01007387 */ /* 0x0001e80000100800 */
[----:B------:R0:W-:Y:S04]  /*9f90*/  STL [R1+0x2e0], RZ ;  /* 0x0002e0ff01007387 */ /* 0x0001e80000100800 */
[----:B------:R0:W-:Y:S04]  /*9fa0*/  STL [R1+0x2dc], RZ ;  /* 0x0002dcff01007387 */ /* 0x0001e80000100800 */
[----:B------:R0:W-:Y:S04]  /*9fb0*/  STL [R1+0x2d8], RZ ;  /* 0x0002d8ff01007387 */ /* 0x0001e80000100800 */
[----:B------:R0:W-:Y:S04]  /*9fc0*/  STL [R1+0x2d4], RZ ;  /* 0x0002d4ff01007387 */ /* 0x0001e80000100800 */
[----:B------:R0:W-:Y:S01]  /*9fd0*/  STL [R1+0x2d0], RZ ;  /* 0x0002d0ff01007387 */ /* 0x0001e20000100800 */
[----:B------:R-:W-:-:S02]  /*9fe0*/  WARPGROUP.DEPBAR.LE gsb0, 0x0 ;  /* 0x00008000000079c5 */ /* 0x000fc40000010000 */
[----:B------:R-:W-:-:S06]  /*9ff0*/  WARPGROUP.ARRIVE ;  /* 0x00000000000079c5 */ /* 0x000fcc0000000000 */
[----:B------:R-:W-:Y:S01]  /*a000*/  QGMMA.64x16x32.F32.E4M3.E4M3 R24, gdesc[UR8], R24, gsb0 ;  /* 0x00200000081879f3 */ /* 0x000fe20008000818 */
        /* <DEDUP_REMOVED lines=23> */
[----:B------:R-:W-:-:S03]  /*a180*/  USEL UR4, URZ, 0x1, UP0 ;  /* 0x000000013f047887 */ /* 0x000fc60008000000 */
[----:B------:R0:W-:Y:S04]  /*a190*/  STL [R1+0x270], RZ ;  /* 0x000270ff01007387 */ /* 0x0001e80000100800 */
[----:B------:R0:W-:Y:S04]  /*a1a0*/  STL [R1+0x26c], RZ ;  /* 0x00026cff01007387 */ /* 0x0001e80000100800 */
[----:B------:R0:W-:Y:S04]  /*a1b0*/  STL [R1+0x268], RZ ;  /* 0x000268ff01007387 */ /* 0x0001e80000100800 */
[----:B------:R0:W-:Y:S04]  /*a1c0*/  STL [R1+0x264], RZ ;  /* 0x000264ff01007387 */ /* 0x0001e80000100800 */
[----:B------:R0:W-:Y:S01]  /*a1d0*/  STL [R1+0x260], RZ ;  /* 0x000260ff01007387 */ /* 0x0001e20000100800 */
[----:B------:R-:W-:Y:S01]  /*a1e0*/  ISETP.NE.AND P0, PT, RZ, UR4, PT ;  /* 0x00000004ff007c0c */ /* 0x000fe2000bf05270 */
[----:B------:R-:W-:-:S02]  /*a1f0*/  WARPGROUP.DEPBAR.LE gsb0, 0x0 ;  /* 0x00008000000079c5 */ /* 0x000fc40000010000 */
[----:B------:R-:W-:Y:S02]  /*a200*/  CS2R R236, SRZ ;  /* 0x0000000000ec7805 */ /* 0x000fe4000001ff00 */
[----:B------:R-:W-:Y:S02]  /*a210*/  CS2R R234, SRZ ;  /* 0x0000000000ea7805 */ /* 0x000fe4000001ff00 */
[----:B------:R-:W-:Y:S02]  /*a220*/  CS2R R232, SRZ ;  /* 0x0000000000e87805 */ /* 0x000fe4000001ff00 */
[----:B------:R-:W-:Y:S02]  /*a230*/  CS2R R22, SRZ ;  /* 0x0000000000167805 */ /* 0x000fe4000001ff00 */
[----:B------:R-:W-:Y:S02]  /*a240*/  CS2R R20, SRZ ;  /* 0x0000000000147805 */ /* 0x000fe4000001ff00 */
[----:B0-----:R-:W-:Y:S05]  /*a250*/  @!P0 BRA `(.L_x_18) ;  /* 0x0000003800648947 */ /* 0x001fea0003800000 */
[----:B-----5:R-:W2:Y:S04]  /*a260*/  LDL R15, [R1+0x1e0] ;  /* 0x0001e000010f7983 */ /* 0x020ea80000100800 */
[----:B------:R-:W3:Y:S04]  /*a270*/  LDL R20, [R1+0x240] ;  /* 0x0002400001147983 */ /* 0x000ee80000100800 */
[----:B------:R-:W4:Y:S04]  /*a280*/  LDL R21, [R1+0x244] ;  /* 0x0002440001157983 */ /* 0x000f280000100800 */
[----:B------:R-:W2:Y:S04]  /*a290*/  LDL R22, [R1+0x248] ;  /* 0x0002480001167983 */ /* 0x000ea80000100800 */
[----:B------:R-:W2:Y:S04]  /*a2a0*/  LDL R23, [R1+0x24c] ;  /* 0x00024c0001177983 */ /* 0x000ea80000100800 */
[----:B------:R-:W2:Y:S04]  /*a2b0*/  LDL R232, [R1+0x250] ;  /* 0x0002500001e87983 */ /* 0x000ea80000100800 */
[----:B------:R-:W2:Y:S04]  /*a2c0*/  LDL R233, [R1+0x254] ;  /* 0x0002540001e97983 */ /* 0x000ea80000100800 */
[----:B------:R-:W2:Y:S04]  /*a2d0*/  LDL R234, [R1+0x258] ;  /* 0x0002580001ea7983 */ /* 0x000ea80000100800 */
[----:B------:R-:W2:Y:S04]  /*a2e0*/  LDL R235, [R1+0x25c] ;  /* 0x00025c0001eb7983 */ /* 0x000ea80000100800 */
[----:B------:R0:W-:Y:S04]  /*a2f0*/  STL [R1+0x87c], R32 ;  /* 0x00087c2001007387 */ /* 0x0001e80000100800 */
[----:B0-----:R-:W2:Y:S04]  /*a300*/  LDL R32, [R1+0x21c] ;  /* 0x00021c0001207983 */ /* 0x001ea80000100800 */
        /* <DEDUP_REMOVED lines=41> */
[----:B------:R-:W-:Y:S01]  /*a5a0*/  STL [R1+0x810], R3 ;  /* 0x0008100301007387 */ /* 0x000fe20000100800 */
[----:B------:R-:W-:-:S01]  /*a5b0*/  FADD R18, RZ, R18 ;  /* 0x00000012ff127221 */ /* 0x000fc20000000000 */
[----:B------:R-:W-:Y:S01]  /*a5c0*/  FADD R17, RZ, R17 ;  /* 0x00000011ff117221 */ /* 0x000fe20000000000 */
[----:B------:R-:W-:Y:S01]  /*a5d0*/  UMOV UR5, URZ ;  /* 0x0000003f00057c82 */ /* 0x000fe20008000000 */
[----:B------:R-:W-:Y:S01]  /*a5e0*/  STL [R1+0x80c], R2 ;  /* 0x00080c0201007387 */ /* 0x000fe20000100800 */
[----:B---3--:R-:W-:-:S01]  /*a5f0*/  FADD R20, RZ, R20 ;  /* 0x00000014ff147221 */ /* 0x008fc20000000000 */
[----:B----4-:R-:W-:-:S02]  /*a600*/  FADD R21, RZ, R21 ;  /* 0x00000015ff157221 */ /* 0x010fc40000000000 */
[----:B------:R0:W-:Y:S01]  /*a610*/  STL [R1+0x808], R0 ;  /* 0x0008080001007387 */ /* 0x0001e20000100800 */
[----:B--2---:R-:W-:-:S01]  /*a620*/  FADD R22, RZ, R22 ;  /* 0x00000016ff167221 */ /* 0x004fc20000000000 */
[----:B------:R-:W-:Y:S01]  /*a630*/  FADD R23, RZ, R23 ;  /* 0x00000017ff177221 */ /* 0x000fe20000000000 */
[----:B------:R-:W-:-:S01]  /*a640*/  FADD R232, RZ, R232 ;  /* 0x000000e8ffe87221 */ /* 0x000fc20000000000 */
[----:B------:R-:W-:Y:S01]  /*a650*/  FADD R233, RZ, R233 ;  /* 0x000000e9ffe97221 */ /* 0x000fe20000000000 */
[----:B------:R-:W-:-:S01]  /*a660*/  FADD R234, RZ, R234 ;  /* 0x000000eaffea7221 */ /* 0x000fc20000000000 */
[----:B------:R-:W-:Y:S01]  /*a670*/  FADD R235, RZ, R235 ;  /* 0x000000ebffeb7221 */ /* 0x000fe20000000000 */
[----:B0-----:R-:W-:-:S01]  /*a680*/  FADD R0, RZ, R27 ;  /* 0x0000001bff007221 */ /* 0x001fc20000000000 */
[----:B------:R-:W-:Y:S01]  /*a690*/  FADD R3, RZ, R28 ;  /* 0x0000001cff037221 */ /* 0x000fe20000000000 */
[----:B------:R-:W-:-:S05]  /*a6a0*/  FADD R2, RZ, R29 ;  /* 0x0000001dff027221 */ /* 0x000fca0000000000 */
[----:B------:R0:W-:Y:S04]  /*a6b0*/  STL [R1+0x260], R2 ;  /* 0x0002600201007387 */ /* 0x0001e80000100800 */
[----:B------:R1:W-:Y:S04]  /*a6c0*/  STL [R1+0x264], R3 ;  /* 0x0002640301007387 */ /* 0x0003e80000100800 */
[----:B------:R2:W-:Y:S01]  /*a6d0*/  STL [R1+0x268], R0 ;  /* 0x0002680001007387 */ /* 0x0005e20000100800 */
[----:B------:R-:W-:-:S01]  /*a6e0*/  FADD R237, RZ, R30 ;  /* 0x0000001effed7221 */ /* 0x000fc20000000000 */
[----:B0-----:R-:W-:Y:S01]  /*a6f0*/  FADD R2, RZ, R26 ;  /* 0x0000001aff027221 */ /* 0x001fe20000000000 */
[----:B-1----:R-:W-:-:S04]  /*a700*/  FADD R3, RZ, R25 ;  /* 0x00000019ff037221 */ /* 0x002fc80000000000 */
[----:B------:R0:W-:Y:S01]  /*a710*/  STL [R1+0x26c], R2 ;  /* 0x00026c0201007387 */ /* 0x0001e20000100800 */
[----:B--2---:R-:W-:-:S03]  /*a720*/  FADD R0, RZ, R24 ;  /* 0x00000018ff007221 */ /* 0x004fc60000000000 */
        /* <DEDUP_REMOVED lines=9> */
[----:B0-----:R-:W-:-:S01]  /*a7c0*/  FADD R2, RZ, R36 ;  /* 0x00000024ff027221 */ /* 0x001fc20000000000 */
        /* <DEDUP_REMOVED lines=8> */
[----:B--2---:R-:W-:-:S03]  /*a850*/  IMAD.MOV.U32 R0, RZ, RZ, R15 ;  /* 0x000000ffff007224 */ /* 0x004fc600078e000f */
[----:B0-----:R-:W2:Y:S04]  /*a860*/  LDL R2, [R1+0x1e4] ;  /* 0x0001e40001027983 */ /* 0x001ea80000100800 */
[----:B------:R0:W-:Y:S04]  /*a870*/  STL [R1+0x294], R3 ;  /* 0x0002940301007387 */ /* 0x0001e80000100800 */
[----:B------:R-:W3:Y:S04]  /*a880*/  LDL R4, [R1+0x1ec] ;  /* 0x0001ec0001047983 */ /* 0x000ee80000100800 */
[----:B------:R-:W4:Y:S04]  /*a890*/  LDL R5, [R1+0x1f0] ;  /* 0x0001f00001057983 */ /* 0x000f280000100800 */
[----:B0-----:R-:W3:Y:S04]  /*a8a0*/  LDL R3, [R1+0x1e8] ;  /* 0x0001e80001037983 */ /* 0x001ee80000100800 */
[----:B------:R-:W4:Y:S04]  /*a8b0*/  LDL R6, [R1+0x1f4] ;  /* 0x0001f40001067983 */ /* 0x000f280000100800 */
        /* <DEDUP_REMOVED lines=24> */
[----:B------:R-:W4:Y:S01]  /*aa40*/  LDL R15, [R1+0x198] ;  /* 0x00019800010f7983 */ /* 0x000f220000100800 */
[----:B------:R-:W-:-:S05]  /*aa50*/  FADD R0, RZ, R0 ;  /* 0x00000000ff007221 */ /* 0x000fca0000000000 */
[----:B------:R2:W-:Y:S02]  /*aa60*/  STL [R1+0x298], R0 ;  /* 0x0002980001007387 */ /* 0x0005e40000100800 */
[----:B--2---:R-:W-:-:S05]  /*aa70*/  FADD R0, RZ, R2 ;  /* 0x00000002ff007221 */ /* 0x004fca0000000000 */
[----:B------:R4:W-:Y:S01]  /*aa80*/  STL [R1+0x29c], R0 ;  /* 0x00029c0001007387 */ /* 0x0009e20000100800 */
[----:B---3--:R-:W-:-:S01]  /*aa90*/  FADD R2, RZ, R3 ;  /* 0x00000003ff027221 */ /* 0x008fc20000000000 */
[----:B------:R-:W-:Y:S01]  /*aaa0*/  FADD R3, RZ, R4 ;  /* 0x00000004ff037221 */ /* 0x000fe20000000000 */
[----:B----4-:R-:W-:-:S03]  /*aab0*/  FADD R0, RZ, R5 ;  /* 0x00000005ff007221 */ /* 0x010fc60000000000 */
[----:B------:R0:W-:Y:S04]  /*aac0*/  STL [R1+0x2a0], R2 ;  /* 0x0002a00201007387 */ /* 0x0001e80000100800 */
        /* <DEDUP_REMOVED lines=51> */
[----:B-1----:R-:W-:Y:S02]  /*ae00*/  FADD R3, RZ, R15 ;  /* 0x0000000fff037221 */ /* 0x002fe40000000000 */
[----:B--2---:R-:W2:Y:S04]  /*ae10*/  LDL R0, [R1+0x19c] ;  /* 0x00019c0001007983 */ /* 0x004ea80000100800 */
[----:B------:R0:W-:Y:S04]  /*ae20*/  STL [R1+0x30c], R2 ;  /* 0x00030c0201007387 */ /* 0x0001e80000100800 */
[----:B0-----:R-:W3:Y:S04]  /*ae30*/  LDL R2, [R1+0x160] ;  /* 0x0001600001027983 */ /* 0x001ee80000100800 */
[----:B------:R0:W-:Y:S04]  /*ae40*/  STL [R1+0x310], R3 ;  /* 0x0003100301007387 */ /* 0x0001e80000100800 */
[----:B------:R-:W4:Y:S04]  /*ae50*/  LDL R4, [R1+0x168] ;  /* 0x0001680001047983 */ /* 0x000f280000100800 */
[----:B------:R-:W4:Y:S04]  /*ae60*/  LDL R5, [R1+0x16c] ;  /* 0x00016c0001057983 */ /* 0x000f280000100800 */
[----:B0-----:R-:W4:Y:S04]  /*ae70*/  LDL R3, [R1+0x164] ;  /* 0x0001640001037983 */ /* 0x001f280000100800 */
        /* <DEDUP_REMOVED lines=26> */
[----:B--2---:R-:W-:-:S05]  /*b020*/  FADD R0, RZ, R0 ;  /* 0x00000000ff007221 */ /* 0x004fca0000000000 */
[----:B------:R3:W-:Y:S02]  /*b030*/  STL [R1+0x314], R0 ;  /* 0x0003140001007387 */ /* 0x0007e40000100800 */
[----:B---3--:R-:W-:-:S05]  /*b040*/  FADD R0, RZ, R2 ;  /* 0x00000002ff007221 */ /* 0x008fca0000000000 */
[----:B------:R0:W-:Y:S01]  /*b050*/  STL [R1+0x318], R0 ;  /* 0x0003180001007387 */ /* 0x0001e20000100800 */
[----:B----4-:R-:W-:-:S01]  /*b060*/  FADD R2, RZ, R3 ;  /* 0x00000003ff027221 */ /* 0x010fc20000000000 */
[----:B------:R-:W-:Y:S01]  /*b070*/  FADD R3, RZ, R4 ;  /* 0x00000004ff037221 */ /* 0x000fe20000000000 */
[----:B0-----:R-:W-:-:S03]  /*b080*/  FADD R0, RZ, R5 ;  /* 0x00000005ff007221 */ /* 0x001fc60000000000 */
        /* <DEDUP_REMOVED lines=91> */
[----:B0-----:R-:W-:Y:S01]  /*b640*/  FADD R0, RZ, R4 ;  /* 0x00000004ff007221 */ /* 0x001fe20000000000 */
[----:B------:R-:W-:-:S03]  /*b650*/  FADD R3, RZ, R5 ;  /* 0x00000005ff037221 */ /* 0x000fc60000000000 */
[----:B------:R0:W-:Y:S04]  /*b660*/  STL [R1+0x398], R2 ;  /* 0x0003980201007387 */ /* 0x0001e80000100800 */
[----:B------:R1:W-:Y:S01]  /*b670*/  STL [R1+0x39c], R0 ;  /* 0x00039c0001007387 */ /* 0x0003e20000100800 */
[----:B0-----:R-:W-:-:S03]  /*b680*/  FADD R2, RZ, R6 ;  /* 0x00000006ff027221 */ /* 0x001fc60000000000 */
[----:B------:R0:W-:Y:S01]  /*b690*/  STL [R1+0x3a0], R3 ;  /* 0x0003a00301007387 */ /* 0x0001e20000100800 */
[----:B-1----:R-:W-:-:S03]  /*b6a0*/  FADD R0, RZ, R7 ;  /* 0x00000007ff007221 */ /* 0x002fc60000000000 */
        /* <DEDUP_REMOVED lines=48> */
[----:B------:R-:W2:Y:S04]  /*b9b0*/  LDL R32, [R1+0x94] ;  /* 0x0000940001207983 */ /* 0x000ea80000100800 */
[----:B------:R1:W-:Y:S04]  /*b9c0*/  STL [R1+0x404], R2 ;  /* 0x0004040201007387 */ /* 0x0003e80000100800 */
[----:B------:R-:W3:Y:S04]  /*b9d0*/  LDL R33, [R1+0x98] ;  /* 0x0000980001217983 */ /* 0x000ee80000100800 */
[----:B------:R4:W-:Y:S04]  /*b9e0*/  STL [R1+0x408], R0 ;  /* 0x0004080001007387 */ /* 0x0009e80000100800 */
[----:B------:R-:W3:Y:S04]  /*b9f0*/  LDL R34, [R1+0x9c] ;  /* 0x00009c0001227983 */ /* 0x000ee80000100800 */
        /* <DEDUP_REMOVED lines=24> */
[----:B0-----:R-:W3:Y:S04]  /*bb80*/  LDL R3, [R1] ;  /* 0x0000000001037983 */ /* 0x001ee80000100800 */
[----:B-1----:R-:W3:Y:S04]  /*bb90*/  LDL R2, [R1+0x4] ;  /* 0x0000040001027983 */ /* 0x002ee80000100800 */
[----:B----4-:R-:W4:Y:S04]  /*bba0*/  LDL R0, [R1+0x8] ;  /* 0x0000080001007983 */ /* 0x010f280000100800 */
[----:B------:R-:W4:Y:S01]  /*bbb0*/  LDL R15, [R1+0xc] ;  /* 0x00000c00010f7983 */ /* 0x000f220000100800 */
[----:B--2---:R-:W-:-:S05]  /*bbc0*/  FADD R32, RZ, R32 ;  /* 0x00000020ff207221 */ /* 0x004fca0000000000 */
[----:B------:R0:W-:Y:S01]  /*bbd0*/  STL [R1+0x40c], R32 ;  /* 0x00040c2001007387 */ /* 0x0001e20000100800 */
[----:B---3--:R-:W-:-:S03]  /*bbe0*/  FADD R33, RZ, R33 ;  /* 0x00000021ff217221 */ /* 0x008fc60000000000 */
[----:B0-----:R-:W2:Y:S01]  /*bbf0*/  LDL.LU R32, [R1+0x87c] ;  /* 0x00087c0001207983 */ /* 0x001ea20000300800 */
[----:B------:R-:W-:-:S03]  /*bc00*/  FADD R34, RZ, R34 ;  /* 0x00000022ff227221 */ /* 0x000fc60000000000 */
[----:B------:R0:W-:Y:S01]  /*bc10*/  STL [R1+0x410], R33 ;  /* 0x0004102101007387 */ /* 0x0001e20000100800 */
[----:B------:R-:W-:-:S01]  /*bc20*/  FADD R35, RZ, R35 ;  /* 0x00000023ff237221 */ /* 0x000fc20000000000 */
[----:B------:R-:W-:Y:S02]  /*bc30*/  FADD R36, RZ, R36 ;  /* 0x00000024ff247221 */ /* 0x000fe40000000000 */
[----:B0-----:R-:W3:Y:S01]  /*bc40*/  LDL.LU R33, [R1+0x878] ;  /* 0x0008780001217983 */ /* 0x001ee20000300800 */
[----:B------:R-:W-:-:S03]  /*bc50*/  FADD R37, RZ, R37 ;  /* 0x00000025ff257221 */ /* 0x000fc60000000000 */
[----:B------:R0:W-:Y:S01]  /*bc60*/  STL [R1+0x414], R34 ;  /* 0x0004142201007387 */ /* 0x0001e20000100800 */
[----:B------:R-:W-:-:S01]  /*bc70*/  FADD R38, RZ, R38 ;  /* 0x00000026ff267221 */ /* 0x000fc20000000000 */
[----:B------:R-:W-:Y:S02]  /*bc80*/  FADD R39, RZ, R39 ;  /* 0x00000027ff277221 */ /* 0x000fe40000000000 */
[----:B0-----:R-:W3:Y:S04]  /*bc90*/  LDL.LU R34, [R1+0x874] ;  /* 0x0008740001227983 */ /* 0x001ee80000300800 */
[----:B------:R0:W-:Y:S01]  /*bca0*/  STL [R1+0x418], R35 ;  /* 0x0004182301007387 */ /* 0x0001e20000100800 */
[----:B------:R-:W-:-:S01]  /*bcb0*/  FADD R24, RZ, R24 ;  /* 0x00000018ff187221 */ /* 0x000fc20000000000 */
[----:B------:R-:W-:-:S02]  /*bcc0*/  FADD R25, RZ, R25 ;  /* 0x00000019ff197221 */ /* 0x000fc40000000000 */
[----:B0-----:R-:W3:Y:S04]  /*bcd0*/  LDL.LU R35, [R1+0x870] ;  /* 0x0008700001237983 */ /* 0x001ee80000300800 */
[----:B------:R0:W-:Y:S01]  /*bce0*/  STL [R1+0x41c], R36 ;  /* 0x00041c2401007387 */ /* 0x0001e20000100800 */
[----:B------:R-:W-:-:S01]  /*bcf0*/  FADD R26, RZ, R26 ;  /* 0x0000001aff1a7221 */ /* 0x000fc20000000000 */
[----:B------:R-:W-:Y:S02]  /*bd00*/  FADD R27, RZ, R27 ;  /* 0x0000001bff1b7221 */ /* 0x000fe40000000000 */
[----:B0-----:R-:W3:Y:S04]  /*bd10*/  LDL.LU R36, [R1+0x86c] ;  /* 0x00086c0001247983 */ /* 0x001ee80000300800 */
[----:B------:R0:W-:Y:S01]  /*bd20*/  STL [R1+0x420], R37 ;  /* 0x0004202501007387 */ /* 0x0001e20000100800 */
[----:B------:R-:W-:-:S03]  /*bd30*/  FADD R28, RZ, R28 ;  /* 0x0000001cff1c7221 */ /* 0x000fc60000000000 */
        /* <DEDUP_REMOVED lines=33> */
[----:B0-----:R0:W5:Y:S04]  /*bf50*/  LDL.LU R16, [R1+0x83c] ;  /* 0x00083c0001107983 */ /* 0x0011680000300800 */
[----:B------:R1:W-:Y:S01]  /*bf60*/  STL [R1+0x450], R14 ;  /* 0x0004500e01007387 */ /* 0x0003e20000100800 */
[----:B------:R-:W-:-:S03]  /*bf70*/  FADD R6, RZ, R6 ;  /* 0x00000006ff067221 */ /* 0x000fc60000000000 */
[----:B-1----:R0:W5:Y:S04]  /*bf80*/  LDL.LU R14, [R1+0x838] ;  /* 0x00083800010e7983 */ /* 0x0021680000300800 */
        /* <DEDUP_REMOVED lines=13> */
[----:B----4-:R-:W-:-:S03]  /*c060*/  FADD R0, RZ, R0 ;  /* 0x00000000ff007221 */ /* 0x010fc60000000000 */
[----:B-1----:R0:W5:Y:S04]  /*c070*/  LDL.LU R8, [R1+0x824] ;  /* 0x0008240001087983 */ /* 0x0021680000300800 */
[----:B------:R1:W-:Y:S01]  /*c080*/  STL [R1+0x468], R7 ;  /* 0x0004680701007387 */ /* 0x0003e20000100800 */
[----:B------:R-:W-:-:S03]  /*c090*/  FADD R15, RZ, R15 ;  /* 0x0000000fff0f7221 */ /* 0x000fc60000000000 */
[----:B-1----:R0:W5:Y:S04]  /*c0a0*/  LDL.LU R7, [R1+0x820] ;  /* 0x0008200001077983 */ /* 0x0021680000300800 */
[----:B------:R1:W-:Y:S04]  /*c0b0*/  STL [R1+0x46c], R6 ;  /* 0x00046c0601007387 */ /* 0x0003e80000100800 */
        /* <DEDUP_REMOVED lines=11> */
[----:B------:R1:W-:Y:S02]  /*c170*/  STL [R1+0x484], R15 ;  /* 0x0004840f01007387 */ /* 0x0003e40000100800 */
[----:B-1----:R-:W-:-:S05]  /*c180*/  FADD R15, RZ, R19 ;  /* 0x00000013ff0f7221 */ /* 0x002fca0000000000 */
[----:B------:R1:W-:Y:S04]  /*c190*/  STL [R1+0x488], R15 ;  /* 0x0004880f01007387 */ /* 0x0003e80000100800 */
[----:B------:R-:W-:Y:S01]  /*c1a0*/  STL [R1+0x48c], R18 ;  /* 0x00048c1201007387 */ /* 0x000fe20000100800 */
[----:B-1----:R-:W-:-:S01]  /*c1b0*/  FADD R15, RZ, R13 ;  /* 0x0000000dff0f7221 */ /* 0x002fc20000000000 */
[----:B------:R-:W-:Y:S02]  /*c1c0*/  FADD R13, RZ, R224 ;  /* 0x000000e0ff0d7221 */ /* 0x000fe40000000000 */
[----:B------:R1:W-:Y:S04]  /*c1d0*/  STL [R1+0x490], R17 ;  /* 0x0004901101007387 */ /* 0x0003e80000100800 */
[----:B------:R4:W-:Y:S04]  /*c1e0*/  STL [R1+0x494], R15 ;  /* 0x0004940f01007387 */ /* 0x0009e80000100800 */
[----:B------:R2:W-:Y:S01]  /*c1f0*/  STL [R1+0x498], R13 ;  /* 0x0004980d01007387 */ /* 0x0005e20000100800 */
[----:B-1----:R-:W-:-:S01]  /*c200*/  FADD R17, RZ, R225 ;  /* 0x000000e1ff117221 */ /* 0x002fc20000000000 */
[----:B----4-:R-:W-:-:S04]  /*c210*/  FADD R15, RZ, R226 ;  /* 0x000000e2ff0f7221 */ /* 0x010fc80000000000 */
[----:B------:R1:W-:Y:S01]  /*c220*/  STL [R1+0x49c], R17 ;  /* 0x00049c1101007387 */ /* 0x0003e20000100800 */
[----:B--2---:R-:W-:-:S03]  /*c230*/  FADD R13, RZ, R227 ;  /* 0x000000e3ff0d7221 */ /* 0x004fc60000000000 */
[----:B------:R2:W-:Y:S04]  /*c240*/  STL [R1+0x4a0], R15 ;  /* 0x0004a00f01007387 */ /* 0x0005e80000100800 */
[----:B------:R4:W-:Y:S01]  /*c250*/  STL [R1+0x4a4], R13 ;  /* 0x0004a40d01007387 */ /* 0x0009e20000100800 */
[----:B-1----:R-:W-:-:S01]  /*c260*/  FADD R17, RZ, R228 ;  /* 0x000000e4ff117221 */ /* 0x002fc20000000000 */
[----:B--2---:R-:W-:-:S04]  /*c270*/  FADD R15, RZ, R229 ;  /* 0x000000e5ff0f7221 */ /* 0x004fc80000000000 */
[----:B------:R1:W-:Y:S01]  /*c280*/  STL [R1+0x4a8], R17 ;  /* 0x0004a81101007387 */ /* 0x0003e20000100800 */
[----:B----4-:R-:W-:-:S03]  /*c290*/  FADD R13, RZ, R230 ;  /* 0x000000e6ff0d7221 */ /* 0x010fc60000000000 */
        /* <DEDUP_REMOVED lines=374> */
[----:B---3--:R-:W-:-:S01]  /*da00*/  FADD R17, RZ, R33 ;  /* 0x00000021ff117221 */ /* 0x008fc20000000000 */
[----:B-1----:R-:W-:-:S04]  /*da10*/  FADD R15, RZ, R34 ;  /* 0x00000022ff0f7221 */ /* 0x002fc80000000000 */
[----:B------:R1:W-:Y:S01]  /*da20*/  STL [R1+0x79c], R17 ;  /* 0x00079c1101007387 */ /* 0x0003e20000100800 */
[----:B--2---:R-:W-:-:S03]  /*da30*/  FADD R13, RZ, R35 ;  /* 0x00000023ff0d7221 */ /* 0x004fc60000000000 */
[----:B------:R2:W-:Y:S04]  /*da40*/  STL [R1+0x7a0], R15 ;  /* 0x0007a00f01007387 */ /* 0x0005e80000100800 */
[----:B------:R3:W-:Y:S01]  /*da50*/  STL [R1+0x7a4], R13 ;  /* 0x0007a40d01007387 */ /* 0x0007e20000100800 */
[----:B-1----:R-:W-:-:S01]  /*da60*/  FADD R17, RZ, R36 ;  /* 0x00000024ff117221 */ /* 0x002fc20000000000 */
[----:B--2---:R-:W-:-:S04]  /*da70*/  FADD R15, RZ, R37 ;  /* 0x00000025ff0f7221 */ /* 0x004fc80000000000 */
[----:B------:R1:W-:Y:S01]  /*da80*/  STL [R1+0x7a8], R17 ;  /* 0x0007a81101007387 */ /* 0x0003e20000100800 */
[----:B---3--:R-:W-:-:S03]  /*da90*/  FADD R13, RZ, R38 ;  /* 0x00000026ff0d7221 */ /* 0x008fc60000000000 */
        /* <DEDUP_REMOVED lines=16> */
[----:B------:R-:W-:Y:S01]  /*dba0*/  STL [R1+0x7cc], R17 ;  /* 0x0007cc1101007387 */ /* 0x000fe20000100800 */
[----:B---3--:R-:W-:-:S03]  /*dbb0*/  FADD R13, RZ, R31 ;  /* 0x0000001fff0d7221 */ /* 0x008fc60000000000 */
[----:B------:R1:W-:Y:S04]  /*dbc0*/  STL [R1+0x7d0], R15 ;  /* 0x0007d00f01007387 */ /* 0x0003e80000100800 */
[----:B------:R0:W-:Y:S01]  /*dbd0*/  STL [R1+0x7d4], R13 ;  /* 0x0007d40d01007387 */ /* 0x0001e20000100800 */
[----:B-1----:R-:W-:-:S07]  /*dbe0*/  IMAD.U32 R15, RZ, RZ, UR5 ;  /* 0x00000005ff0f7e24 */ /* 0x002fce000f8e00ff */
.L_x_18:
[----:B0-----:R-:W2:Y:S01]  /*dbf0*/  LDL R13, [R1+0x800] ;  /* 0x00080000010d7983 */ /* 0x001ea20000100800 */
[----:B-----5:R-:W-:-:S13]  /*dc00*/  R2UR UR5, R16 ;  /* 0x00000000100572ca */ /* 0x020fda00000e0000 */
[----:B------:R-:W-:-:S04]  /*dc10*/  UIADD3 UR5, UR5, 0x1, URZ ;  /* 0x0000000105057890 */ /* 0x000fc8000fffe03f */
[----:B------:R-:W-:-:S04]  /*dc20*/  UISETP.NE.AND UP0, UPT, UR5, 0x5, UPT ;  /* 0x000000050500788c */ /* 0x000fc8000bf05270 */
[----:B------:R-:W-:Y:S01]  /*dc30*/  USEL UR6, URZ, 0x1, UP0 ;  /* 0x000000013f067887 */ /* 0x000fe20008000000 */
[----:B--2---:R-:W-:-:S13]  /*dc40*/  R2UR UR7, R13 ;  /* 0x000000000d0772ca */ /* 0x004fda00000e0000 */
[----:B------:R-:W-:Y:S02]  /*dc50*/  ULOP3.LUT UR6, UR7, UR6, URZ, 0x3c, !UPT ;  /* 0x0000000607067292 */ /* 0x000fe4000f8e3c3f */
[----:B------:R-:W-:-:S03]  /*dc60*/  USEL UR7, UR5, URZ, UP0 ;  /* 0x0000003f05077287 */ /* 0x000fc60008000000 */
[----:B------:R-:W-:Y:S01]  /*dc70*/  UMOV UR5, 0x1 ;  /* 0x0000000100057882 */ /* 0x000fe20000000000 */
[----:B------:R-:W-:Y:S02]  /*dc80*/  IMAD.U32 R16, RZ, RZ, UR6 ;  /* 0x00000006ff107e24 */ /* 0x000fe4000f8e00ff */
[----:B------:R-:W-:-:S07]  /*dc90*/  IMAD.U32 R13, RZ, RZ, UR7 ;  /* 0x00000007ff0d7e24 */ /* 0x000fce000f8e00ff */
.L_x_13:
[----:B------:R-:W2:Y:S02]  /*dca0*/  LDL R17, [R1+0x804] ;  /* 0x0008040001117983 */ /* 0x000ea40000100800 */
[----:B--2---:R-:W-:-:S13]  /*dcb0*/  R2UR UR7, R17 ;  /* 0x00000000110772ca */ /* 0x004fda00000e0000 */
[----:B------:R-:W-:-:S04]  /*dcc0*/  UISETP.LT.AND UP0, UPT, UR7, 0x1, UPT ;  /* 0x000000010700788c */ /* 0x000fc8000bf01270 */
[----:B------:R-:W-:-:S04]  /*dcd0*/  USEL UR6, UR7, 0x1, UP0 ;  /* 0x0000000107067887 */ /* 0x000fc80008000000 */
[----:B------:R-:W-:-:S04]  /*dce0*/  UIADD3 UR6, UR7, -UR6, URZ ;  /* 0x8000000607067290 */ /* 0x000fc8000fffe03f */
[----:B------:R-:W-:-:S06]  /*dcf0*/  UISETP.GE.AND UP0, UPT, UR6, 0x1, UPT ;  /* 0x000000010600788c */ /* 0x000fcc000bf06270 */
[----:B------:R-:W-:-:S13]  /*dd00*/  PLOP3.LUT P0, PT, PT, PT, UP0, 0x80, 0x0 ;  /* 0x000000000000781c */ /* 0x000fda0003f0f008 */
[----:B------:R-:W-:Y:S05]  /*dd10*/  @!P0 BRA `(.L_x_19) ;  /* 0x000000a400948947 */ /* 0x000fea0003800000 */
[----:B------:R-:W2:Y:S02]  /*dd20*/  LDL R17, [R1+0x7e0] ;  /* 0x0007e00001117983 */ /* 0x000ea40000100800 */
[----:B--2---:R-:W-:Y:S01]  /*dd30*/  R2UR UR7, R17 ;  /* 0x00000000110772ca */ /* 0x004fe200000e0000 */
[----:B------:R-:W-:-:S12]  /*dd40*/  IMAD.U32 R17, RZ, RZ, UR6 ;  /* 0x00000006ff117e24 */ /* 0x000fd8000f8e00ff */
[----:B------:R-:W-:-:S07]  /*dd50*/  IMAD.U32 R18, RZ, RZ, UR7 ;  /* 0x00000007ff127e24 */ /* 0x000fce000f8e00ff */
.L_x_27:
[----:B------:R-:W2:Y:S02]  /*dd60*/  LDL R14, [R1+0x7f0] ;  /* 0x0007f000010e7983 */ /* 0x000ea40000100800 */
[----:B--2---:R-:W-:-:S13]  /*dd70*/  R2UR UR6, R14 ;  /* 0x000000000e0672ca */ /* 0x004fda00000e0000 */
[----:B------:R-:W-:-:S06]  /*dd80*/  UISETP.NE.AND UP0, UPT, UR6, 0x3, UPT ;  /* 0x000000030600788c */ /* 0x000fcc000bf05270 */
[----:B------:R-:W-:-:S13]  /*dd90*/  PLOP3.LUT P1, PT, PT, PT, UP0, 0x80, 0x0 ;  /* 0x000000000000781c */ /* 0x000fda0003f2f008 */
[----:B------:R-:W-:Y:S05]  /*dda0*/  @!P1 BRA `(.L_x_20) ;  /* 0x0000000000049947 */ /* 0x000fea0003800000 */
[----:B------:R-:W-:Y:S01]  /*ddb0*/  BPT.TRAP 0x1 ;  /* 0x000000040000795c */ /* 0x000fe20000300000 */
.L_x_20:
[----:B------:R-:W1:Y:S01]  /*ddc0*/  S2UR UR7, SR_CgaCtaId ;  /* 0x00000000000779c3 */ /* 0x000e620000008800 */
[----:B------:R-:W-:Y:S01]  /*ddd0*/  R2UR UR8, R13 ;  /* 0x000000000d0872ca */ /* 0x000fe200000e0000 */
[----:B------:R-:W-:Y:S01]  /*dde0*/  UMOV UR6, 0x400 ;  /* 0x0000040000067882 */ /* 0x000fe20000000000 */
[----:B------:R-:W-:Y:S01]  /*ddf0*/  SHF.L.U32 R19, R16, 0x1f, RZ ;  /* 0x0000001f10137819 */ /* 0x000fe200000006ff */
[----:B-1----:R-:W-:-:S10]  /*de00*/  ULEA UR9, UR7, UR6, 0x18 ;  /* 0x0000000607097291 */ /* 0x002fd4000f8ec03f */
[----:B------:R-:W-:Y:S02]  /*de10*/  ULEA UR6, UR8, UR9, 0x3 ;  /* 0x0000000908067291 */ /* 0x000fe4000f8e183f */
[----:B------:R-:W-:-:S07]  /*de20*/  IMAD.U32 R14, RZ, RZ, UR9 ;  /* 0x00000009ff0e7e24 */ /* 0x000fce000f8e00ff */
[----:B------:R1:W2:Y:S01]  /*de30*/  SYNCS.PHASECHK.TRANS64.TRYWAIT P0, [UR6], R19 ;  /* 0x00000013ff0075a7 */ /* 0x0002a20008000146 */
[----:B------:R-:W-:Y:S05]  /*de40*/  @!P1 BRA `(.L_x_21) ;  /* 0x0000000000049947 */ /* 0x000fea0003800000 */
[----:B------:R-:W-:Y:S01]  /*de50*/  BPT.TRAP 0x1 ;  /* 0x000000040000795c */ /* 0x000fe20000300000 */
.L_x_21:
[----:B--2---:R-:W-:Y:S05]  /*de60*/  @P0 BRA `(.L_x_22) ;  /* 0x0000000000080947 */ /* 0x004fea0003800000 */
[----:B------:R-:W2:Y:S02]  /*de70*/  SYNCS.PHASECHK.TRANS64.TRYWAIT P0, [UR6], R19 ;  /* 0x00000013ff0075a7 */ /* 0x000ea40008000146 */
[----:B--2---:R-:W-:Y:S05]  /*de80*/  @!P0 BRA `(.L_x_23) ;  /* 0x0000039000788947 */ /* 0x004fea0003800000 */
.L_x_22:
[----:B-1----:R-:W2:Y:S01]  /*de90*/  LDL R19, [R1+0x7dc] ;  /* 0x0007dc0001137983 */ /* 0x002ea20000100800 */
[----:B------:R-:W-:-:S03]  /*dea0*/  R2UR UR7, R14 ;  /* 0x000000000e0772ca */ /* 0x000fc600000e0000 */
[----:B------:R-:W-:Y:S04]  /*deb0*/  STL.64 [R1+0xb10], R198 ;  /* 0x000b10c601007387 */ /* 0x000fe80000100a00 */
[----:B------:R-:W-:Y:S04]  /*dec0*/  STL.64 [R1+0xb08], R196 ;  /* 0x000b08c401007387 */ /* 0x000fe80000100a00 */
[----:B------:R-:W-:Y:S04]  /*ded0*/  STL.64 [R1+0xb00], R194 ;  /* 0x000b00c201007387 */ /* 0x000fe80000100a00 */
[----:B------:R-:W-:Y:S04]  /*dee0*/  STL.64 [R1+0xaf8], R192 ;  /* 0x000af8c001007387 */ /* 0x000fe80000100a00 */
[----:B------:R-:W-:Y:S04]  /*def0*/  STL.64 [R1+0xaf0], R174 ;  /* 0x000af0ae01007387 */ /* 0x000fe80000100a00 */
[----:B------:R-:W-:Y:S04]  /*df00*/  STL.64 [R1+0xae8], R172 ;  /* 0x000ae8ac01007387 */ /* 0x000fe80000100a00 */
[----:B------:R-:W-:Y:S04]  /*df10*/  STL.64 [R1+0xae0], R170 ;  /* 0x000ae0aa01007387 */ /* 0x000fe80000100a00 */
[----:B------:R-:W-:Y:S04]  /*df20*/  STL.64 [R1+0xad8], R168 ;  /* 0x000ad8a801007387 */ /* 0x000fe80000100a00 */
        /* <DEDUP_REMOVED lines=67> */
[----:B--2---:R-:W-:-:S03]  /*e360*/  R2UR UR6, R19 ;  /* 0x00000000130672ca */ /* 0x004fc600000e0000 */
[----:B------:R-:W-:Y:S04]  /*e370*/  STL [R1+0x958], R5 ;  /* 0x0009580501007387 */ /* 0x000fe80000100800 */
[----:B------:R0:W-:Y:S04]  /*e380*/  STL [R1+0x954], R4 ;  /* 0x0009540401007387 */ /* 0x0001e80000100800 */
[----:B------:R-:W-:Y:S04]  /*e390*/  STL [R1+0x950], R3 ;  /* 0x0009500301007387 */ /* 0x000fe80000100800 */
[----:B------:R-:W-:Y:S04]  /*e3a0*/  STL [R1+0x94c], R2 ;  /* 0x00094c0201007387 */ /* 0x000fe80000100800 */
[----:B-----5:R1:W-:Y:S04]  /*e3b0*/  STL [R1+0x948], R0 ;  /* 0x0009480001007387 */ /* 0x0203e80000100800 */
[----:B------:R-:W-:Y:S04]  /*e3c0*/  STL [R1+0x9a8], R14 ;  /* 0x0009a80e01007387 */ /* 0x000fe80000100800 */
[----:B0-----:R-:W2:Y:S04]  /*e3d0*/  LDL.LU.64 R4, [R1+0x240] ;  /* 0x0002400001047983 */ /* 0x001ea80000300a00 */
[----:B------:R-:W2:Y:S04]  /*e3e0*/  LDL.LU.64 R6, [R1+0x248] ;  /* 0x0002480001067983 */ /* 0x000ea80000300a00 */
[----:B------:R-:W2:Y:S04]  /*e3f0*/  LDL.LU.64 R8, [R1+0x250] ;  /* 0x0002500001087983 */ /* 0x000ea80000300a00 */
[----:B------:R-:W2:Y:S04]  /*e400*/  LDL.LU.64 R10, [R1+0x258] ;  /* 0x00025800010a7983 */ /* 0x000ea80000300a00 */
[----:B------:R-:W3:Y:S04]  /*e410*/  LDL.LU.64 R16, [R1+0x1e0] ;  /* 0x0001e00001107983 */ /* 0x000ee80000300a00 */
[----:B------:R-:W3:Y:S04]  /*e420*/  LDL.LU.64 R18, [R1+0x1e8] ;  /* 0x0001e80001127983 */ /* 0x000ee80000300a00 */
[----:B------:R-:W3:Y:S04]  /*e430*/  LDL.LU.64 R20, [R1+0x1f0] ;  /* 0x0001f00001147983 */ /* 0x000ee80000300a00 */
[----:B------:R-:W3:Y:S01]  /*e440*/  LDL.LU.64 R22, [R1+0x1f8] ;  /* 0x0001f80001167983 */ /* 0x000ee20000300a00 */
[----:B------:R-:W-:Y:S01]  /*e450*/  UIADD3 UR7, UR7, 0x1e100, URZ ;  /* 0x0001e10007077890 */ /* 0x000fe2000fffe03f */
[----:B------:R-:W-:Y:S01]  /*e460*/  R2UR UR10, R13 ;  /* 0x000000000d0a72ca */ /* 0x000fe200000e0000 */
[----:B------:R-:W-:Y:S01]  /*e470*/  UISETP.NE.AND UP0, UPT, UR4, URZ, UPT ;  /* 0x0000003f0400728c */ /* 0x000fe2000bf05270 */
[----:B------:R-:W4:Y:S01]  /*e480*/  LDL.LU.64 R96, [R1+0x180] ;  /* 0x0001800001607983 */ /* 0x000f220000300a00 */
[----:B------:R-:W-:-:S02]  /*e490*/  USHF.R.U32.HI UR7, URZ, 0x4, UR7 ;  /* 0x000000043f077899 */ /* 0x000fc40008011607 */
[----:B------:R-:W-:Y:S01]  /*e4a0*/  USEL UR5, UR5, URZ, !UP0 ;  /* 0x0000003f05057287 */ /* 0x000fe2000c000000 */
[----:B------:R-:W4:Y:S01]  /*e4b0*/  LDL.LU.64 R98, [R1+0x188] ;  /* 0x0001880001627983 */ /* 0x000f220000300a00 */
[----:B------:R-:W-:Y:S02]  /*e4c0*/  ULOP3.LUT UR7, UR7, 0x3fff, URZ, 0xc0, !UPT ;  /* 0x00003fff07077892 */ /* 0x000fe4000f8ec03f */
[----:B------:R-:W-:Y:S01]  /*e4d0*/  ULOP3.LUT UR6, UR6, 0x10000, URZ, 0xfc, !UPT ;  /* 0x0001000006067892 */ /* 0x000fe2000f8efc3f */
[----:B------:R-:W4:Y:S01]  /*e4e0*/  LDL.LU.64 R100, [R1+0x190] ;  /* 0x0001900001647983 */ /* 0x000f220000300a00 */
[----:B------:R-:W-:Y:S02]  /*e4f0*/  ULOP3.LUT UR7, UR7, 0x10000, URZ, 0xfc, !UPT ;  /* 0x0001000007077892 */ /* 0x000fe4000f8efc3f */
[----:B------:R-:W-:Y:S01]  /*e500*/  UISETP.NE.U32.AND UP0, UPT, UR5, URZ, UPT ;  /* 0x0000003f0500728c */ /* 0x000fe2000bf05070 */
[----:B------:R-:W4:Y:S01]  /*e510*/  LDL.LU.64 R102, [R1+0x198] ;  /* 0x0001980001667983 */ /* 0x000f220000300a00 */
[----:B------:R-:W-:-:S02]  /*e520*/  UIMAD UR47, UR10, 0x600, UR6 ;  /* 0x000006000a2f78a4 */ /* 0x000fc4000f8e0206 */
[----:B------:R-:W-:Y:S01]  /*e530*/  UIMAD UR46, UR10, 0x3c0, UR7 ;  /* 0x000003c00a2e78a4 */ /* 0x000fe2000f8e0207 */
[----:B------:R-:W-:Y:S01]  /*e540*/  STL [R1+0x9ac], R13 ;  /* 0x0009ac0d01007387 */ /* 0x000fe20000100800 */
[----:B------:R-:W-:Y:S01]  /*e550*/  UMOV UR9, 0x80000020 ;  /* 0x8000002000097882 */ /* 0x000fe20000000000 */
[----:B------:R-:W-:Y:S01]  /*e560*/  UMOV UR11, 0x80000020 ;  /* 0x80000020000b7882 */ /* 0x000fe20000000000 */
[----:B------:R-:W-:Y:S01]  /*e570*/  UIADD3 UR38, UR46, 0x40, URZ ;  /* 0x000000402e267890 */ /* 0x000fe2000fffe03f */
[----:B------:R-:W-:Y:S02]  /*e580*/  UMOV UR8, UR47 ;  /* 0x0000002f00087c82 */ /* 0x000fe40008000000 */
[----:B------:R-:W-:Y:S01]  /*e590*/  UMOV UR10, UR46 ;  /* 0x0000002e000a7c82 */ /* 0x000fe20008000000 */
[----:B------:R-:W-:Y:S01]  /*e5a0*/  UMOV UR36, UR8 ;  /* 0x0000000800247c82 */ /* 0x000fe20008000000 */
[----:B------:R-:W-:Y:S01]  /*e5b0*/  UMOV UR37, UR9 ;  /* 0x0000000900257c82 */ /* 0x000fe20008000000 */
[----:B------:R-:W-:Y:S01]  /*e5c0*/  UMOV UR39, 0x80000020 ;  /* 0x8000002000277882 */ /* 0x000fe20000000000 */
[----:B------:R-:W-:Y:S01]  /*e5d0*/  UIADD3 UR14, UR46, 0x80, URZ ;  /* 0x000000802e0e7890 */ /* 0x000fe2000fffe03f */
[----:B------:R-:W-:Y:S01]  /*e5e0*/  UMOV UR12, UR8 ;  /* 0x00000008000c7c82 */ /* 0x000fe20008000000 */
[----:B------:R-:W-:Y:S01]  /*e5f0*/  UMOV UR13, UR9 ;  /* 0x00000009000d7c82 */ /* 0x000fe20008000000 */
[----:B--2---:R-:W-:Y:S01]  /*e600*/  WARPGROUP.ARRIVE ;  /* 0x00000000000079c5 */ /* 0x004fe20000000000 */
[----:B------:R-:W-:Y:S01]  /*e610*/  UMOV UR15, 0x80000020 ;  /* 0x80000020000f7882 */ /* 0x000fe20000000000 */
[----:B------:R-:W-:Y:S01]  /*e620*/  UIADD3 UR22, UR46, 0xc0, URZ ;  /* 0x000000c02e167890 */ /* 0x000fe2000fffe03f */
[----:B------:R-:W-:Y:S01]  /*e630*/  UMOV UR20, UR8 ;  /* 0x0000000800147c82 */ /* 0x000fe20008000000 */
[----:B------:R-:W-:-:S02]  /*e640*/  UMOV UR21, UR9 ;  /* 0x0000000900157c82 */ /* 0x000fc40008000000 */
[----:B------:R-:W-:Y:S01]  /*e650*/  QGMMA.64x16x32.F32.E4M3.E4M3 R4, gdesc[UR8], R4, UP0, gsb0 ;  /* 0x00200000080479f3 */ /* 0x000fe2000b800804 */
        /* <DEDUP_REMOVED lines=33> */
[----:B------:R-:W-:Y:S01]  /*e870*/  UMOV UR52, UR8 ;  /* 0x0000000800347c82 */ /* 0x000fe20008000000 */
[----:B------:R-:W-:Y:S01]  /*e880*/  UMOV UR53, UR9 ;  /* 0x0000000900357c82 */ /* 0x000fe20008000000 */
[----:B------:R-:W-:-:S02]  /*e890*/  WARPGROUP.DEPBAR.LE gsb0, 0x0 ;  /* 0x00008000000079c5 */ /* 0x000fc40000010000 */
[----:B------:R-:W-:Y:S02]  /*e8a0*/  IMAD.MOV.U32 R24, RZ, RZ, R4 ;  /* 0x000000ffff187224 */ /* 0x000fe400078e0004 */
[----:B------:R-:W-:Y:S02]  /*e8b0*/  IMAD.MOV.U32 R25, RZ, RZ, R5 ;  /* 0x000000ffff197224 */ /* 0x000fe400078e0005 */
[----:B------:R-:W-:Y:S01]  /*e8c0*/  IMAD.MOV.U32 R26, RZ, RZ, R6 ;  /* 0x000000ffff1a7224 */ /* 0x000fe200078e0006 */
[----:B------:R-:W2:Y:S01]  /*e8d0*/  LDL.LU.64 R4, [R1+0x120] ;  /* 0x0001200001047983 */ /* 0x000ea20000300a00 */
[----:B------:R-:W-:Y:S02]  /*e8e0*/  IMAD.MOV.U32 R27, RZ, RZ, R7 ;  /* 0x000000ffff1b7224 */ /* 0x000fe400078e0007 */
[----:B------:R-:W-:Y:S01]  /*e8f0*/  IMAD.MOV.U32 R28, RZ, RZ, R8 ;  /* 0x000000ffff1c7224 */ /* 0x000fe200078e0008 */
[----:B------:R-:W2:Y:S01]  /*e900*/  LDL.LU.64 R6, [R1+0x128] ;  /* 0x0001280001067983 */ /* 0x000ea20000300a00 */
[----:B------:R-:W-:-:S02]  /*e910*/  IMAD.MOV.U32 R29, RZ, RZ, R9 ;  /* 0x000000ffff1d7224 */ /* 0x000fc400078e0009 */
[----:B------:R-:W-:Y:S01]  /*e920*/  IMAD.MOV.U32 R30, RZ, RZ, R10 ;  /* 0x000000ffff1e7224 */ /* 0x000fe200078e000a */
[----:B------:R-:W2:Y:S01]  /*e930*/  LDL.LU.64 R8, [R1+0x130] ;  /* 0x0001300001087983 */ /* 0x000ea20000300a00 */
[----:B------:R-:W-:-:S03]  /*e940*/  IMAD.MOV.U32 R31, RZ, RZ, R11 ;  /* 0x000000ffff1f7224 */ /* 0x000fc600078e000b */
[----:B------:R-:W2:Y:S01]  /*e950*/  LDL.LU.64 R10, [R1+0x138] ;  /* 0x00013800010a7983 */ /* 0x000ea20000300a00 */
[----:B---3--:R-:W-:-:S03]  /*e960*/  WARPGROUP.ARRIVE ;  /* 0x00000000000079c5 */ /* 0x008fc60000000000 */
[----:B------:R-:W3:Y:S03]  /*e970*/  LDL.LU.64 R144, [R1+0xc0] ;  /* 0x0000c00001907983 */ /* 0x000ee60000300a00 */
[----:B------:R-:W-:Y:S01]  /*e980*/  QGMMA.64x16x32.F32.E4M3.E4M3 R16, gdesc[UR36], R16, UP0, gsb0 ;  /* 0x00200000241079f3 */ /* 0x000fe2000b800810 */
[----:B------:R-:W3:Y:S04]  /*e990*/  LDL.LU.64 R146, [R1+0xc8] ;  /* 0x0000c80001927983 */ /* 0x000ee80000300a00 */
[----:B------:R-:W3:Y:S04]  /*e9a0*/  LDL.LU.64 R148, [R1+0xd0] ;  /* 0x0000d00001947983 */ /* 0x000ee80000300a00 */
[----:B------:R-:W3:Y:S01]  /*e9b0*/  LDL.LU.64 R150, [R1+0xd8] ;  /* 0x0000d80001967983 */ /* 0x000ee20000300a00 */
[----:B------:R-:W-:-:S02]  /*e9c0*/  WARPGROUP.DEPBAR.LE gsb0, 0x0 ;  /* 0x00008000000079c5 */ /* 0x000fc40000010000 */
[----:B----4-:R-:W-:-:S06]  /*e9d0*/  WARPGROUP.ARRIVE ;  /* 0x00000000000079c5 */ /* 0x010fcc0000000000 */
[----:B------:R-:W-:Y:S03]  /*e9e0*/  QGMMA.64x16x32.F32.E4M3.E4M3 R96, gdesc[UR12], R96, UP0, gsb0 ;  /* 0x002000000c6079f3 */ /* 0x000fe6000b800860 */
[----:B------:R-:W-:Y:S02]  /*e9f0*/  WARPGROUP.DEPBAR.LE gsb0, 0x0 ;  /* 0x00008000000079c5 */ /* 0x000fe40000010000 */
[----:B------:R-:W-:Y:S02]  /*ea00*/  IMAD.MOV.U32 R72, RZ, RZ, R96 ;  /* 0x000000ffff487224 */ /* 0x000fe400078e0060 */
[----:B------:R-:W-:Y:S02]  /*ea10*/  IMAD.MOV.U32 R73, RZ, RZ, R97 ;  /* 0x000000ffff497224 */ /* 0x000fe400078e0061 */
[----:B------:R-:W-:Y:S02]  /*ea20*/  IMAD.MOV.U32 R74, RZ, RZ, R98 ;  /* 0x000000ffff4a7224 */ /* 0x000fe400078e0062 */
[----:B------:R-:W-:-:S02]  /*ea30*/  IMAD.MOV.U32 R75, RZ, RZ, R99 ;  /* 0x000000ffff4b7224 */ /* 0x000fc400078e0063 */
[----:B------:R-:W-:Y:S02]  /*ea40*/  IMAD.MOV.U32 R76, RZ, RZ, R100 ;  /* 0x000000ffff4c7224 */ /* 0x000fe400078e0064 */
[----:B------:R-:W-:Y:S02]  /*ea50*/  IMAD.MOV.U32 R77, RZ, RZ, R101 ;  /* 0x000000ffff4d7224 */ /* 0x000fe400078e0065 */
[----:B------:R-:W-:Y:S02]  /*ea60*/  IMAD.MOV.U32 R78, RZ, RZ, R102 ;  /* 0x000000ffff4e7224 */ /* 0x000fe400078e0066 */
[----:B------:R-:W-:Y:S01]  /*ea70*/  IMAD.MOV.U32 R79, RZ, RZ, R103 ;  /* 0x000000ffff4f7224 */ /* 0x000fe200078e0067 */
[----:B--2---:R-:W-:-:S06]  /*ea80*/  WARPGROUP.ARRIVE ;  /* 0x00000000000079c5 */ /* 0x004fcc0000000000 */
[----:B------:R-:W-:Y:S03]  /*ea90*/  QGMMA.64x16x32.F32.E4M3.E4M3 R4, gdesc[UR20], R4, UP0, gsb0 ;  /* 0x00200000140479f3 */ /* 0x000fe6000b800804 */
[----:B------:R-:W-:Y:S02]  /*eaa0*/  WARPGROUP.DEPBAR.LE gsb0, 0x0 ;  /* 0x00008000000079c5 */ /* 0x000fe40000010000 */
[----:B------:R-:W-:Y:S02]  /*eab0*/  IMAD.MOV.U32 R96, RZ, RZ, R4 ;  /* 0x000000ffff607224 */ /* 0x000fe400078e0004 */
[----:B------:R-:W-:Y:S02]  /*eac0*/  IMAD.MOV.U32 R97, RZ, RZ, R5 ;  /* 0x000000ffff617224 */ /* 0x000fe400078e0005 */
[----:B------:R-:W-:Y:S01]  /*ead0*/  IMAD.MOV.U32 R98, RZ, RZ, R6 ;  /* 0x000000ffff627224 */ /* 0x000fe200078e0006 */
[----:B------:R-:W2:Y:S01]  /*eae0*/  LDL.LU.64 R4, [R1+0x60] ;  /* 0x0000600001047983 */ /* 0x000ea20000300a00 */
[----:B------:R-:W-:-:S02]  /*eaf0*/  IMAD.MOV.U32 R99, RZ, RZ, R7 ;  /* 0x000000ffff637224 */ /* 0x000fc400078e0007 */
[----:B------:R-:W-:Y:S01]  /*eb00*/  IMAD.MOV.U32 R100, RZ, RZ, R8 ;  /* 0x000000ffff647224 */ /* 0x000fe200078e0008 */
[----:B------:R-:W2:Y:S01]  /*eb10*/  LDL.LU.64 R6, [R1+0x68] ;  /* 0x0000680001067983 */ /* 0x000ea20000300a00 */
[----:B------:R-:W-:Y:S02]  /*eb20*/  IMAD.MOV.U32 R101, RZ, RZ, R9 ;  /* 0x000000ffff657224 */ /* 0x000fe400078e0009 */
[----:B------:R-:W-:Y:S01]  /*eb30*/  IMAD.MOV.U32 R102, RZ, RZ, R10 ;  /* 0x000000ffff667224 */ /* 0x000fe200078e000a */
[----:B------:R-:W2:Y:S01]  /*eb40*/  LDL.LU.64 R8, [R1+0x70] ;  /* 0x0000700001087983 */ /* 0x000ea20000300a00 */
[----:B------:R-:W-:-:S03]  /*eb50*/  IMAD.MOV.U32 R103, RZ, RZ, R11 ;  /* 0x000000ffff677224 */ /* 0x000fc600078e000b */
[----:B------:R-:W2:Y:S04]  /*eb60*/  LDL.LU.64 R10, [R1+0x78] ;  /* 0x00007800010a7983 */ /* 0x000ea80000300a00 */
[----:B------:R-:W4:Y:S04]  /*eb70*/  LDL.LU.64 R168, [R1] ;  /* 0x0000000001a87983 */ /* 0x000f280000300a00 */
[----:B------:R-:W4:Y:S04]  /*eb80*/  LDL.LU.64 R170, [R1+0x8] ;  /* 0x0000080001aa7983 */ /* 0x000f280000300a00 */
[----:B------:R-:W4:Y:S04]  /*eb90*/  LDL.LU.64 R172, [R1+0x10] ;  /* 0x0000100001ac7983 */ /* 0x000f280000300a00 */
[----:B------:R-:W4:Y:S01]  /*eba0*/  LDL.LU.64 R174, [R1+0x18] ;  /* 0x0000180001ae7983 */ /* 0x000f220000300a00 */
[----:B---3--:R-:W-:-:S06]  /*ebb0*/  WARPGROUP.ARRIVE ;  /* 0x00000000000079c5 */ /* 0x008fcc0000000000 */
[----:B------:R-:W-:Y:S03]  /*ebc0*/  QGMMA.64x16x32.F32.E4M3.E4M3 R144, gdesc[UR48], R144, UP0, gsb0 ;  /* 0x00200000309079f3 */ /* 0x000fe6000b800890 */
[----:B------:R-:W-:Y:S02]  /*ebd0*/  WARPGROUP.DEPBAR.LE gsb0, 0x0 ;  /* 0x00008000000079c5 */ /* 0x000fe40000010000 */
[----:B--2---:R-:W-:-:S06]  /*ebe0*/  WARPGROUP.ARRIVE ;  /* 0x00000000000079c5 */ /* 0x004fcc0000000000 */
[----:B------:R-:W-:Y:S03]  /*ebf0*/  QGMMA.64x16x32.F32.E4M3.E4M3 R4, gdesc[UR28], R4, UP0, gsb0 ;  /* 0x002000001c0479f3 */ /* 0x000fe6000b800804 */
[----:B------:R-:W-:Y:S02]  /*ec00*/  WARPGROUP.DEPBAR.LE gsb0, 0x0 ;  /* 0x00008000000079c5 */ /* 0x000fe40000010000 */
[----:B----4-:R-:W-:-:S06]  /*ec10*/  WARPGROUP.ARRIVE ;  /* 0x00000000000079c5 */ /* 0x010fcc0000000000 */
[----:B------:R-:W-:Y:S03]  /*ec20*/  QGMMA.64x16x32.F32.E4M3.E4M3 R168, gdesc[UR16], R168, UP0, gsb0 ;  /* 0x0020000010a879f3 */ /* 0x000fe6000b8008a8 */
[----:B------:R-:W-:Y:S02]  /*ec30*/  WARPGROUP.DEPBAR.LE gsb0, 0x0 ;  /* 0x00008000000079c5 */ /* 0x000fe40000010000 */
[----:B------:R-:W-:-:S06]  /*ec40*/  WARPGROUP.ARRIVE ;  /* 0x00000000000079c5 */ /* 0x000fcc0000000000 */
        /* <DEDUP_REMOVED lines=12> */
[----:B------:R-:W-:Y:S01]  /*ed10*/  QGMMA.64x16x32.F32.E4M3.E4M3 R112, gdesc[UR56], R112, UP0, gsb0 ;  /* 0x00200000387079f3 */ /* 0x000fe2000b800870 */
[----:B------:R-:W-:Y:S01]  /*ed20*/  UIADD3 UR4, UR46, 0x300, URZ ;  /* 0x000003002e047890 */ /* 0x000fe2000fffe03f */
[----:B------:R-:W-:-:S06]  /*ed30*/  UMOV UR55, 0x80000020 ;  /* 0x8000002000377882 */ /* 0x000fcc0000000000 */
[----:B------:R-:W-:Y:S01]  /*ed40*/  UMOV UR54, UR4 ;  /* 0x0000000400367c82 */ /* 0x000fe20008000000 */
[----:B------:R-:W-:Y:S02]  /*ed50*/  WARPGROUP.DEPBAR.LE gsb0, 0x0 ;  /* 0x00008000000079c5 */ /* 0x000fe40000010000 */
[----:B------:R-:W-:-:S06]  /*ed60*/  WARPGROUP.ARRIVE ;  /* 0x00000000000079c5 */ /* 0x000fcc0000000000 */
[----:B------:R-:W-:Y:S01]  /*ed70*/  QGMMA.64x16x32.F32.E4M3.E4M3 R88, gdesc[UR52], R88, UP0, gsb0 ;  /* 0x00200000345879f3 */ /* 0x000fe2000b800858 */
[----:B------:R-:W-:Y:S01]  /*ed80*/  UIADD3 UR5, UR46, 0x340, URZ ;  /* 0x000003402e057890 */ /* 0x000fe2000fffe03f */
[----:B------:R-:W-:Y:S01]  /*ed90*/  IMAD.MOV.U32 R51, RZ, RZ, R19 ;  /* 0x000000ffff337224 */ /* 0x000fe200078e0013 */
[----:B-1----:R-:W-:Y:S01]  /*eda0*/  MOV R0, UR39 ;  /* 0x0000002700007c02 */ /* 0x002fe20008000f00 */
[----:B------:R-:W-:Y:S01]  /*edb0*/  UMOV UR36, UR8 ;  /* 0x0000000800247c82 */ /* 0x000fe20008000000 */
[----:B------:R-:W-:Y:S01]  /*edc0*/  MOV R19, UR38 ;  /* 0x0000002600137c02 */ /* 0x000fe20008000f00 */
[----:B------:R-:W-:Y:S01]  /*edd0*/  UMOV UR37, UR9 ;  /* 0x0000000900257c82 */ /* 0x000fe20008000000 */
[----:B------:R-:W-:Y:S01]  /*ede0*/  UMOV UR39, 0x80000020 ;  /* 0x8000002000277882 */ /* 0x000fe20000000000 */
[----:B------:R-:W-:Y:S01]  /*edf0*/  UMOV UR38, UR5 ;  /* 0x0000000500267c82 */ /* 0x000fe20008000000 */
[----:B------:R-:W-:Y:S02]  /*ee00*/  WARPGROUP.DEPBAR.LE gsb0, 0x0 ;  /* 0x00008000000079c5 */ /* 0x000fe40000010000 */
[----:B------:R-:W-:-:S06]  /*ee10*/  WARPGROUP.ARRIVE ;  /* 0x00000000000079c5 */ /* 0x000fcc0000000000 */
[----:B------:R-:W-:Y:S01]  /*ee20*/  QGMMA.64x16x32.F32.E4M3.E4M3 R64, gdesc[UR36], R64, UP0, gsb0 ;  /* 0x00200000244079f3 */ /* 0x000fe2000b800840 */
[----:B------:R-:W-:Y:S01]  /*ee30*/  UIADD3 UR12, UR46, 0x380, URZ ;  /* 0x000003802e0c7890 */ /* 0x000fe2000fffe03f */
[----:B------:R-:W-:Y:S01]  /*ee40*/  UMOV UR44, UR38 ;  /* 0x00000026002c7c82 */ /* 0x000fe20008000000 */
[----:B------:R-:W-:Y:S01]  /*ee50*/  UMOV UR45, UR39 ;  /* 0x00000027002d7c82 */ /* 0x000fe20008000000 */
[----:B------:R-:W-:Y:S01]  /*ee60*/  UMOV UR36, UR8 ;  /* 0x0000000800247c82 */ /* 0x000fe20008000000 */
[----:B------:R-:W-:Y:S01]  /*ee70*/  UMOV UR37, UR9 ;  /* 0x0000000900257c82 */ /* 0x000fe20008000000 */
[----:B------:R-:W-:Y:S02]  /*ee80*/  UMOV UR39, 0x80000020 ;  /* 0x8000002000277882 */ /* 0x000fe40000000000 */
        /* <DEDUP_REMOVED lines=9> */
[----:B------:R-:W-:Y:S01]  /*ef20*/  UMOV UR54, UR4 ;  /* 0x0000000400367c82 */ /* 0x000fe20008000000 */
[----:B------:R-:W-:Y:S01]  /*ef30*/  UMOV UR55, UR5 ;  /* 0x0000000500377c82 */ /* 0x000fe20008000000 */
[----:B------:R-:W-:Y:S01]  /*ef40*/  UMOV UR53, 0x80000020 ;  /* 0x8000002000357882 */ /* 0x000fe20000000000 */
[----:B------:R-:W-:Y:S02]  /*ef50*/  WARPGROUP.DEPBAR.LE gsb0, 0x0 ;  /* 0x00008000000079c5 */ /* 0x000fe40000010000 */
[----:B------:R-:W-:-:S06]  /*ef60*/  WARPGROUP.ARRIVE ;  /* 0x00000000000079c5 */ /* 0x000fcc0000000000 */
[----:B------:R-:W-:Y:S01]  /*ef70*/  QGMMA.64x16x32.F32.E4M3.E4M3 R32, gdesc[UR52], R32, UP0, gsb0 ;  /* 0x00200000342079f3 */ /* 0x000fe2000b800820 */
[----:B------:R-:W-:Y:S01]  /*ef80*/  UMOV UR54, UR44 ;  /* 0x0000002c00367c82 */ /* 0x000fe20008000000 */
[----:B------:R-:W-:Y:S01]  /*ef90*/  UMOV UR55, UR45 ;  /* 0x0000002d00377c82 */ /* 0x000fe20008000000 */
        /* <DEDUP_REMOVED lines=10> */
[----:B------:R0:W-:Y:S04]  /*f040*/  STL.64 [R1], R168 ;  /* 0x000000a801007387 */ /* 0x0001e80000100a00 */
[----:B------:R1:W-:Y:S01]  /*f050*/  STL.64 [R1+0x8], R170 ;  /* 0x000008aa01007387 */ /* 0x0003e20000100a00 */
[----:B------:R-:W-:Y:S02]  /*f060*/  WARPGROUP.DEPBAR.LE gsb0, 0x0 ;  /* 0x00008000000079c5 */ /* 0x000fe40000010000 */
[----:B------:R-:W-:-:S06]  /*f070*/  WARPGROUP.ARRIVE ;  /* 0x00000000000079c5 */ /* 0x000fcc0000000000 */
[----:B------:R-:W-:Y:S01]  /*f080*/  QGMMA.64x16x32.F32.E4M3.E4M3 R104, gdesc[UR52], R104, UP0, gsb0 ;  /* 0x00200000346879f3 */ /* 0x000fe2000b800868 */
[----:B------:R2:W-:Y:S04]  /*f090*/  STL.64 [R1+0x10], R172 ;  /* 0x000010ac01007387 */ /* 0x0005e80000100a00 */
[----:B------:R3:W-:Y:S04]  /*f0a0*/  STL.64 [R1+0x18], R174 ;  /* 0x000018ae01007387 */ /* 0x0007e80000100a00 */
        /* <DEDUP_REMOVED lines=8> */
[----:B0-----:R-:W4:Y:S04]  /*f130*/  LDL.LU.64 R168, [R1+0x40] ;  /* 0x0000400001a87983 */ /* 0x001f280000300a00 */
[----:B-1----:R-:W4:Y:S04]  /*f140*/  LDL.LU.64 R170, [R1+0x48] ;  /* 0x0000480001aa7983 */ /* 0x002f280000300a00 */
[----:B--2---:R-:W4:Y:S04]  /*f150*/  LDL.LU.64 R172, [R1+0x50] ;  /* 0x0000500001ac7983 */ /* 0x004f280000300a00 */
[----:B---3--:R-:W4:Y:S01]  /*f160*/  LDL.LU.64 R174, [R1+0x58] ;  /* 0x0000580001ae7983 */ /* 0x008f220000300a00 */
[----:B------:R-:W-:-:S02]  /*f170*/  WARPGROUP.DEPBAR.LE gsb0, 0x0 ;  /* 0x00008000000079c5 */ /* 0x000fc40000010000 */
[----:B------:R-:W-:Y:S01]  /*f180*/  WARPGROUP.ARRIVE ;  /* 0x00000000000079c5 */ /* 0x000fe20000000000 */
[----:B------:R-:W-:Y:S01]  /*f190*/  UMOV UR24, UR52 ;  /* 0x0000003400187c82 */ /* 0x000fe20008000000 */
[----:B------:R-:W-:-:S04]  /*f1a0*/  UMOV UR25, UR53 ;  /* 0x0000003500197c82 */ /* 0x000fc80008000000 */
        /* <DEDUP_REMOVED lines=23> */
[----:B------:R-:W-:Y:S02]  /*f320*/  IMAD.MOV.U32 R120, RZ, RZ, R144 ;  /* 0x000000ffff787224 */ /* 0x000fe400078e0090 */
[----:B------:R-:W-:Y:S02]  /*f330*/  IMAD.MOV.U32 R121, RZ, RZ, R145 ;  /* 0x000000ffff797224 */ /* 0x000fe400078e0091 */
[----:B------:R-:W-:Y:S02]  /*f340*/  IMAD.MOV.U32 R122, RZ, RZ, R146 ;  /* 0x000000ffff7a7224 */ /* 0x000fe400078e0092 */
[----:B------:R-:W-:Y:S02]  /*f350*/  IMAD.MOV.U32 R123, RZ, RZ, R147 ;  /* 0x000000ffff7b7224 */ /* 0x000fe400078e0093 */
[----:B------:R-:W-:Y:S02]  /*f360*/  IMAD.MOV.U32 R144, RZ, RZ, R4 ;  /* 0x000000ffff907224 */ /* 0x000fe400078e0004 */
[----:B------:R-:W-:-:S02]  /*f370*/  IMAD.MOV.U32 R145, RZ, RZ, R5 ;  /* 0x000000ffff917224 */ /* 0x000fc400078e0005 */
[----:B------:R-:W-:Y:S01]  /*f380*/  IMAD.MOV.U32 R124, RZ, RZ, R148 ;  /* 0x000000ffff7c7224 */ /* 0x000fe200078e0094 */
[----:B------:R-:W2:Y:S01]  /*f390*/  LDL.LU.64 R4, [R1+0xa0] ;  /* 0x0000a00001047983 */ /* 0x000ea20000300a00 */
[----:B------:R-:W-:Y:S02]  /*f3a0*/  IMAD.MOV.U32 R125, RZ, RZ, R149 ;  /* 0x000000ffff7d7224 */ /* 0x000fe400078e0095 */
[----:B------:R-:W-:Y:S02]  /*f3b0*/  IMAD.MOV.U32 R146, RZ, RZ, R6 ;  /* 0x000000ffff927224 */ /* 0x000fe400078e0006 */
[----:B------:R-:W-:Y:S02]  /*f3c0*/  IMAD.MOV.U32 R147, RZ, RZ, R7 ;  /* 0x000000ffff937224 */ /* 0x000fe400078e0007 */
[----:B------:R-:W-:Y:S01]  /*f3d0*/  IMAD.MOV.U32 R126, RZ, RZ, R150 ;  /* 0x000000ffff7e7224 */ /* 0x000fe200078e0096 */
[----:B------:R-:W2:Y:S01]  /*f3e0*/  LDL.LU.64 R6, [R1+0xa8] ;  /* 0x0000a80001067983 */ /* 0x000ea20000300a00 */
[----:B------:R-:W-:-:S02]  /*f3f0*/  IMAD.MOV.U32 R127, RZ, RZ, R151 ;  /* 0x000000ffff7f7224 */ /* 0x000fc400078e0097 */
[----:B------:R-:W-:Y:S02]  /*f400*/  IMAD.MOV.U32 R148, RZ, RZ, R8 ;  /* 0x000000ffff947224 */ /* 0x000fe400078e0008 */
[----:B------:R-:W-:Y:S02]  /*f410*/  IMAD.MOV.U32 R149, RZ, RZ, R9 ;  /* 0x000000ffff957224 */ /* 0x000fe400078e0009 */
[----:B------:R-:W-:Y:S01]  /*f420*/  IMAD.MOV.U32 R150, RZ, RZ, R10 ;  /* 0x000000ffff967224 */ /* 0x000fe200078e000a */
[----:B------:R-:W2:Y:S01]  /*f430*/  LDL.LU.64 R8, [R1+0xb0] ;  /* 0x0000b00001087983 */ /* 0x000ea20000300a00 */
[----:B------:R-:W-:Y:S01]  /*f440*/  IMAD.MOV.U32 R151, RZ, RZ, R11 ;  /* 0x000000ffff977224 */ /* 0x000fe200078e000b */
[----:B------:R-:W-:Y:S01]  /*f450*/  UMOV UR28, UR52 ;  /* 0x00000034001c7c82 */ /* 0x000fe20008000000 */
[----:B------:R-:W-:Y:S01]  /*f460*/  UMOV UR29, UR53 ;  /* 0x00000035001d7c82 */ /* 0x000fe20008000000 */
[----:B------:R-:W2:Y:S04]  /*f470*/  LDL.LU.64 R10, [R1+0xb8] ;  /* 0x0000b800010a7983 */ /* 0x000ea80000300a00 */
[----:B------:R-:W3:Y:S04]  /*f480*/  LDL.LU.64 R192, [R1+0x100] ;  /* 0x0001000001c07983 */ /* 0x000ee80000300a00 */
[----:B------:R-:W3:Y:S04]  /*f490*/  LDL.LU.64 R194, [R1+0x108] ;  /* 0x0001080001c27983 */ /* 0x000ee80000300a00 */
[----:B------:R-:W3:Y:S01]  /*f4a0*/  LDL.LU.64 R196, [R1+0x110] ;  /* 0x0001100001c47983 */ /* 0x000ee20000300a00 */
[----:B------:R-:W-:-:S02]  /*f4b0*/  WARPGROUP.DEPBAR.LE gsb0, 0x0 ;  /* 0x00008000000079c5 */ /* 0x000fc40000010000 */
[----:B----4-:R-:W-:-:S06]  /*f4c0*/  WARPGROUP.ARRIVE ;  /* 0x00000000000079c5 */ /* 0x010fcc0000000000 */
[----:B------:R-:W-:Y:S03]  /*f4d0*/  QGMMA.64x16x32.F32.E4M3.E4M3 R168, gdesc[UR28], R168, UP0, gsb0 ;  /* 0x002000001ca879f3 */ /* 0x000fe6000b8008a8 */
[----:B------:R-:W-:Y:S02]  /*f4e0*/  WARPGROUP.DEPBAR.LE gsb0, 0x0 ;  /* 0x00008000000079c5 */ /* 0x000fe40000010000 */
[----:B------:R0:W-:Y:S04]  /*f4f0*/  STL.64 [R1+0x40], R168 ;  /* 0x000040a801007387 */ /* 0x0001e80000100a00 */
[----:B------:R1:W-:Y:S04]  /*f500*/  STL.64 [R1+0x48], R170 ;  /* 0x000048aa01007387 */ /* 0x0003e80000100a00 */
[----:B------:R4:W-:Y:S04]  /*f510*/  STL.64 [R1+0x50], R172 ;  /* 0x000050ac01007387 */ /* 0x0009e80000100a00 */
[----:B------:R4:W-:Y:S04]  /*f520*/  STL.64 [R1+0x58], R174 ;  /* 0x000058ae01007387 */ /* 0x0009e80000100a00 */
[----:B------:R-:W3:Y:S01]  /*f530*/  LDL.LU.64 R198, [R1+0x118] ;  /* 0x0001180001c67983 */ /* 0x000ee20000300a00 */
[----:B------:R-:W-:Y:S01]  /*f540*/  UMOV UR48, UR52 ;  /* 0x0000003400307c82 */ /* 0x000fe20008000000 */
[----:B------:R-:W-:-:S02]  /*f550*/  UMOV UR49, UR53 ;  /* 0x0000003500317c82 */ /* 0x000fc40008000000 */
[----:B0-----:R-:W3:Y:S01]  /*f560*/  LDL.LU.64 R168, [R1+0x160] ;  /* 0x0001600001a87983 */ /* 0x001ee20000300a00 */
[----:B------:R-:W-:-:S03]  /*f570*/  UMOV UR20, UR52 ;  /* 0x0000003400147c82 */ /* 0x000fc60008000000 */
[----:B-1----:R-:W3:Y:S01]  /*f580*/  LDL.LU.64 R170, [R1+0x168] ;  /* 0x0001680001aa7983 */ /* 0x002ee20000300a00 */
[----:B------:R-:W-:-:S03]  /*f590*/  UMOV UR21, UR53 ;  /* 0x0000003500157c82 */ /* 0x000fc60008000000 */
[----:B----4-:R-:W4:Y:S04]  /*f5a0*/  LDL.LU.64 R172, [R1+0x170] ;  /* 0x0001700001ac7983 */ /* 0x010f280000300a00 */
[----:B------:R-:W4:Y:S01]  /*f5b0*/  LDL.LU.64 R174, [R1+0x178] ;  /* 0x0001780001ae7983 */ /* 0x000f220000300a00 */
[----:B--2---:R-:W-:-:S06]  /*f5c0*/  WARPGROUP.ARRIVE ;  /* 0x00000000000079c5 */ /* 0x004fcc0000000000 */
[----:B------:R-:W-:Y:S03]  /*f5d0*/  QGMMA.64x16x32.F32.E4M3.E4M3 R4, gdesc[UR48], R4, UP0, gsb0 ;  /* 0x00200000300479f3 */ /* 0x000fe6000b800804 */
[----:B------:R-:W-:Y:S02]  /*f5e0*/  WARPGROUP.DEPBAR.LE gsb0, 0x0 ;  /* 0x00008000000079c5 */ /* 0x000fe40000010000 */
[----:B---3--:R-:W-:-:S06]  /*f5f0*/  WARPGROUP.ARRIVE ;  /* 0x00000000000079c5 */ /* 0x008fcc0000000000 */
[----:B------:R-:W-:Y:S01]  /*f600*/  QGMMA.64x16x32.F32.E4M3.E4M3 R192, gdesc[UR20], R192, UP0, gsb0 ;  /* 0x0020000014c079f3 */ /* 0x000fe2000b8008c0 */
[----:B------:R-:W-:Y:S02]  /*f610*/  IMAD.MOV.U32 R208, RZ, RZ, R4 ;  /* 0x000000ffffd07224 */ /* 0x000fe400078e0004 */
[----:B------:R-:W-:Y:S02]  /*f620*/  IMAD.MOV.U32 R209, RZ, RZ, R5 ;  /* 0x000000ffffd17224 */ /* 0x000fe400078e0005 */
[----:B------:R-:W-:Y:S01]  /*f630*/  IMAD.MOV.U32 R210, RZ, RZ, R6 ;  /* 0x000000ffffd27224 */ /* 0x000fe200078e0006 */
[----:B------:R-:W2:Y:S01]  /*f640*/  LDL.LU.64 R4, [R1+0x1c0] ;  /* 0x0001c00001047983 */ /* 0x000ea20000300a00 */
[----:B------:R-:W-:Y:S02]  /*f650*/  IMAD.MOV.U32 R211, RZ, RZ, R7 ;  /* 0x000000ffffd37224 */ /* 0x000fe400078e0007 */
[----:B------:R-:W-:Y:S01]  /*f660*/  IMAD.MOV.U32 R212, RZ, RZ, R8 ;  /* 0x000000ffffd47224 */ /* 0x000fe200078e0008 */
[----:B------:R-:W2:Y:S01]  /*f670*/  LDL.LU.64 R6, [R1+0x1c8] ;  /* 0x0001c80001067983 */ /* 0x000ea20000300a00 */
[----:B------:R-:W-:-:S03]  /*f680*/  IMAD.MOV.U32 R213, RZ, RZ, R9 ;  /* 0x000000ffffd57224 */ /* 0x000fc600078e0009 */
[----:B------:R-:W2:Y:S01]  /*f690*/  LDL.LU.64 R8, [R1+0x1d0] ;  /* 0x0001d00001087983 */ /* 0x000ea20000300a00 */
[----:B------:R-:W-:Y:S02]  /*f6a0*/  IMAD.MOV.U32 R214, RZ, RZ, R10 ;  /* 0x000000ffffd67224 */ /* 0x000fe400078e000a */
[----:B------:R-:W-:Y:S01]  /*f6b0*/  IMAD.MOV.U32 R215, RZ, RZ, R11 ;  /* 0x000000ffffd77224 */ /* 0x000fe200078e000b */
[----:B------:R-:W-:Y:S02]  /*f6c0*/  WARPGROUP.DEPBAR.LE gsb0, 0x0 ;  /* 0x00008000000079c5 */ /* 0x000fe40000010000 */
[----:B------:R0:W-:Y:S04]  /*f6d0*/  STL.64 [R1+0x100], R192 ;  /* 0x000100c001007387 */ /* 0x0001e80000100a00 */
[----:B------:R1:W-:Y:S04]  /*f6e0*/  STL.64 [R1+0x108], R194 ;  /* 0x000108c201007387 */ /* 0x0003e80000100a00 */
[----:B------:R3:W-:Y:S04]  /*f6f0*/  STL.64 [R1+0x110], R196 ;  /* 0x000110c401007387 */ /* 0x0007e80000100a00 */
[----:B------:R4:W-:Y:S04]  /*f700*/  STL.64 [R1+0x118], R198 ;  /* 0x000118c601007387 */ /* 0x0009e80000100a00 */
[----:B------:R-:W2:Y:S04]  /*f710*/  LDL.LU.64 R10, [R1+0x1d8] ;  /* 0x0001d800010a7983 */ /* 0x000ea80000300a00 */
[----:B0-----:R-:W2:Y:S04]  /*f720*/  LDL.LU.64 R192, [R1+0x220] ;  /* 0x0002200001c07983 */ /* 0x001ea80000300a00 */
[----:B-1----:R-:W2:Y:S04]  /*f730*/  LDL.LU.64 R194, [R1+0x228] ;  /* 0x0002280001c27983 */ /* 0x002ea80000300a00 */
[----:B---3--:R-:W3:Y:S04]  /*f740*/  LDL.LU.64 R196, [R1+0x230] ;  /* 0x0002300001c47983 */ /* 0x008ee80000300a00 */
[----:B----4-:R-:W3:Y:S01]  /*f750*/  LDL.LU.64 R198, [R1+0x238] ;  /* 0x0002380001c67983 */ /* 0x010ee20000300a00 */
[----:B------:R-:W-:Y:S01]  /*f760*/  WARPGROUP.ARRIVE ;  /* 0x00000000000079c5 */ /* 0x000fe20000000000 */
[----:B------:R-:W-:Y:S01]  /*f770*/  UMOV UR12, UR52 ;  /* 0x00000034000c7c82 */ /* 0x000fe20008000000 */
[----:B------:R-:W-:-:S04]  /*f780*/  UMOV UR13, UR53 ;  /* 0x00000035000d7c82 */ /* 0x000fc80008000000 */
[----:B------:R-:W-:Y:S01]  /*f790*/  QGMMA.64x16x32.F32.E4M3.E4M3 R168, gdesc[UR12], R168, UP0, gsb0 ;  /* 0x002000000ca879f3 */ /* 0x000fe2000b8008a8 */
[----:B------:R-:W-:Y:S02]  /*f7a0*/  R2UR UR39, R0 ;  /* 0x00000000002772ca */ /* 0x000fe400000e0000 */
[----:B------:R-:W-:Y:S01]  /*f7b0*/  R2UR UR38, R19 ;  /* 0x00000000132672ca */ /* 0x000fe200000e0000 */
[----:B------:R-:W-:Y:S01]  /*f7c0*/  UMOV UR36, UR52 ;  /* 0x0000003400247c82 */ /* 0x000fe20008000000 */
[----:B------:R-:W-:Y:S01]  /*f7d0*/  UMOV UR37, UR53 ;  /* 0x0000003500257c82 */ /* 0x000fe20008000000 */
[----:B------:R-:W-:Y:S02]  /*f7e0*/  WARPGROUP.DEPBAR.LE gsb0, 0x0 ;  /* 0x00008000000079c5 */ /* 0x000fe40000010000 */
[----:B------:R0:W-:Y:S04]  /*f7f0*/  STL.64 [R1+0x160], R168 ;  /* 0x000160a801007387 */ /* 0x0001e80000100a00 */
[----:B------:R1:W-:Y:S04]  /*f800*/  STL.64 [R1+0x168], R170 ;  /* 0x000168aa01007387 */ /* 0x0003e80000100a00 */
[----:B------:R4:W-:Y:S04]  /*f810*/  STL.64 [R1+0x170], R172 ;  /* 0x000170ac01007387 */ /* 0x0009e80000100a00 */
[----:B------:R4:W-:Y:S04]  /*f820*/  STL.64 [R1+0x178], R174 ;  /* 0x000178ae01007387 */ /* 0x0009e80000100a00 */
        /* <DEDUP_REMOVED lines=11> */
[----:B------:R-:W-:Y:S01]  /*f8e0*/  IMAD.MOV.U32 R14, RZ, RZ, R11 ;  /* 0x000000ffff0e7224 */ /* 0x000fe200078e000b */
[----:B------:R0:W-:Y:S01]  /*f8f0*/  STL.64 [R1+0x1c0], R4 ;  /* 0x0001c00401007387 */ /* 0x0001e20000100a00 */
[----:B------:R-:W-:-:S03]  /*f900*/  IMAD.MOV.U32 R13, RZ, RZ, R10 ;  /* 0x000000ffff0d7224 */ /* 0x000fc600078e000a */
[----:B------:R1:W-:Y:S04]  /*f910*/  STL.64 [R1+0x1c8], R6 ;  /* 0x0001c80601007387 */ /* 0x0003e80000100a00 */
[----:B------:R2:W-:Y:S04]  /*f920*/  STL.64 [R1+0x1d0], R8 ;  /* 0x0001d00801007387 */ /* 0x0005e80000100a00 */
[----:B------:R-:W-:Y:S04]  /*f930*/  STL [R1+0x9b4], R14 ;  /* 0x0009b40e01007387 */ /* 0x000fe80000100800 */
[----:B------:R-:W-:Y:S04]  /*f940*/  STL [R1+0x9b0], R13 ;  /* 0x0009b00d01007387 */ /* 0x000fe80000100800 */
[----:B0-----:R-:W3:Y:S04]  /*f950*/  LDL.LU.64 R4, [R1+0x1a0] ;  /* 0x0001a00001047983 */ /* 0x001ee80000300a00 */
[----:B-1----:R-:W3:Y:S04]  /*f960*/  LDL.LU.64 R6, [R1+0x1a8] ;  /* 0x0001a80001067983 */ /* 0x002ee80000300a00 */
[----:B--2---:R-:W3:Y:S01]  /*f970*/  LDL.LU.64 R8, [R1+0x1b0] ;  /* 0x0001b00001087983 */ /* 0x004ee20000300a00 */
[----:B------:R-:W-:-:S03]  /*f980*/  WARPGROUP.DEPBAR.LE gsb0, 0x0 ;  /* 0x00008000000079c5 */ /* 0x000fc60000010000 */
[----:B------:R0:W-:Y:S04]  /*f990*/  STL.64 [R1+0x220], R192 ;  /* 0x000220c001007387 */ /* 0x0001e80000100a00 */
[----:B------:R1:W-:Y:S04]  /*f9a0*/  STL.64 [R1+0x228], R194 ;  /* 0x000228c201007387 */ /* 0x0003e80000100a00 */
[----:B------:R2:W-:Y:S04]  /*f9b0*/  STL.64 [R1+0x230], R196 ;  /* 0x000230c401007387 */ /* 0x0005e80000100a00 */
[----:B------:R2:W-:Y:S04]  /*f9c0*/  STL.64 [R1+0x238], R198 ;  /* 0x000238c601007387 */ /* 0x0005e80000100a00 */
[----:B------:R-:W3:Y:S01]  /*f9d0*/  LDL.LU.64 R10, [R1+0x1b8] ;  /* 0x0001b800010a7983 */ /* 0x000ee20000300a00 */
[----:B------:R-:W-:Y:S01]  /*f9e0*/  UIADD3 UR8, UR47, 0x400, URZ ;  /* 0x000004002f087890 */ /* 0x000fe2000fffe03f */
[----:B----4-:R-:W-:Y:S01]  /*f9f0*/  WARPGROUP.ARRIVE ;  /* 0x00000000000079c5 */ /* 0x010fe20000000000 */
[----:B------:R-:W-:Y:S01]  /*fa00*/  UMOV UR9, 0x80000020 ;  /* 0x8000002000097882 */ /* 0x000fe20000000000 */
[----:B0-----:R-:W4:Y:S01]  /*fa10*/  LDL.LU.64 R192, [R1+0x140] ;  /* 0x0001400001c07983 */ /* 0x001f220000300a00 */
[----:B------:R-:W-:-:S03]  /*fa20*/  UMOV UR37, UR9 ;  /* 0x0000000900257c82 */ /* 0x000fc60008000000 */
[----:B-1----:R-:W4:Y:S02]  /*fa30*/  LDL.LU.64 R194, [R1+0x148] ;  /* 0x0001480001c27983 */ /* 0x002f240000300a00 */
[----:B------:R-:W-:Y:S01]  /*fa40*/  QGMMA.64x16x32.F32.E4M3.E4M3 R168, gdesc[UR8], R168, UP0, gsb0 ;  /* 0x0020000008a879f3 */ /* 0x000fe2000b8008a8 */
[----:B------:R-:W-:Y:S01]  /*fa50*/  UMOV UR36, UR8 ;  /* 0x0000000800247c82 */ /* 0x000fe20008000000 */
[----:B--2---:R-:W4:Y:S04]  /*fa60*/  LDL.LU.64 R196, [R1+0x150] ;  /* 0x0001500001c47983 */ /* 0x004f280000300a00 */
[----:B------:R-:W4:Y:S01]  /*fa70*/  LDL.LU.64 R198, [R1+0x158] ;  /* 0x0001580001c67983 */ /* 0x000f220000300a00 */
[----:B------:R-:W-:Y:S01]  /*fa80*/  IMAD.MOV.U32 R53, RZ, RZ, R21 ;  /* 0x000000ffff357224 */ /* 0x000fe200078e0015 */
[----:B------:R-:W-:-:S02]  /*fa90*/  WARPGROUP.DEPBAR.LE gsb0, 0x0 ;  /* 0x00008000000079c5 */ /* 0x000fc40000010000 */
[----:B------:R-:W-:Y:S02]  /*faa0*/  IMAD.MOV.U32 R54, RZ, RZ, R22 ;  /* 0x000000ffff367224 */ /* 0x000fe400078e0016 */
[----:B------:R-:W-:Y:S02]  /*fab0*/  IMAD.MOV.U32 R21, RZ, RZ, R175 ;  /* 0x000000ffff157224 */ /* 0x000fe400078e00af */
[----:B------:R-:W-:Y:S02]  /*fac0*/  IMAD.MOV.U32 R55, RZ, RZ, R23 ;  /* 0x000000ffff377224 */ /* 0x000fe400078e0017 */
[----:B------:R-:W-:Y:S02]  /*fad0*/  IMAD.MOV.U32 R22, RZ, RZ, R174 ;  /* 0x000000ffff167224 */ /* 0x000fe400078e00ae */
[----:B------:R-:W-:Y:S02]  /*fae0*/  IMAD.MOV.U32 R23, RZ, RZ, R173 ;  /* 0x000000ffff177224 */ /* 0x000fe400078e00ad */
[----:B------:R-:W-:Y:S01]  /*faf0*/  IMAD.MOV.U32 R232, RZ, RZ, R172 ;  /* 0x000000ffffe87224 */ /* 0x000fe200078e00ac */
[----:B------:R-:W-:Y:S01]  /*fb00*/  STL [R1+0x9d4], R21 ;  /* 0x0009d41501007387 */ /* 0x000fe20000100800 */
[----:B------:R-:W-:-:S02]  /*fb10*/  IMAD.MOV.U32 R233, RZ, RZ, R171 ;  /* 0x000000ffffe97224 */ /* 0x000fc400078e00ab */
[----:B------:R-:W-:Y:S01]  /*fb20*/  IMAD.MOV.U32 R234, RZ, RZ, R170 ;  /* 0x000000ffffea7224 */ /* 0x000fe200078e00aa */
[----:B------:R-:W-:Y:S01]  /*fb30*/  STL [R1+0x9d0], R22 ;  /* 0x0009d01601007387 */ /* 0x000fe20000100800 */
[----:B------:R-:W-:Y:S02]  /*fb40*/  IMAD.MOV.U32 R235, RZ, RZ, R169 ;  /* 0x000000ffffeb7224 */ /* 0x000fe400078e00a9 */
[----:B------:R-:W-:Y:S01]  /*fb50*/  IMAD.MOV.U32 R15, RZ, RZ, R168 ;  /* 0x000000ffff0f7224 */ /* 0x000fe200078e00a8 */
[----:B------:R-:W-:Y:S04]  /*fb60*/  STL [R1+0x9cc], R23 ;  /* 0x0009cc1701007387 */ /* 0x000fe80000100800 */
[----:B------:R-:W-:Y:S04]  /*fb70*/  STL [R1+0x9c8], R232 ;  /* 0x0009c8e801007387 */ /* 0x000fe80000100800 */
[----:B------:R-:W-:Y:S04]  /*fb80*/  STL [R1+0x9c4], R233 ;  /* 0x0009c4e901007387 */ /* 0x000fe80000100800 */
[----:B------:R-:W-:Y:S04]  /*fb90*/  STL [R1+0x9c0], R234 ;  /* 0x0009c0ea01007387 */ /* 0x000fe80000100800 */
[----:B------:R-:W-:Y:S04]  /*fba0*/  STL [R1+0x9bc], R235 ;  /* 0x0009bceb01007387 */ /* 0x000fe80000100800 */
[----:B------:R-:W-:Y:S01]  /*fbb0*/  STL [R1+0x9b8], R15 ;  /* 0x0009b80f01007387 */ /* 0x000fe20000100800 */
[----:B---3--:R-:W-:-:S06]  /*fbc0*/  WARPGROUP.ARRIVE ;  /* 0x00000000000079c5 */ /* 0x008fcc0000000000 */
[----:B------:R-:W-:Y:S03]  /*fbd0*/  QGMMA.64x16x32.F32.E4M3.E4M3 R4, gdesc[UR36], R4, UP0, gsb0 ;  /* 0x00200000240479f3 */ /* 0x000fe6000b800804 */
[----:B------:R-:W-:Y:S02]  /*fbe0*/  WARPGROUP.DEPBAR.LE gsb0, 0x0 ;  /* 0x00008000000079c5 */ /* 0x000fe40000010000 */
[----:B------:R-:W-:Y:S04]  /*fbf0*/  STL.64 [R1+0x1a0], R4 ;  /* 0x0001a00401007387 */ /* 0x000fe80000100a00 */
[----:B------:R-:W-:Y:S04]  /*fc00*/  STL.64 [R1+0x1a8], R6 ;  /* 0x0001a80601007387 */ /* 0x000fe80000100a00 */
[----:B------:R0:W-:Y:S04]  /*fc10*/  STL.64 [R1+0x1b0], R8 ;  /* 0x0001b00801007387 */ /* 0x0001e80000100a00 */
[----:B------:R-:W2:Y:S04]  /*fc20*/  LDL.LU.64 R168, [R1+0xe0] ;  /* 0x0000e00001a87983 */ /* 0x000ea80000300a00 */
[----:B------:R-:W2:Y:S04]  /*fc30*/  LDL.LU.64 R170, [R1+0xe8] ;  /* 0x0000e80001aa7983 */ /* 0x000ea80000300a00 */
[----:B------:R-:W2:Y:S04]  /*fc40*/  LDL.LU.64 R172, [R1+0xf0] ;  /* 0x0000f00001ac7983 */ /* 0x000ea80000300a00 */
[----:B------:R-:W2:Y:S01]  /*fc50*/  LDL.LU.64 R174, [R1+0xf8] ;  /* 0x0000f80001ae7983 */ /* 0x000ea20000300a00 */
[----:B----4-:R-:W-:Y:S01]  /*fc60*/  WARPGROUP.ARRIVE ;  /* 0x00000000000079c5 */ /* 0x010fe20000000000 */
[----:B------:R-:W-:Y:S01]  /*fc70*/  UMOV UR12, UR8 ;  /* 0x00000008000c7c82 */ /* 0x000fe20008000000 */
[----:B------:R-:W-:-:S04]  /*fc80*/  UMOV UR13, UR9 ;  /* 0x00000009000d7c82 */ /* 0x000fc80008000000 */
[----:B------:R-:W-:Y:S01]  /*fc90*/  QGMMA.64x16x32.F32.E4M3.E4M3 R192, gdesc[UR12], R192, UP0, gsb0 ;  /* 0x002000000cc079f3 */ /* 0x000fe2000b8008c0 */
[----:B------:R-:W-:Y:S02]  /*fca0*/  IMAD.MOV.U32 R13, RZ, RZ, R11 ;  /* 0x000000ffff0d7224 */ /* 0x000fe400078e000b */
[----:B------:R-:W-:Y:S02]  /*fcb0*/  IMAD.MOV.U32 R14, RZ, RZ, R10 ;  /* 0x000000ffff0e7224 */ /* 0x000fe400078e000a */
[----:B------:R-:W-:Y:S01]  /*fcc0*/  IMAD.MOV.U32 R50, RZ, RZ, R18 ;  /* 0x000000ffff327224 */ /* 0x000fe200078e0012 */
[----:B------:R1:W-:Y:S01]  /*fcd0*/  STL [R1+0x9dc], R13 ;  /* 0x0009dc0d01007387 */ /* 0x0003e20000100800 */
[----:B------:R-:W-:Y:S02]  /*fce0*/  IMAD.MOV.U32 R52, RZ, RZ, R20 ;  /* 0x000000ffff347224 */ /* 0x000fe400078e0014 */
[----:B------:R-:W-:Y:S01]  /*fcf0*/  IMAD.MOV.U32 R48, RZ, RZ, R16 ;  /* 0x000000ffff307224 */ /* 0x000fe200078e0010 */
[----:B------:R3:W-:Y:S01]  /*fd00*/  STL [R1+0x9d8], R14 ;  /* 0x0009d80e01007387 */ /* 0x0007e20000100800 */
[----:B------:R-:W-:Y:S01]  /*fd10*/  IMAD.MOV.U32 R49, RZ, RZ, R17 ;  /* 0x000000ffff317224 */ /* 0x000fe200078e0011 */
[----:B------:R-:W-:Y:S01]  /*fd20*/  UMOV UR20, UR8 ;  /* 0x0000000800147c82 */ /* 0x000fe20008000000 */
[----:B------:R-:W-:Y:S01]  /*fd30*/  UMOV UR21, UR9 ;  /* 0x0000000900157c82 */ /* 0x000fe20008000000 */
[----:B------:R-:W-:-:S02]  /*fd40*/  WARPGROUP.DEPBAR.LE gsb0, 0x0 ;  /* 0x00008000000079c5 */ /* 0x000fc40000010000 */
[----:B------:R-:W-:Y:S02]  /*fd50*/  IMAD.MOV.U32 R20, RZ, RZ, R192 ;  /* 0x000000ffff147224 */ /* 0x000fe400078e00c0 */
[----:B------:R-:W-:Y:S02]  /*fd60*/  IMAD.MOV.U32 R18, RZ, RZ, R193 ;  /* 0x000000ffff127224 */ /* 0x000fe400078e00c1 */
[----:B------:R-:W-:Y:S01]  /*fd70*/  IMAD.MOV.U32 R17, RZ, RZ, R194 ;  /* 0x000000ffff117224 */ /* 0x000fe200078e00c2 */
[----:B------:R-:W4:Y:S01]  /*fd80*/  LDL.LU.64 R192, [R1+0x80] ;  /* 0x0000800001c07983 */ /* 0x000f220000300a00 */
[----:B------:R-:W-:Y:S02]  /*fd90*/  IMAD.MOV.U32 R16, RZ, RZ, R195 ;  /* 0x000000ffff107224 */ /* 0x000fe400078e00c3 */
[----:B------:R-:W-:Y:S01]  /*fda0*/  IMAD.MOV.U32 R12, RZ, RZ, R196 ;  /* 0x000000ffff0c7224 */ /* 0x000fe200078e00c4 */
[----:B------:R-:W4:Y:S01]  /*fdb0*/  LDL.LU.64 R194, [R1+0x88] ;  /* 0x0000880001c27983 */ /* 0x000f220000300a00 */
[----:B------:R-:W-:-:S02]  /*fdc0*/  IMAD.MOV.U32 R11, RZ, RZ, R197 ;  /* 0x000000ffff0b7224 */ /* 0x000fc400078e00c5 */
[----:B------:R-:W-:Y:S01]  /*fdd0*/  IMAD.MOV.U32 R10, RZ, RZ, R198 ;  /* 0x000000ffff0a7224 */ /* 0x000fe200078e00c6 */
[----:B------:R-:W4:Y:S01]  /*fde0*/  LDL.LU.64 R196, [R1+0x90] ;  /* 0x0000900001c47983 */ /* 0x000f220000300a00 */
[----:B0-----:R-:W-:-:S03]  /*fdf0*/  IMAD.MOV.U32 R9, RZ, RZ, R199 ;  /* 0x000000ffff097224 */ /* 0x001fc600078e00c7 */
[----:B------:R-:W4:Y:S04]  /*fe00*/  LDL.LU.64 R198, [R1+0x98] ;  /* 0x0000980001c67983 */ /* 0x000f280000300a00 */
[----:B------:R-:W-:Y:S04]  /*fe10*/  STL [R1+0x9f4], R11 ;  /* 0x0009f40b01007387 */ /* 0x000fe80000100800 */
[----:B------:R-:W-:Y:S04]  /*fe20*/  STL [R1+0x9f0], R12 ;  /* 0x0009f00c01007387 */ /* 0x000fe80000100800 */
[----:B------:R-:W-:Y:S04]  /*fe30*/  STL [R1+0x9ec], R16 ;  /* 0x0009ec1001007387 */ /* 0x000fe80000100800 */
[----:B------:R-:W-:Y:S04]  /*fe40*/  STL [R1+0x9e8], R17 ;  /* 0x0009e81101007387 */ /* 0x000fe80000100800 */
[----:B------:R0:W-:Y:S04]  /*fe50*/  STL [R1+0x9e4], R18 ;  /* 0x0009e41201007387 */ /* 0x0001e80000100800 */
[----:B------:R0:W-:Y:S01]  /*fe60*/  STL [R1+0x9e0], R20 ;  /* 0x0009e01401007387 */ /* 0x0001e20000100800 */
        /* <DEDUP_REMOVED lines=14> */
[----:B------:R-:W2:Y:S01]  /*ff50*/  LDL.LU.64 R174, [R1+0x38] ;  /* 0x0000380001ae7983 */ /* 0x000ea20000300a00 */
[----:B----4-:R-:W-:Y:S01]  /*ff60*/  WARPGROUP.ARRIVE ;  /* 0x00000000000079c5 */ /* 0x010fe20000000000 */
[----:B------:R-:W-:Y:S01]  /*ff70*/  UMOV UR48, UR8 ;  /* 0x0000000800307c82 */ /* 0x000fe20008000000 */
[----:B------:R-:W-:-:S04]  /*ff80*/  UMOV UR49, UR9 ;  /* 0x0000000900317c82 */ /* 0x000fc80008000000 */
[----:B------:R-:W-:Y:S01]  /*ff90*/  QGMMA.64x16x32.F32.E4M3.E4M3 R192, gdesc[UR48], R192, UP0, gsb0 ;  /* 0x0020000030c079f3 */ /* 0x000fe2000b8008c0 */
[----:B------:R-:W-:Y:S01]  /*ffa0*/  UMOV UR28, UR8 ;  /* 0x00000008001c7c82 */ /* 0x000fe20008000000 */
[----:B------:R-:W-:Y:S01]  /*ffb0*/  UMOV UR29, UR9 ;  /* 0x00000009001d7c82 */ /* 0x000fe20008000000 */
[----:B------:R-:W-:Y:S02]  /*ffc0*/  WARPGROUP.DEPBAR.LE gsb0, 0x0 ;  /* 0x00008000000079c5 */ /* 0x000fe40000010000 */
[----:B-1----:R-:W-:Y:S02]  /*ffd0*/  IMAD.MOV.U32 R13, RZ, RZ, R198 ;  /* 0x000000ffff0d7224 */ /* 0x002fe400078e00c6 */
[----:B---3--:R-:W-:Y:S02]  /*ffe0*/  IMAD.MOV.U32 R14, RZ, RZ, R199 ;  /* 0x000000ffff0e7224 */ /* 0x008fe400078e00c7 */
[----:B0-----:R-:W-:Y:S01]  /*fff0*/  IMAD.MOV.U32 R18, RZ, RZ, R196 ;  /* 0x000000ffff127224 */ /* 0x001fe200078e00c4 */
[----:B------:R-:W3:Y:S01]  /*10000*/  LDL.LU.64 R198, [R1+0xb10] ;  /* 0x000b100001c67983 */ /* 0x000ee20000300a00 */
[----:B------:R-:W-:-:S02]  /*10010*/  IMAD.MOV.U32 R20, RZ, RZ, R197 ;  /* 0x000000ffff147224 */ /* 0x000fc400078e00c5 */
[----:B------:R-:W-:Y:S01]  /*10020*/  IMAD.MOV.U32 R16, RZ, RZ, R194 ;  /* 0x000000ffff107224 */ /* 0x000fe200078e00c2 */
[----:B------:R-:W3:Y:S01]  /*10030*/  LDL.LU.64 R196, [R1+0xb08] ;  /* 0x000b080001c47983 */ /* 0x000ee20000300a00 */
[----:B------:R-:W-:Y:S02]  /*10040*/  IMAD.MOV.U32 R17, RZ, RZ, R195 ;  /* 0x000000ffff117224 */ /* 0x000fe400078e00c3 */
[----:B------:R-:W-:Y:S01]  /*10050*/  IMAD.MOV.U32 R11, RZ, RZ, R192 ;  /* 0x000000ffff0b7224 */ /* 0x000fe200078e00c0 */
[----:B------:R-:W3:Y:S01]  /*10060*/  LDL.LU.64 R194, [R1+0xb00] ;  /* 0x000b000001c27983 */ /* 0x000ee20000300a00 */
[----:B------:R-:W-:-:S03]  /*10070*/  IMAD.MOV.U32 R12, RZ, RZ, R193 ;  /* 0x000000ffff0c7224 */ /* 0x000fc600078e00c1 */
[----:B------:R-:W3:Y:S01]  /*10080*/  LDL.LU.64 R192, [R1+0xaf8] ;  /* 0x000af80001c07983 */ /* 0x000ee20000300a00 */
        /* <DEDUP_REMOVED lines=15> */
[----:B------:R-:W-:Y:S01]  /*10180*/  WARPGROUP.ARRIVE ;  /* 0x00000000000079c5 */ /* 0x000fe20000000000 */
[----:B------:R-:W-:Y:S01]  /*10190*/  UMOV UR16, UR8 ;  /* 0x0000000800107c82 */ /* 0x000fe20008000000 */
[----:B------:R-:W-:-:S04]  /*101a0*/  UMOV UR17, UR9 ;  /* 0x0000000900117c82 */ /* 0x000fc80008000000 */
[----:B------:R-:W-:Y:S01]  /*101b0*/  QGMMA.64x16x32.F32.E4M3.E4M3 R216, gdesc[UR16], R216, UP0, gsb0 ;  /* 0x0020000010d879f3 */ /* 0x000fe2000b8008d8 */
[----:B------:R-:W-:Y:S01]  /*101c0*/  UMOV UR10, UR6 ;  /* 0x00000006000a7c82 */ /* 0x000fe20008000000 */
[----:B------:R-:W-:Y:S01]  /*101d0*/  UMOV UR11, UR7 ;  /* 0x00000007000b7c82 */ /* 0x000fe20008000000 */
[----:B------:R-:W-:Y:S02]  /*101e0*/  WARPGROUP.DEPBAR.LE gsb0, 0x0 ;  /* 0x00008000000079c5 */ /* 0x000fe40000010000 */
[----:B---3--:R-:W-:-:S06]  /*101f0*/  WARPGROUP.ARRIVE ;  /* 0x00000000000079c5 */ /* 0x008fcc0000000000 */
[----:B------:R-:W-:Y:S01]  /*10200*/  QGMMA.64x16x32.F32.E4M3.E4M3 R192, gdesc[UR8], R192, UP0, gsb0 ;  /* 0x0020000008c079f3 */ /* 0x000fe2000b8008c0 */
[----:B------:R-:W-:Y:S04]  /*10210*/  STL.64 [R1+0x820], R222 ;  /* 0x000820de01007387 */ /* 0x000fe80000100a00 */
[----:B------:R-:W-:Y:S04]  /*10220*/  STL.64 [R1+0x818], R220 ;  /* 0x000818dc01007387 */ /* 0x000fe80000100a00 */
[----:B------:R-:W-:Y:S04]  /*10230*/  STL.64 [R1+0x810], R218 ;  /* 0x000810da01007387 */ /* 0x000fe80000100a00 */
[----:B------:R0:W-:Y:S01]  /*10240*/  STL.64 [R1+0x808], R216 ;  /* 0x000808d801007387 */ /* 0x0001e20000100a00 */
[----:B------:R-:W-:Y:S01]  /*10250*/  UMOV UR40, UR8 ;  /* 0x0000000800287c82 */ /* 0x000fe20008000000 */
[----:B------:R-:W-:-:S02]  /*10260*/  UMOV UR41, UR9 ;  /* 0x0000000900297c82 */ /* 0x000fc40008000000 */
[----:B0-----:R-:W3:Y:S04]  /*10270*/  LDL.LU.64 R216, [R1] ;  /* 0x0000000001d87983 */ /* 0x001ee80000300a00 */
[----:B------:R-:W3:Y:S04]  /*10280*/  LDL.LU.64 R218, [R1+0x8] ;  /* 0x0000080001da7983 */ /* 0x000ee80000300a00 */
[----:B------:R-:W3:Y:S04]  /*10290*/  LDL.LU.64 R220, [R1+0x10] ;  /* 0x0000100001dc7983 */ /* 0x000ee80000300a00 */
[----:B------:R-:W3:Y:S01]  /*102a0*/  LDL.LU.64 R222, [R1+0x18] ;  /* 0x0000180001de7983 */ /* 0x000ee20000300a00 */
[----:B------:R-:W-:-:S03]  /*102b0*/  WARPGROUP.DEPBAR.LE gsb0, 0x0 ;  /* 0x00008000000079c5 */ /* 0x000fc60000010000 */
[----:B------:R0:W-:Y:S04]  /*102c0*/  STL.64 [R1+0x840], R198 ;  /* 0x000840c601007387 */ /* 0x0001e80000100a00 */
[----:B------:R1:W-:Y:S04]  /*102d0*/  STL.64 [R1+0x838], R196 ;  /* 0x000838c401007387 */ /* 0x0003e80000100a00 */
[----:B------:R4:W-:Y:S04]  /*102e0*/  STL.64 [R1+0x830], R194 ;  /* 0x000830c201007387 */ /* 0x0009e80000100a00 */
[----:B------:R4:W-:Y:S01]  /*102f0*/  STL.64 [R1+0x828], R192 ;  /* 0x000828c001007387 */ /* 0x0009e20000100a00 */
[----:B0-----:R-:W-:-:S02]  /*10300*/  IMAD.MOV.U32 R198, RZ, RZ, R150 ;  /* 0x000000ffffc67224 */ /* 0x001fc400078e0096 */
[----:B-1----:R-:W-:Y:S02]  /*10310*/  IMAD.MOV.U32 R196, RZ, RZ, R148 ;  /* 0x000000ffffc47224 */ /* 0x002fe400078e0094 */
[----:B----4-:R-:W-:Y:S02]  /*10320*/  IMAD.MOV.U32 R194, RZ, RZ, R146 ;  /* 0x000000ffffc27224 */ /* 0x010fe400078e0092 */
[----:B------:R-:W-:Y:S02]  /*10330*/  IMAD.MOV.U32 R192, RZ, RZ, R144 ;  /* 0x000000ffffc07224 */ /* 0x000fe400078e0090 */
[----:B------:R-:W4:Y:S01]  /*10340*/  LDL.LU R144, [R1+0xad4] ;  /* 0x000ad40001907983 */ /* 0x000f220000300800 */
[----:B------:R-:W-:Y:S02]  /*10350*/  IMAD.MOV.U32 R193, RZ, RZ, R145 ;  /* 0x000000ffffc17224 */ /* 0x000fe400078e0091 */
[----:B------:R-:W-:Y:S01]  /*10360*/  IMAD.MOV.U32 R195, RZ, RZ, R147 ;  /* 0x000000ffffc37224 */ /* 0x000fe200078e0093 */
[----:B------:R-:W4:Y:S01]  /*10370*/  LDL.LU R145, [R1+0xad0] ;  /* 0x000ad00001917983 */ /* 0x000f220000300800 */
[----:B------:R-:W-:-:S03]  /*10380*/  IMAD.MOV.U32 R197, RZ, RZ, R149 ;  /* 0x000000ffffc57224 */ /* 0x000fc600078e0095 */
[----:B------:R-:W4:Y:S01]  /*10390*/  LDL.LU R146, [R1+0xacc] ;  /* 0x000acc0001927983 */ /* 0x000f220000300800 */
[----:B------:R-:W-:-:S03]  /*103a0*/  IMAD.MOV.U32 R199, RZ, RZ, R151 ;  /* 0x000000ffffc77224 */ /* 0x000fc600078e0097 */
[----:B------:R-:W4:Y:S04]  /*103b0*/  LDL.LU R147, [R1+0xac8] ;  /* 0x000ac80001937983 */ /* 0x000f280000300800 */
[----:B------:R-:W4:Y:S04]  /*103c0*/  LDL.LU R148, [R1+0xac4] ;  /* 0x000ac40001947983 */ /* 0x000f280000300800 */
[----:B------:R-:W4:Y:S04]  /*103d0*/  LDL.LU R149, [R1+0xac0] ;  /* 0x000ac00001957983 */ /* 0x000f280000300800 */
[----:B------:R-:W4:Y:S04]  /*103e0*/  LDL.LU R150, [R1+0xabc] ;  /* 0x000abc0001967983 */ /* 0x000f280000300800 */
[----:B------:R-:W4:Y:S01]  /*103f0*/  LDL.LU R151, [R1+0xab8] ;  /* 0x000ab80001977983 */ /* 0x000f220000300800 */
[----:B--2---:R-:W-:-:S06]  /*10400*/  WARPGROUP.ARRIVE ;  /* 0x00000000000079c5 */ /* 0x004fcc0000000000 */
[----:B------:R-:W-:Y:S03]  /*10410*/  QGMMA.64x16x32.F32.E4M3.E4M3 R168, gdesc[UR40], R168, UP0, gsb0 ;  /* 0x0020000028a879f3 */ /* 0x000fe6000b8008a8 */
[----:B------:R-:W-:Y:S02]  /*10420*/  WARPGROUP.DEPBAR.LE gsb0, 0x0 ;  /* 0x00008000000079c5 */ /* 0x000fe40000010000 */
[----:B------:R0:W-:Y:S04]  /*10430*/  STL.64 [R1+0x860], R174 ;  /* 0x000860ae01007387 */ /* 0x0001e80000100a00 */
[----:B------:R1:W-:Y:S04]  /*10440*/  STL.64 [R1+0x858], R172 ;  /* 0x000858ac01007387 */ /* 0x0003e80000100a00 */
[----:B------:R2:W-:Y:S04]  /*10450*/  STL.64 [R1+0x850], R170 ;  /* 0x000850aa01007387 */ /* 0x0005e80000100a00 */
[----:B------:R2:W-:Y:S01]  /*10460*/  STL.64 [R1+0x848], R168 ;  /* 0x000848a801007387 */ /* 0x0005e20000100a00 */
[----:B0-----:R-:W-:-:S02]  /*10470*/  IMAD.MOV.U32 R174, RZ, RZ, R126 ;  /* 0x000000ffffae7224 */ /* 0x001fc400078e007e */
[----:B-1----:R-:W-:Y:S02]  /*10480*/  IMAD.MOV.U32 R172, RZ, RZ, R124 ;  /* 0x000000ffffac7224 */ /* 0x002fe400078e007c */
[----:B--2---:R-:W-:Y:S02]  /*10490*/  IMAD.MOV.U32 R170, RZ, RZ, R122 ;  /* 0x000000ffffaa7224 */ /* 0x004fe400078e007a */
[----:B------:R-:W-:Y:S02]  /*104a0*/  IMAD.MOV.U32 R168, RZ, RZ, R120 ;  /* 0x000000ffffa87224 */ /* 0x000fe400078e0078 */
[----:B------:R-:W2:Y:S01]  /*104b0*/  LDL.LU R120, [R1+0xab4] ;  /* 0x000ab40001787983 */ /* 0x000ea20000300800 */
[----:B------:R-:W-:Y:S02]  /*104c0*/  IMAD.MOV.U32 R169, RZ, RZ, R121 ;  /* 0x000000ffffa97224 */ /* 0x000fe400078e0079 */
[----:B------:R-:W-:Y:S01]  /*104d0*/  IMAD.MOV.U32 R171, RZ, RZ, R123 ;  /* 0x000000ffffab7224 */ /* 0x000fe200078e007b */
[----:B------:R-:W2:Y:S01]  /*104e0*/  LDL.LU R121, [R1+0xab0] ;  /* 0x000ab00001797983 */ /* 0x000ea20000300800 */
[----:B------:R-:W-:-:S03]  /*104f0*/  IMAD.MOV.U32 R173, RZ, RZ, R125 ;  /* 0x000000ffffad7224 */ /* 0x000fc600078e007d */
[----:B------:R-:W2:Y:S01]  /*10500*/  LDL.LU R122, [R1+0xaac] ;  /* 0x000aac00017a7983 */ /* 0x000ea20000300800 */
[----:B------:R-:W-:-:S03]  /*10510*/  IMAD.MOV.U32 R175, RZ, RZ, R127 ;  /* 0x000000ffffaf7224 */ /* 0x000fc600078e007f */
[----:B------:R-:W2:Y:S04]  /*10520*/  LDL.LU R123, [R1+0xaa8] ;  /* 0x000aa800017b7983 */ /* 0x000ea80000300800 */
[----:B------:R-:W2:Y:S04]  /*10530*/  LDL.LU R124, [R1+0xaa4] ;  /* 0x000aa400017c7983 */ /* 0x000ea80000300800 */
[----:B------:R-:W2:Y:S04]  /*10540*/  LDL.LU R125, [R1+0xaa0] ;  /* 0x000aa000017d7983 */ /* 0x000ea80000300800 */
[----:B------:R-:W2:Y:S04]  /*10550*/  LDL.LU R126, [R1+0xa9c] ;  /* 0x000a9c00017e7983 */ /* 0x000ea80000300800 */
[----:B------:R-:W2:Y:S01]  /*10560*/  LDL.LU R127, [R1+0xa98] ;  /* 0x000a9800017f7983 */ /* 0x000ea20000300800 */
[----:B------:R-:W-:Y:S01]  /*10570*/  UMOV UR20, UR8 ;  /* 0x0000000800147c82 */ /* 0x000fe20008000000 */
[----:B------:R-:W-:Y:S01]  /*10580*/  UMOV UR21, UR9 ;  /* 0x0000000900157c82 */ /* 0x000fe20008000000 */
[----:B------:R-:W-:Y:S01]  /*10590*/  UMOV UR22, UR34 ;  /* 0x0000002200167c82 */ /* 0x000fe20008000000 */
[----:B------:R-:W-:Y:S01]  /*105a0*/  UMOV UR23, UR35 ;  /* 0x0000002300177c82 */ /* 0x000fe20008000000 */
[----:B----4-:R-:W-:-:S06]  /*105b0*/  WARPGROUP.ARRIVE ;  /* 0x00000000000079c5 */ /* 0x010fcc0000000000 */
[----:B------:R-:W-:Y:S01]  /*105c0*/  QGMMA.64x16x32.F32.E4M3.E4M3 R144, gdesc[UR20], R144, UP0, gsb0 ;  /* 0x00200000149079f3 */ /* 0x000fe2000b800890 */
        /* <DEDUP_REMOVED lines=10> */
[----:B-1----:R-:W-:Y:S02]  /*10670*/  IMAD.MOV.U32 R148, RZ, RZ, R100 ;  /* 0x000000ffff947224 */ /* 0x002fe400078e0064 */
[----:B----4-:R-:W-:Y:S02]  /*10680*/  IMAD.MOV.U32 R146, RZ, RZ, R98 ;  /* 0x000000ffff927224 */ /* 0x010fe400078e0062 */
[----:B---3--:R-:W-:Y:S02]  /*10690*/  IMAD.MOV.U32 R144, RZ, RZ, R96 ;  /* 0x000000ffff907224 */ /* 0x008fe400078e0060 */
[----:B------:R-:W3:Y:S01]  /*106a0*/  LDL.LU R96, [R1+0xa94] ;  /* 0x000a940001607983 */ /* 0x000ee20000300800 */
[----:B------:R-:W-:Y:S02]  /*106b0*/  IMAD.MOV.U32 R145, RZ, RZ, R97 ;  /* 0x000000ffff917224 */ /* 0x000fe400078e0061 */
[----:B------:R-:W-:Y:S01]  /*106c0*/  IMAD.MOV.U32 R147, RZ, RZ, R99 ;  /* 0x000000ffff937224 */ /* 0x000fe200078e0063 */
[----:B------:R-:W3:Y:S01]  /*106d0*/  LDL.LU R97, [R1+0xa90] ;  /* 0x000a900001617983 */ /* 0x000ee20000300800 */
[----:B------:R-:W-:-:S03]  /*106e0*/  IMAD.MOV.U32 R149, RZ, RZ, R101 ;  /* 0x000000ffff957224 */ /* 0x000fc600078e0065 */
[----:B------:R-:W3:Y:S01]  /*106f0*/  LDL.LU R98, [R1+0xa8c] ;  /* 0x000a8c0001627983 */ /* 0x000ee20000300800 */
[----:B------:R-:W-:-:S03]  /*10700*/  IMAD.MOV.U32 R151, RZ, RZ, R103 ;  /* 0x000000ffff977224 */ /* 0x000fc600078e0067 */
[----:B------:R-:W3:Y:S04]  /*10710*/  LDL.LU R99, [R1+0xa88] ;  /* 0x000a880001637983 */ /* 0x000ee80000300800 */
[----:B------:R-:W3:Y:S04]  /*10720*/  LDL.LU R100, [R1+0xa84] ;  /* 0x000a840001647983 */ /* 0x000ee80000300800 */
[----:B------:R-:W3:Y:S04]  /*10730*/  LDL.LU R101, [R1+0xa80] ;  /* 0x000a800001657983 */ /* 0x000ee80000300800 */
[----:B------:R-:W3:Y:S04]  /*10740*/  LDL.LU R102, [R1+0xa7c] ;  /* 0x000a7c0001667983 */ /* 0x000ee80000300800 */
[----:B------:R-:W3:Y:S01]  /*10750*/  LDL.LU R103, [R1+0xa78] ;  /* 0x000a780001677983 */ /* 0x000ee20000300800 */
        /* <DEDUP_REMOVED lines=10> */
[----:B----4-:R-:W-:Y:S02]  /*10800*/  IMAD.MOV.U32 R120, RZ, RZ, R72 ;  /* 0x000000ffff787224 */ /* 0x010fe400078e0048 */
        /* <DEDUP_REMOVED lines=16> */
[----:B---3--:R-:W-:-:S06]  /*10910*/  WARPGROUP.ARRIVE ;  /* 0x00000000000079c5 */ /* 0x008fcc0000000000 */
        /* <DEDUP_REMOVED lines=12> */
[----:B---3--:R-:W-:Y:S02]  /*109e0*/  IMAD.MOV.U32 R98, RZ, RZ, R50 ;  /* 0x000000ffff627224 */ /* 0x008fe400078e0032 */
[----:B----4-:R-:W-:Y:S02]  /*109f0*/  IMAD.MOV.U32 R96, RZ, RZ, R48 ;  /* 0x000000ffff607224 */ /* 0x010fe400078e0030 */
        /* <DEDUP_REMOVED lines=46> */
[----:B------:R-:W-:Y:S02]  /*10ce0*/  UIADD3 UR4, UR47, 0x2, URZ ;  /* 0x000000022f047890 */ /* 0x000fe4000fffe03f */
[----:B------:R-:W-:Y:S01]  /*10cf0*/  UIADD3 UR6, UR46, 0x2, URZ ;  /* 0x000000022e067890 */ /* 0x000fe2000fffe03f */
[----:B------:R-:W-:Y:S01]  /*10d00*/  UMOV UR5, 0x80000020 ;  /* 0x8000002000057882 */ /* 0x000fe20000000000 */
[----:B------:R-:W-:Y:S01]  /*10d10*/  UMOV UR7, 0x80000020 ;  /* 0x8000002000077882 */ /* 0x000fe20000000000 */
[----:B------:R-:W-:-:S02]  /*10d20*/  UIADD3 UR10, UR46, 0x42, URZ ;  /* 0x000000422e0a7890 */ /* 0x000fc4000fffe03f */
[----:B------:R-:W-:Y:S01]  /*10d30*/  UMOV UR48, UR4 ;  /* 0x0000000400307c82 */ /* 0x000fe20008000000 */
[----:B------:R-:W-:Y:S01]  /*10d40*/  UMOV UR49, UR5 ;  /* 0x0000000500317c82 */ /* 0x000fe20008000000 */
[----:B------:R-:W-:-:S03]  /*10d50*/  UMOV UR51, 0x80000020 ;  /* 0x8000002000337882 */ /* 0x000fc60000000000 */
[----:B------:R-:W-:Y:S01]  /*10d60*/  UMOV UR50, UR10 ;  /* 0x0000000a00327c82 */ /* 0x000fe20008000000 */
[----:B--2---:R-:W-:-:S06]  /*10d70*/  WARPGROUP.ARRIVE ;  /* 0x00000000000079c5 */ /* 0x004fcc0000000000 */
[----:B------:R-:W-:Y:S03]  /*10d80*/  QGMMA.64x16x32.F32.E4M3.E4M3 R24, gdesc[UR56], R24, UP0, gsb0 ;  /* 0x00200000381879f3 */ /* 0x000fe6000b800818 */
        /* <DEDUP_REMOVED lines=9> */
[----:B------:R-:W-:-:S04]  /*10e20*/  UMOV UR55, 0x80000020 ;  /* 0x8000002000377882 */ /* 0x000fc80000000000 */
[----:B------:R-:W-:Y:S01]  /*10e30*/  UMOV UR54, UR11 ;  /* 0x0000000b00367c82 */ /* 0x000fe20008000000 */
        /* <DEDUP_REMOVED lines=32> */
[----:B------:R-:W-:Y:S04]  /*11040*/  STL.64 [R1+0x900], R54 ;  /* 0x0009003601007387 */ /* 0x000fe80000100a00 */
[----:B------:R-:W-:Y:S04]  /*11050*/  STL.64 [R1+0x8f8], R52 ;  /* 0x0008f83401007387 */ /* 0x000fe80000100a00 */
[----:B------:R-:W-:Y:S04]  /*11060*/  STL.64 [R1+0x8f0], R50 ;  /* 0x0008f03201007387 */ /* 0x000fe80000100a00 */
[----:B------:R-:W-:Y:S01]  /*11070*/  STL.64 [R1+0x8e8], R48 ;  /* 0x0008e83001007387 */ /* 0x000fe20000100a00 */
[----:B------:R-:W-:-:S02]  /*11080*/  WARPGROUP.DEPBAR.LE gsb0, 0x0 ;  /* 0x00008000000079c5 */ /* 0x000fc40000010000 */
[----:B------:R-:W-:-:S06]  /*11090*/  WARPGROUP.ARRIVE ;  /* 0x00000000000079c5 */ /* 0x000fcc0000000000 */
[----:B------:R-:W-:Y:S01]  /*110a0*/  QGMMA.64x16x32.F32.E4M3.E4M3 R216, gdesc[UR20], R216, gsb0 ;  /* 0x0020000014d879f3 */ /* 0x000fe200080008d8 */
        /* <DEDUP_REMOVED lines=24> */
[----:B------:R-:W-:Y:S01]  /*11230*/  STL.64 [R1+0x60], R192 ;  /* 0x000060c001007387 */ /* 0x000fe20000100a00 */
[----:B------:R-:W-:-:S03]  /*11240*/  WARPGROUP.DEPBAR.LE gsb0, 0x0 ;  /* 0x00008000000079c5 */ /* 0x000fc60000010000 */
[----:B------:R-:W-:Y:S04]  /*11250*/  STL.64 [R1+0x68], R194 ;  /* 0x000068c201007387 */ /* 0x000fe80000100a00 */
[----:B------:R-:W-:Y:S04]  /*11260*/  STL.64 [R1+0x70], R196 ;  /* 0x000070c401007387 */ /* 0x000fe80000100a00 */
[----:B------:R-:W-:Y:S04]  /*11270*/  STL.64 [R1+0x78], R198 ;  /* 0x000078c601007387 */ /* 0x000fe80000100a00 */
[----:B------:R0:W-:Y:S04]  /*11280*/  STL.64 [R1], R216 ;  /* 0x000000d801007387 */ /* 0x0001e80000100a00 */
[----:B------:R1:W-:Y:S04]  /*11290*/  STL.64 [R1+0x8], R218 ;  /* 0x000008da01007387 */ /* 0x0003e80000100a00 */
[----:B------:R2:W-:Y:S04]  /*112a0*/  STL.64 [R1+0x10], R220 ;  /* 0x000010dc01007387 */ /* 0x0005e80000100a00 */
[----:B------:R3:W-:Y:S01]  /*112b0*/  STL.64 [R1+0x18], R222 ;  /* 0x000018de01007387 */ /* 0x0007e20000100a00 */
[----:B0-----:R-:W-:-:S02]  /*112c0*/  IMAD.MOV.U32 R216, RZ, RZ, R208 ;  /* 0x000000ffffd87224 */ /* 0x001fc400078e00d0 */
[----:B------:R-:W-:Y:S01]  /*112d0*/  IMAD.MOV.U32 R217, RZ, RZ, R209 ;  /* 0x000000ffffd97224 */ /* 0x000fe200078e00d1 */
[----:B------:R-:W4:Y:S01]  /*112e0*/  LDL.LU R208, [R1+0xa14] ;  /* 0x000a140001d07983 */ /* 0x000f220000300800 */
[----:B-1----:R-:W-:Y:S02]  /*112f0*/  IMAD.MOV.U32 R218, RZ, RZ, R210 ;  /* 0x000000ffffda7224 */ /* 0x002fe400078e00d2 */
[----:B------:R-:W-:Y:S01]  /*11300*/  IMAD.MOV.U32 R219, RZ, RZ, R211 ;  /* 0x000000ffffdb7224 */ /* 0x000fe200078e00d3 */
[----:B------:R-:W4:Y:S01]  /*11310*/  LDL.LU R209, [R1+0xa10] ;  /* 0x000a100001d17983 */ /* 0x000f220000300800 */
[----:B--2---:R-:W-:-:S03]  /*11320*/  IMAD.MOV.U32 R220, RZ, RZ, R212 ;  /* 0x000000ffffdc7224 */ /* 0x004fc600078e00d4 */
[----:B------:R-:W4:Y:S01]  /*11330*/  LDL.LU R210, [R1+0xa0c] ;  /* 0x000a0c0001d27983 */ /* 0x000f220000300800 */
[----:B------:R-:W-:-:S03]  /*11340*/  IMAD.MOV.U32 R221, RZ, RZ, R213 ;  /* 0x000000ffffdd7224 */ /* 0x000fc600078e00d5 */
[----:B------:R-:W4:Y:S01]  /*11350*/  LDL.LU R211, [R1+0xa08] ;  /* 0x000a080001d37983 */ /* 0x000f220000300800 */
[----:B------:R-:W-:Y:S02]  /*11360*/  IMAD.MOV.U32 R19, RZ, RZ, R223 ;  /* 0x000000ffff137224 */ /* 0x000fe400078e00df */
[----:B---3--:R-:W-:Y:S01]  /*11370*/  IMAD.MOV.U32 R222, RZ, RZ, R214 ;  /* 0x000000ffffde7224 */ /* 0x008fe200078e00d6 */
[----:B------:R-:W4:Y:S01]  /*11380*/  LDL.LU R212, [R1+0xa04] ;  /* 0x000a040001d47983 */ /* 0x000f220000300800 */
[----:B------:R-:W-:-:S03]  /*11390*/  IMAD.MOV.U32 R223, RZ, RZ, R215 ;  /* 0x000000ffffdf7224 */ /* 0x000fc600078e00d7 */
[----:B------:R-:W4:Y:S04]  /*113a0*/  LDL.LU R213, [R1+0xa00] ;  /* 0x000a000001d57983 */ /* 0x000f280000300800 */
[----:B------:R-:W4:Y:S04]  /*113b0*/  LDL.LU R214, [R1+0x9fc] ;  /* 0x0009fc0001d67983 */ /* 0x000f280000300800 */
[----:B------:R-:W4:Y:S01]  /*113c0*/  LDL.LU R215, [R1+0x9f8] ;  /* 0x0009f80001d77983 */ /* 0x000f220000300800 */
[----:B------:R-:W-:Y:S02]  /*113d0*/  UMOV UR26, UR54 ;  /* 0x00000036001a7c82 */ /* 0x000fe40008000000 */
[----:B------:R-:W-:Y:S01]  /*113e0*/  UMOV UR12, UR26 ;  /* 0x0000001a000c7c82 */ /* 0x000fe20008000000 */
[----:B------:R-:W-:Y:S01]  /*113f0*/  UIADD3 UR26, UR46, 0x1c2, URZ ;  /* 0x000001c22e1a7890 */ /* 0x000fe2000fffe03f */
[----:B------:R-:W2:Y:S01]  /*11400*/  LDL.LU R192, [R1+0x40] ;  /* 0x0000400001c07983 */ /* 0x000ea20000300800 */
[----:B------:R-:W-:Y:S01]  /*11410*/  UMOV UR27, UR55 ;  /* 0x00000037001b7c82 */ /* 0x000fe20008000000 */
[----:B------:R-:W-:Y:S01]  /*11420*/  UMOV UR24, UR4 ;  /* 0x0000000400187c82 */ /* 0x000fe20008000000 */
[----:B------:R-:W-:Y:S01]  /*11430*/  UMOV UR13, UR27 ;  /* 0x0000001b000d7c82 */ /* 0x000fe20008000000 */
[----:B------:R-:W-:Y:S01]  /*11440*/  UMOV UR25, UR5 ;  /* 0x0000000500197c82 */ /* 0x000fe20008000000 */
[----:B------:R-:W-:Y:S01]  /*11450*/  UMOV UR27, 0x80000020 ;  /* 0x80000020001b7882 */ /* 0x000fe20000000000 */
[----:B------:R-:W-:Y:S01]  /*11460*/  UIADD3 UR30, UR46, 0x202, URZ ;  /* 0x000002022e1e7890 */ /* 0x000fe2000fffe03f */
[----:B------:R-:W2:Y:S01]  /*11470*/  LDL.LU R193, [R1+0x44] ;  /* 0x0000440001c17983 */ /* 0x000ea20000300800 */
        /* <DEDUP_REMOVED lines=18> */
[----:B----4-:R-:W-:Y:S01]  /*115a0*/  WARPGROUP.ARRIVE ;  /* 0x00000000000079c5 */ /* 0x010fe20000000000 */
[----:B------:R-:W-:Y:S01]  /*115b0*/  UIADD3 UR8, UR46, 0x302, URZ ;  /* 0x000003022e087890 */ /* 0x000fe2000fffe03f */
[----:B------:R-:W2:Y:S04]  /*115c0*/  LDL.LU R197, [R1+0x54] ;  /* 0x0000540001c57983 */ /* 0x000ea80000300800 */
[----:B------:R-:W-:Y:S01]  /*115d0*/  QGMMA.64x16x32.F32.E4M3.E4M3 R208, gdesc[UR24], R208, gsb0 ;  /* 0x0020000018d079f3 */ /* 0x000fe200080008d0 */
[----:B------:R-:W-:Y:S01]  /*115e0*/  UMOV UR56, UR50 ;  /* 0x0000003200387c82 */ /* 0x000fe20008000000 */
[----:B------:R-:W-:Y:S01]  /*115f0*/  UMOV UR59, UR47 ;  /* 0x0000002f003b7c82 */ /* 0x000fe20008000000 */
[----:B------:R-:W-:Y:S01]  /*11600*/  UIADD3 UR54, UR46, 0x382, URZ ;  /* 0x000003822e367890 */ /* 0x000fe2000fffe03f */
[----:B------:R-:W2:Y:S01]  /*11610*/  LDL.LU R198, [R1+0x58] ;  /* 0x0000580001c67983 */ /* 0x000ea20000300800 */
[----:B------:R-:W-:-:S02]  /*11620*/  WARPGROUP.DEPBAR.LE gsb0, 0x0 ;  /* 0x00008000000079c5 */ /* 0x000fc40000010000 */
[----:B------:R-:W-:Y:S01]  /*11630*/  WARPGROUP.ARRIVE ;  /* 0x00000000000079c5 */ /* 0x000fe20000000000 */
[----:B------:R-:W-:Y:S01]  /*11640*/  UIADD3 UR50, UR46, 0x342, URZ ;  /* 0x000003422e327890 */ /* 0x000fe2000fffe03f */
[----:B------:R-:W2:Y:S04]  /*11650*/  LDL.LU R199, [R1+0x5c] ;  /* 0x00005c0001c77983 */ /* 0x000ea80000300800 */
        /* <DEDUP_REMOVED lines=10> */
[----:B------:R-:W-:Y:S01]  /*11700*/  UMOV UR44, UR4 ;  /* 0x00000004002c7c82 */ /* 0x000fe20008000000 */
[----:B------:R-:W-:Y:S01]  /*11710*/  UMOV UR45, UR5 ;  /* 0x00000005002d7c82 */ /* 0x000fe20008000000 */
[----:B------:R-:W-:Y:S01]  /*11720*/  UMOV UR46, UR8 ;  /* 0x00000008002e7c82 */ /* 0x000fe20008000000 */
[----:B------:R-:W-:Y:S01]  /*11730*/  UMOV UR47, 0x80000020 ;  /* 0x80000020002f7882 */ /* 0x000fe20000000000 */
        /* <DEDUP_REMOVED lines=65> */
[----:B--2---:R-:W-:-:S06]  /*11b50*/  WARPGROUP.ARRIVE ;  /* 0x00000000000079c5 */ /* 0x004fcc0000000000 */
[----:B------:R-:W-:Y:S01]  /*11b60*/  QGMMA.64x16x32.F32.E4M3.E4M3 R192, gdesc[UR16], R192, gsb0 ;  /* 0x0020000010c079f3 */ /* 0x000fe200080008c0 */
[----:B------:R-:W-:Y:S01]  /*11b70*/  UMOV UR48, UR12 ;  /* 0x0000000c00307c82 */ /* 0x000fe20008000000 */
[----:B------:R-:W-:Y:S01]  /*11b80*/  UMOV UR49, UR13 ;  /* 0x0000000d00317c82 */ /* 0x000fe20008000000 */
[----:B------:R-:W-:Y:S01]  /*11b90*/  UMOV UR12, UR52 ;  /* 0x00000034000c7c82 */ /* 0x000fe20008000000 */
[----:B------:R-:W-:Y:S01]  /*11ba0*/  UMOV UR13, UR53 ;  /* 0x00000035000d7c82 */ /* 0x000fe20008000000 */
[----:B------:R-:W-:Y:S02]  /*11bb0*/  WARPGROUP.DEPBAR.LE gsb0, 0x0 ;  /* 0x00008000000079c5 */ /* 0x000fe40000010000 */
[----:B------:R-:W-:-:S06]  /*11bc0*/  WARPGROUP.ARRIVE ;  /* 0x00000000000079c5 */ /* 0x000fcc0000000000 */
[----:B------:R-:W-:Y:S01]  /*11bd0*/  QGMMA.64x16x32.F32.E4M3.E4M3 R216, gdesc[UR12], R216, gsb0 ;  /* 0x002000000cd879f3 */ /* 0x000fe200080008d8 */
[----:B------:R-:W-:Y:S04]  /*11be0*/  STL.64 [R1+0x940], R214 ;  /* 0x000940d601007387 */ /* 0x000fe80000100a00 */
[----:B------:R-:W-:Y:S04]  /*11bf0*/  STL.64 [R1+0x938], R212 ;  /* 0x000938d401007387 */ /* 0x000fe80000100a00 */
[----:B------:R-:W-:Y:S04]  /*11c00*/  STL.64 [R1+0x930], R210 ;  /* 0x000930d201007387 */ /* 0x000fe80000100a00 */
[----:B------:R-:W-:Y:S04]  /*11c10*/  STL.64 [R1+0x928], R208 ;  /* 0x000928d001007387 */ /* 0x000fe80000100a00 */
[----:B------:R0:W-:Y:S04]  /*11c20*/  STL.64 [R1+0x40], R192 ;  /* 0x000040c001007387 */ /* 0x0001e80000100a00 */
[----:B------:R1:W-:Y:S04]  /*11c30*/  STL.64 [R1+0x48], R194 ;  /* 0x000048c201007387 */ /* 0x0003e80000100a00 */
[----:B------:R2:W-:Y:S04]  /*11c40*/  STL.64 [R1+0x50], R196 ;  /* 0x000050c401007387 */ /* 0x0005e80000100a00 */
[----:B------:R3:W-:Y:S01]  /*11c50*/  STL.64 [R1+0x58], R198 ;  /* 0x000058c601007387 */ /* 0x0007e20000100a00 */
[----:B0-----:R-:W-:-:S03]  /*11c60*/  IMAD.MOV.U32 R192, RZ, RZ, R11 ;  /* 0x000000ffffc07224 */ /* 0x001fc600078e000b */
[----:B------:R-:W4:Y:S01]  /*11c70*/  LDL.LU R11, [R1+0x9f4] ;  /* 0x0009f400010b7983 */ /* 0x000f220000300800 */
[----:B------:R-:W-:Y:S02]  /*11c80*/  IMAD.MOV.U32 R193, RZ, RZ, R12 ;  /* 0x000000ffffc17224 */ /* 0x000fe400078e000c */
[----:B-1----:R-:W-:Y:S02]  /*11c90*/  IMAD.MOV.U32 R194, RZ, RZ, R16 ;  /* 0x000000ffffc27224 */ /* 0x002fe400078e0010 */
[----:B------:R-:W-:Y:S02]  /*11ca0*/  IMAD.MOV.U32 R195, RZ, RZ, R17 ;  /* 0x000000ffffc37224 */ /* 0x000fe400078e0011 */
[----:B--2---:R-:W-:Y:S02]  /*11cb0*/  IMAD.MOV.U32 R196, RZ, RZ, R18 ;  /* 0x000000ffffc47224 */ /* 0x004fe400078e0012 */
[----:B------:R-:W-:Y:S02]  /*11cc0*/  IMAD.MOV.U32 R197, RZ, RZ, R20 ;  /* 0x000000ffffc57224 */ /* 0x000fe400078e0014 */
[----:B---3--:R-:W-:Y:S01]  /*11cd0*/  IMAD.MOV.U32 R198, RZ, RZ, R13 ;  /* 0x000000ffffc67224 */ /* 0x008fe200078e000d */
[----:B------:R-:W-:-:S02]  /*11ce0*/  WARPGROUP.DEPBAR.LE gsb0, 0x0 ;  /* 0x00008000000079c5 */ /* 0x000fc40000010000 */
[----:B------:R0:W-:Y:S04]  /*11cf0*/  STL.64 [R1+0xa0], R216 ;  /* 0x0000a0d801007387 */ /* 0x0001e80000100a00 */
[----:B------:R1:W-:Y:S04]  /*11d00*/  STL.64 [R1+0xa8], R218 ;  /* 0x0000a8da01007387 */ /* 0x0003e80000100a00 */
[----:B------:R2:W-:Y:S04]  /*11d10*/  STL.64 [R1+0xb0], R220 ;  /* 0x0000b0dc01007387 */ /* 0x0005e80000100a00 */
[----:B------:R3:W-:Y:S04]  /*11d20*/  STL.64 [R1+0xb8], R222 ;  /* 0x0000b8de01007387 */ /* 0x0007e80000100a00 */
[----:B------:R-:W2:Y:S04]  /*11d30*/  LDL.LU R12, [R1+0x9f0] ;  /* 0x0009f000010c7983 */ /* 0x000ea80000300800 */
[----:B------:R-:W3:Y:S01]  /*11d40*/  LDL.LU R16, [R1+0x9ec] ;  /* 0x0009ec0001107983 */ /* 0x000ee20000300800 */
[----:B------:R-:W-:-:S03]  /*11d50*/  IMAD.MOV.U32 R199, RZ, RZ, R14 ;  /* 0x000000ffffc77224 */ /* 0x000fc600078e000e */
[----:B------:R-:W4:Y:S04]  /*11d60*/  LDL.LU R17, [R1+0x9e8] ;  /* 0x0009e80001117983 */ /* 0x000f280000300800 */
[----:B------:R-:W2:Y:S04]  /*11d70*/  LDL.LU R18, [R1+0x9e4] ;  /* 0x0009e40001127983 */ /* 0x000ea80000300800 */
[----:B------:R-:W3:Y:S04]  /*11d80*/  LDL.LU R20, [R1+0x9e0] ;  /* 0x0009e00001147983 */ /* 0x000ee80000300800 */
[----:B------:R-:W4:Y:S04]  /*11d90*/  LDL.LU R13, [R1+0x9dc] ;  /* 0x0009dc00010d7983 */ /* 0x000f280000300800 */
[----:B------:R-:W2:Y:S01]  /*11da0*/  LDL.LU R14, [R1+0x9d8] ;  /* 0x0009d800010e7983 */ /* 0x000ea20000300800 */
[----:B------:R-:W-:-:S02]  /*11db0*/  IMAD.MOV.U32 R168, RZ, RZ, R21 ;  /* 0x000000ffffa87224 */ /* 0x000fc400078e0015 */
[----:B------:R-:W-:Y:S01]  /*11dc0*/  IMAD.MOV.U32 R169, RZ, RZ, R22 ;  /* 0x000000ffffa97224 */ /* 0x000fe200078e0016 */
[----:B------:R-:W3:Y:S01]  /*11dd0*/  LDL.LU R21, [R1+0x9d4] ;  /* 0x0009d40001157983 */ /* 0x000ee20000300800 */
        /* <DEDUP_REMOVED lines=14> */
[----:B------:R-:W3:Y:S04]  /*11ec0*/  LDL.LU R121, [R1+0x1a4] ;  /* 0x0001a40001797983 */ /* 0x000ee80000300800 */
[----:B------:R-:W3:Y:S04]  /*11ed0*/  LDL.LU R122, [R1+0x1a8] ;  /* 0x0001a800017a7983 */ /* 0x000ee80000300800 */
[----:B------:R-:W3:Y:S04]  /*11ee0*/  LDL.LU R123, [R1+0x1ac] ;  /* 0x0001ac00017b7983 */ /* 0x000ee80000300800 */
[----:B------:R-:W3:Y:S04]  /*11ef0*/  LDL.LU R124, [R1+0x1b0] ;  /* 0x0001b000017c7983 */ /* 0x000ee80000300800 */
[----:B------:R-:W3:Y:S01]  /*11f00*/  LDL.LU R125, [R1+0x1b4] ;  /* 0x0001b400017d7983 */ /* 0x000ee20000300800 */
[----:B----4-:R-:W-:-:S02]  /*11f10*/  IMAD.MOV.U32 R127, RZ, RZ, R13 ;  /* 0x000000ffff7f7224 */ /* 0x010fc400078e000d */
[----:B--2---:R-:W-:Y:S02]  /*11f20*/  IMAD.MOV.U32 R126, RZ, RZ, R14 ;  /* 0x000000ffff7e7224 */ /* 0x004fe400078e000e */
[----:B------:R-:W2:Y:S04]  /*11f30*/  LDL.LU R14, [R1+0x9b4] ;  /* 0x0009b400010e7983 */ /* 0x000ea80000300800 */
[----:B------:R-:W4:Y:S04]  /*11f40*/  LDL.LU R13, [R1+0x9b0] ;  /* 0x0009b000010d7983 */ /* 0x000f280000300800 */
        /* <DEDUP_REMOVED lines=8> */
[----:B------:R-:W4:Y:S04]  /*11fd0*/  LDL.LU R24, [R1+0x160] ;  /* 0x0001600001187983 */ /* 0x000f280000300800 */
[----:B------:R-:W4:Y:S04]  /*11fe0*/  LDL.LU R25, [R1+0x164] ;  /* 0x0001640001197983 */ /* 0x000f280000300800 */
[----:B------:R-:W4:Y:S04]  /*11ff0*/  LDL.LU R26, [R1+0x168] ;  /* 0x00016800011a7983 */ /* 0x000f280000300800 */
[----:B------:R-:W4:Y:S04]  /*12000*/  LDL.LU R27, [R1+0x16c] ;  /* 0x00016c00011b7983 */ /* 0x000f280000300800 */
[----:B------:R-:W4:Y:S04]  /*12010*/  LDL.LU R28, [R1+0x170] ;  /* 0x00017000011c7983 */ /* 0x000f280000300800 */
[----:B------:R-:W4:Y:S04]  /*12020*/  LDL.LU R29, [R1+0x174] ;  /* 0x00017400011d7983 */ /* 0x000f280000300800 */
[----:B------:R-:W4:Y:S04]  /*12030*/  LDL.LU R30, [R1+0x178] ;  /* 0x00017800011e7983 */ /* 0x000f280000300800 */
        /* <DEDUP_REMOVED lines=14> */
[----:B------:R-:W4:Y:S01]  /*12120*/  LDL.LU R53, [R1+0x1d4] ;  /* 0x0001d40001357983 */ /* 0x000f220000300800 */
        /* <DEDUP_REMOVED lines=10> */
[----:B---3--:R-:W-:-:S02]  /*121d0*/  IMAD.MOV.U32 R96, RZ, RZ, R15 ;  /* 0x000000ffff607224 */ /* 0x008fc400078e000f */
[----:B------:R-:W-:Y:S02]  /*121e0*/  IMAD.MOV.U32 R97, RZ, RZ, R235 ;  /* 0x000000ffff617224 */ /* 0x000fe400078e00eb */
[----:B------:R-:W-:Y:S02]  /*121f0*/  IMAD.MOV.U32 R98, RZ, RZ, R234 ;  /* 0x000000ffff627224 */ /* 0x000fe400078e00ea */
[----:B------:R-:W-:Y:S02]  /*12200*/  IMAD.MOV.U32 R99, RZ, RZ, R233 ;  /* 0x000000ffff637224 */ /* 0x000fe400078e00e9 */
[----:B------:R-:W-:Y:S02]  /*12210*/  IMAD.MOV.U32 R100, RZ, RZ, R232 ;  /* 0x000000ffff647224 */ /* 0x000fe400078e00e8 */
[----:B------:R-:W-:Y:S02]  /*12220*/  IMAD.MOV.U32 R101, RZ, RZ, R23 ;  /* 0x000000ffff657224 */ /* 0x000fe400078e0017 */
[----:B------:R-:W-:-:S02]  /*12230*/  IMAD.MOV.U32 R102, RZ, RZ, R22 ;  /* 0x000000ffff667224 */ /* 0x000fc400078e0016 */
[----:B------:R-:W-:Y:S01]  /*12240*/  IMAD.MOV.U32 R103, RZ, RZ, R21 ;  /* 0x000000ffff677224 */ /* 0x000fe200078e0015 */
[----:B--2---:R-:W-:-:S06]  /*12250*/  WARPGROUP.ARRIVE ;  /* 0x00000000000079c5 */ /* 0x004fcc0000000000 */
[----:B------:R-:W-:Y:S03]  /*12260*/  QGMMA.64x16x32.F32.E4M3.E4M3 R208, gdesc[UR8], R208, gsb0 ;  /* 0x0020000008d079f3 */ /* 0x000fe600080008d0 */
[----:B------:R-:W-:Y:S02]  /*12270*/  WARPGROUP.DEPBAR.LE gsb0, 0x0 ;  /* 0x00008000000079c5 */ /* 0x000fe40000010000 */
[----:B----4-:R-:W-:-:S06]  /*12280*/  WARPGROUP.ARRIVE ;  /* 0x00000000000079c5 */ /* 0x010fcc0000000000 */
[----:B------:R-:W-:Y:S01]  /*12290*/  QGMMA.64x16x32.F32.E4M3.E4M3 R24, gdesc[UR56], R24, gsb0 ;  /* 0x00200000381879f3 */ /* 0x000fe20008000818 */
[----:B------:R-:W-:Y:S02]  /*122a0*/  IMAD.MOV.U32 R54, RZ, RZ, R13 ;  /* 0x000000ffff367224 */ /* 0x000fe400078e000d */
[----:B------:R-:W-:Y:S01]  /*122b0*/  IMAD.MOV.U32 R55, RZ, RZ, R14 ;  /* 0x000000ffff377224 */ /* 0x000fe200078e000e */
[----:B------:R-:W-:Y:S01]  /*122c0*/  UMOV UR56, UR52 ;  /* 0x0000003400387c82 */ /* 0x000fe20008000000 */
[----:B------:R-:W-:Y:S01]  /*122d0*/  UMOV UR57, UR53 ;  /* 0x0000003500397c82 */ /* 0x000fe20008000000 */
[----:B------:R-:W-:Y:S01]  /*122e0*/  UMOV UR58, UR44 ;  /* 0x0000002c003a7c82 */ /* 0x000fe20008000000 */
[----:B------:R-:W-:Y:S01]  /*122f0*/  UMOV UR59, UR45 ;  /* 0x0000002d003b7c82 */ /* 0x000fe20008000000 */
[----:B------:R-:W-:Y:S01]  /*12300*/  UIADD3 UR8, UR5, 0x402, URZ ;  /* 0x0000040205087890 */ /* 0x000fe2000fffe03f */
[----:B------:R-:W-:Y:S01]  /*12310*/  IMAD.MOV.U32 R144, RZ, RZ, R20 ;  /* 0x000000ffff907224 */ /* 0x000fe200078e0014 */
[----:B------:R2:W5:Y:S01]  /*12320*/  LDL.LU R13, [R1+0x9ac] ;  /* 0x0009ac00010d7983 */ /* 0x0005620000300800 */
[----:B------:R-:W-:-:S02]  /*12330*/  WARPGROUP.DEPBAR.LE gsb0, 0x0 ;  /* 0x00008000000079c5 */ /* 0x000fc40000010000 */
[----:B------:R-:W-:Y:S01]  /*12340*/  WARPGROUP.ARRIVE ;  /* 0x00000000000079c5 */ /* 0x000fe20000000000 */
[----:B------:R-:W-:Y:S01]  /*12350*/  UMOV UR5, UR53 ;  /* 0x0000003500057c82 */ /* 0x000fe20008000000 */
[----:B------:R-:W-:Y:S01]  /*12360*/  IMAD.MOV.U32 R145, RZ, RZ, R18 ;  /* 0x000000ffff917224 */ /* 0x000fe200078e0012 */
[----:B------:R2:W5:Y:S01]  /*12370*/  LDL.LU R14, [R1+0x9a8] ;  /* 0x0009a800010e7983 */ /* 0x0005620000300800 */
[----:B------:R-:W-:Y:S01]  /*12380*/  IMAD.MOV.U32 R146, RZ, RZ, R17 ;  /* 0x000000ffff927224 */ /* 0x000fe200078e0011 */
[----:B------:R-:W-:Y:S01]  /*12390*/  ULDC UR53, c[0x0][0x50c] ;  /* 0x0001430000357ab9 */ /* 0x000fe20000000800 */
[----:B------:R-:W-:Y:S01]  /*123a0*/  QGMMA.64x16x32.F32.E4M3.E4M3 R48, gdesc[UR56], R48, gsb0 ;  /* 0x00200000383079f3 */ /* 0x000fe20008000830 */
[----:B------:R-:W-:Y:S01]  /*123b0*/  IMAD.MOV.U32 R147, RZ, RZ, R16 ;  /* 0x000000ffff937224 */ /* 0x000fe200078e0010 */
[----:B------:R-:W3:Y:S01]  /*123c0*/  LDL.LU R15, [R1+0x9a4] ;  /* 0x0009a400010f7983 */ /* 0x000ee20000300800 */
[----:B------:R-:W-:Y:S02]  /*123d0*/  IMAD.MOV.U32 R148, RZ, RZ, R12 ;  /* 0x000000ffff947224 */ /* 0x000fe400078e000c */
[----:B------:R-:W-:Y:S01]  /*123e0*/  IMAD.MOV.U32 R149, RZ, RZ, R11 ;  /* 0x000000ffff957224 */ /* 0x000fe200078e000b */
[----:B------:R2:W5:Y:S01]  /*123f0*/  LDL.LU R235, [R1+0x9a0] ;  /* 0x0009a00001eb7983 */ /* 0x0005620000300800 */
[----:B------:R-:W-:-:S02]  /*12400*/  IMAD.MOV.U32 R150, RZ, RZ, R10 ;  /* 0x000000ffff967224 */ /* 0x000fc400078e000a */
[----:B------:R-:W-:Y:S01]  /*12410*/  IMAD.MOV.U32 R151, RZ, RZ, R9 ;  /* 0x000000ffff977224 */ /* 0x000fe200078e0009 */
[----:B------:R2:W5:Y:S04]  /*12420*/  LDL.LU R234, [R1+0x99c] ;  /* 0x00099c0001ea7983 */ /* 0x0005680000300800 */
        /* <DEDUP_REMOVED lines=8> */
[----:B------:R2:W5:Y:S01]  /*124b0*/  LDL.LU R16, [R1+0x978] ;  /* 0x0009780001107983 */ /* 0x0005620000300800 */
[----:B0-----:R-:W-:-:S03]  /*124c0*/  IMAD.MOV.U32 R216, RZ, RZ, R8 ;  /* 0x000000ffffd87224 */ /* 0x001fc600078e0008 */
[----:B------:R2:W5:Y:S01]  /*124d0*/  LDL.LU R12, [R1+0x974] ;  /* 0x00097400010c7983 */ /* 0x0005620000300800 */
[----:B------:R-:W-:Y:S02]  /*124e0*/  WARPGROUP.DEPBAR.LE gsb0, 0x0 ;  /* 0x00008000000079c5 */ /* 0x000fe40000010000 */
[----:B------:R-:W-:Y:S01]  /*124f0*/  WARPGROUP.ARRIVE ;  /* 0x00000000000079c5 */ /* 0x000fe20000000000 */
[----:B------:R2:W5:Y:S01]  /*12500*/  LDL.LU R11, [R1+0x970] ;  /* 0x00097000010b7983 */ /* 0x0005620000300800 */
[----:B------:R-:W-:-:S03]  /*12510*/  IMAD.MOV.U32 R217, RZ, RZ, R7 ;  /* 0x000000ffffd97224 */ /* 0x000fc600078e0007 */
[----:B------:R2:W5:Y:S01]  /*12520*/  LDL.LU R10, [R1+0x96c] ;  /* 0x00096c00010a7983 */ /* 0x0005620000300800 */
[----:B------:R-:W-:Y:S01]  /*12530*/  QGMMA.64x16x32.F32.E4M3.E4M3 R72, gdesc[UR4], R72, gsb0 ;  /* 0x00200000044879f3 */ /* 0x000fe20008000848 */
[----:B------:R-:W-:Y:S01]  /*12540*/  UMOV UR4, UR8 ;  /* 0x0000000800047c82 */ /* 0x000fe20008000000 */
[----:B------:R-:W-:Y:S01]  /*12550*/  UMOV UR5, 0x80000020 ;  /* 0x8000002000057882 */ /* 0x000fe20000000000 */
[----:B------:R2:W5:Y:S01]  /*12560*/  LDL.LU R9, [R1+0x968] ;  /* 0x0009680001097983 */ /* 0x0005620000300800 */
[----:B------:R-:W-:Y:S02]  /*12570*/  WARPGROUP.DEPBAR.LE gsb0, 0x0 ;  /* 0x00008000000079c5 */ /* 0x000fe40000010000 */
[----:B------:R-:W-:Y:S01]  /*12580*/  WARPGROUP.ARRIVE ;  /* 0x00000000000079c5 */ /* 0x000fe20000000000 */
[----:B------:R-:W-:Y:S01]  /*12590*/  UMOV UR8, UR4 ;  /* 0x0000000400087c82 */ /* 0x000fe20008000000 */
[----:B------:R-:W-:Y:S01]  /*125a0*/  UMOV UR9, UR5 ;  /* 0x0000000500097c82 */ /* 0x000fe20008000000 */
[----:B------:R-:W-:Y:S01]  /*125b0*/  UMOV UR12, UR4 ;  /* 0x00000004000c7c82 */ /* 0x000fe20008000000 */
[----:B------:R-:W-:Y:S01]  /*125c0*/  UMOV UR13, UR5 ;  /* 0x00000005000d7c82 */ /* 0x000fe20008000000 */
[----:B------:R2:W5:Y:S01]  /*125d0*/  LDL.LU R8, [R1+0x964] ;  /* 0x0009640001087983 */ /* 0x0005620000300800 */
[----:B------:R-:W-:Y:S01]  /*125e0*/  QGMMA.64x16x32.F32.E4M3.E4M3 R96, gdesc[UR4], R96, gsb0 ;  /* 0x00200000046079f3 */ /* 0x000fe20008000860 */
[----:B------:R-:W-:Y:S01]  /*125f0*/  UMOV UR6, UR44 ;  /* 0x0000002c00067c82 */ /* 0x000fe20008000000 */
[----:B------:R-:W-:Y:S01]  /*12600*/  UMOV UR7, UR45 ;  /* 0x0000002d00077c82 */ /* 0x000fe20008000000 */
[----:B------:R2:W5:Y:S01]  /*12610*/  LDL.LU R7, [R1+0x960] ;  /* 0x0009600001077983 */ /* 0x0005620000300800 */
[----:B------:R-:W-:-:S02]  /*12620*/  WARPGROUP.DEPBAR.LE gsb0, 0x0 ;  /* 0x00008000000079c5 */ /* 0x000fc40000010000 */
[----:B------:R-:W-:-:S06]  /*12630*/  WARPGROUP.ARRIVE ;  /* 0x00000000000079c5 */ /* 0x000fcc0000000000 */
[----:B------:R-:W-:Y:S01]  /*12640*/  QGMMA.64x16x32.F32.E4M3.E4M3 R120, gdesc[UR4], R120, gsb0 ;  /* 0x00200000047879f3 */ /* 0x000fe20008000878 */
[----:B------:R-:W-:Y:S01]  /*12650*/  UMOV UR6, UR48 ;  /* 0x0000003000067c82 */ /* 0x000fe20008000000 */
[----:B------:R-:W-:Y:S01]  /*12660*/  UMOV UR7, UR49 ;  /* 0x0000003100077c82 */ /* 0x000fe20008000000 */
[----:B------:R-:W-:Y:S02]  /*12670*/  WARPGROUP.DEPBAR.LE gsb0, 0x0 ;  /* 0x00008000000079c5 */ /* 0x000fe40000010000 */
[----:B------:R-:W-:-:S06]  /*12680*/  WARPGROUP.ARRIVE ;  /* 0x00000000000079c5 */ /* 0x000fcc0000000000 */
[----:B------:R-:W-:Y:S03]  /*12690*/  QGMMA.64x16x32.F32.E4M3.E4M3 R144, gdesc[UR4], R144, gsb0 ;  /* 0x00200000049079f3 */ /* 0x000fe60008000890 */
[----:B------:R-:W-:Y:S02]  /*126a0*/  WARPGROUP.DEPBAR.LE gsb0, 0x0 ;  /* 0x00008000000079c5 */ /* 0x000fe40000010000 */
[----:B------:R-:W-:-:S06]  /*126b0*/  WARPGROUP.ARRIVE ;  /* 0x00000000000079c5 */ /* 0x000fcc0000000000 */
[----:B------:R-:W-:Y:S01]  /*126c0*/  QGMMA.64x16x32.F32.E4M3.E4M3 R168, gdesc[UR8], R168, gsb0 ;  /* 0x0020000008a879f3 */ /* 0x000fe200080008a8 */
[----:B-1----:R-:W-:Y:S02]  /*126d0*/  IMAD.MOV.U32 R218, RZ, RZ, R6 ;  /* 0x000000ffffda7224 */ /* 0x002fe400078e0006 */
[----:B------:R2:W5:Y:S01]  /*126e0*/  LDL.LU R6, [R1+0x95c] ;  /* 0x00095c0001067983 */ /* 0x0005620000300800 */
[----:B------:R-:W-:Y:S02]  /*126f0*/  IMAD.MOV.U32 R219, RZ, RZ, R5 ;  /* 0x000000ffffdb7224 */ /* 0x000fe400078e0005 */
[----:B------:R-:W-:Y:S01]  /*12700*/  IMAD.MOV.U32 R220, RZ, RZ, R4 ;  /* 0x000000ffffdc7224 */ /* 0x000fe200078e0004 */
[----:B------:R2:W5:Y:S01]  /*12710*/  LDL.LU R5, [R1+0x958] ;  /* 0x0009580001057983 */ /* 0x0005620000300800 */
[----:B------:R-:W-:Y:S02]  /*12720*/  IMAD.MOV.U32 R221, RZ, RZ, R3 ;  /* 0x000000ffffdd7224 */ /* 0x000fe400078e0003 */
[----:B------:R-:W-:Y:S01]  /*12730*/  IMAD.MOV.U32 R222, RZ, RZ, R2 ;  /* 0x000000ffffde7224 */ /* 0x000fe200078e0002 */
[----:B------:R2:W5:Y:S01]  /*12740*/  LDL.LU R4, [R1+0x954] ;  /* 0x0009540001047983 */ /* 0x0005620000300800 */
[----:B------:R-:W-:-:S03]  /*12750*/  IMAD.MOV.U32 R223, RZ, RZ, R0 ;  /* 0x000000ffffdf7224 */ /* 0x000fc600078e0000 */
[----:B------:R2:W5:Y:S04]  /*12760*/  LDL.LU R3, [R1+0x950] ;  /* 0x0009500001037983 */ /* 0x0005680000300800 */
[----:B------:R2:W5:Y:S04]  /*12770*/  LDL.LU R2, [R1+0x94c] ;  /* 0x00094c0001027983 */ /* 0x0005680000300800 */
[----:B------:R2:W5:Y:S01]  /*12780*/  LDL.LU R0, [R1+0x948] ;  /* 0x0009480001007983 */ /* 0x0005620000300800 */
[----:B------:R-:W-:Y:S02]  /*12790*/  WARPGROUP.DEPBAR.LE gsb0, 0x0 ;  /* 0x00008000000079c5 */ /* 0x000fe40000010000 */
[----:B------:R-:W-:-:S06]  /*127a0*/  WARPGROUP.ARRIVE ;  /* 0x00000000000079c5 */ /* 0x000fcc0000000000 */
[----:B------:R-:W-:Y:S01]  /*127b0*/  QGMMA.64x16x32.F32.E4M3.E4M3 R192, gdesc[UR12], R192, gsb0 ;  /* 0x002000000cc079f3 */ /* 0x000fe200080008c0 */
[----:B------:R-:W-:Y:S04]  /*127c0*/  STL.64 [R1+0x100], R208 ;  /* 0x000100d001007387 */ /* 0x000fe80000100a00 */
[----:B------:R-:W-:Y:S04]  /*127d0*/  STL.64 [R1+0x108], R210 ;  /* 0x000108d201007387 */ /* 0x000fe80000100a00 */
[----:B------:R-:W-:Y:S04]  /*127e0*/  STL.64 [R1+0x110], R212 ;  /* 0x000110d401007387 */ /* 0x000fe80000100a00 */
[----:B------:R0:W-:Y:S04]  /*127f0*/  STL.64 [R1+0x118], R214 ;  /* 0x000118d601007387 */ /* 0x0001e80000100a00 */
[----:B0-----:R2:W5:Y:S04]  /*12800*/  LDL.LU.64 R214, [R1+0x940] ;  /* 0x0009400001d67983 */ /* 0x0015680000300a00 */
[----:B------:R2:W5:Y:S04]  /*12810*/  LDL.LU.64 R212, [R1+0x938] ;  /* 0x0009380001d47983 */ /* 0x0005680000300a00 */
[----:B------:R2:W5:Y:S04]  /*12820*/  LDL.LU.64 R210, [R1+0x930] ;  /* 0x0009300001d27983 */ /* 0x0005680000300a00 */
[----:B------:R2:W5:Y:S04]  /*12830*/  LDL.LU.64 R208, [R1+0x928] ;  /* 0x0009280001d07983 */ /* 0x0005680000300a00 */
[----:B------:R-:W-:Y:S04]  /*12840*/  STL.64 [R1+0x160], R24 ;  /* 0x0001601801007387 */ /* 0x000fe80000100a00 */
[----:B------:R-:W-:Y:S04]  /*12850*/  STL.64 [R1+0x168], R26 ;  /* 0x0001681a01007387 */ /* 0x000fe80000100a00 */
[----:B------:R-:W-:Y:S04]  /*12860*/  STL.64 [R1+0x170], R28 ;  /* 0x0001701c01007387 */ /* 0x000fe80000100a00 */
[----:B------:R0:W-:Y:S01]  /*12870*/  STL.64 [R1+0x178], R30 ;  /* 0x0001781e01007387 */ /* 0x0001e20000100a00 */
[----:B------:R-:W-:-:S02]  /*12880*/  WARPGROUP.DEPBAR.LE gsb0, 0x0 ;  /* 0x00008000000079c5 */ /* 0x000fc40000010000 */
[----:B------:R-:W-:Y:S01]  /*12890*/  WARPGROUP.ARRIVE ;  /* 0x00000000000079c5 */ /* 0x000fe20000000000 */
[----:B------:R-:W-:Y:S01]  /*128a0*/  UMOV UR16, UR4 ;  /* 0x0000000400107c82 */ /* 0x000fe20008000000 */
[----:B------:R-:W-:-:S04]  /*128b0*/  UMOV UR17, UR5 ;  /* 0x0000000500117c82 */ /* 0x000fc80008000000 */
[----:B------:R-:W-:Y:S01]  /*128c0*/  QGMMA.64x16x32.F32.E4M3.E4M3 R216, gdesc[UR16], R216, gsb0 ;  /* 0x0020000010d879f3 */ /* 0x000fe200080008d8 */
[----:B0-----:R-:W4:Y:S04]  /*128d0*/  LDL.LU.64 R30, [R1+0x920] ;  /* 0x00092000011e7983 */ /* 0x001f280000300a00 */
[----:B------:R-:W4:Y:S04]  /*128e0*/  LDL.LU.64 R28, [R1+0x918] ;  /* 0x00091800011c7983 */ /* 0x000f280000300a00 */
[----:B------:R-:W4:Y:S04]  /*128f0*/  LDL.LU.64 R26, [R1+0x910] ;  /* 0x00091000011a7983 */ /* 0x000f280000300a00 */
[----:B------:R-:W4:Y:S04]  /*12900*/  LDL.LU.64 R24, [R1+0x908] ;  /* 0x0009080001187983 */ /* 0x000f280000300a00 */
[----:B------:R-:W-:Y:S04]  /*12910*/  STL.64 [R1+0x1c0], R48 ;  /* 0x0001c03001007387 */ /* 0x000fe80000100a00 */
[----:B------:R-:W-:Y:S04]  /*12920*/  STL.64 [R1+0x1c8], R50 ;  /* 0x0001c83201007387 */ /* 0x000fe80000100a00 */
[----:B------:R-:W-:Y:S04]  /*12930*/  STL.64 [R1+0x1d0], R52 ;  /* 0x0001d03401007387 */ /* 0x000fe80000100a00 */
[----:B------:R0:W-:Y:S04]  /*12940*/  STL.64 [R1+0x1d8], R54 ;  /* 0x0001d83601007387 */ /* 0x0001e80000100a00 */
[----:B0-----:R-:W2:Y:S04]  /*12950*/  LDL.LU.64 R54, [R1+0x900] ;  /* 0x0009000001367983 */ /* 0x001ea80000300a00 */
[----:B------:R-:W2:Y:S04]  /*12960*/  LDL.LU.64 R52, [R1+0x8f8] ;  /* 0x0008f80001347983 */ /* 0x000ea80000300a00 */
[----:B------:R-:W2:Y:S04]  /*12970*/  LDL.LU.64 R50, [R1+0x8f0] ;  /* 0x0008f00001327983 */ /* 0x000ea80000300a00 */
[----:B------:R-:W2:Y:S04]  /*12980*/  LDL.LU.64 R48, [R1+0x8e8] ;  /* 0x0008e80001307983 */ /* 0x000ea80000300a00 */
[----:B------:R-:W-:Y:S04]  /*12990*/  STL.64 [R1+0x220], R72 ;  /* 0x0002204801007387 */ /* 0x000fe80000100a00 */
[----:B------:R-:W-:Y:S04]  /*129a0*/  STL.64 [R1+0x228], R74 ;  /* 0x0002284a01007387 */ /* 0x000fe80000100a00 */
[----:B------:R-:W-:Y:S04]  /*129b0*/  STL.64 [R1+0x230], R76 ;  /* 0x0002304c01007387 */ /* 0x000fe80000100a00 */
[----:B------:R0:W-:Y:S04]  /*129c0*/  STL.64 [R1+0x238], R78 ;  /* 0x0002384e01007387 */ /* 0x0001e80000100a00 */
[----:B0-----:R-:W3:Y:S04]  /*129d0*/  LDL.LU.64 R78, [R1+0x8e0] ;  /* 0x0008e000014e7983 */ /* 0x001ee80000300a00 */
[----:B------:R-:W3:Y:S04]  /*129e0*/  LDL.LU.64 R76, [R1+0x8d8] ;  /* 0x0008d800014c7983 */ /* 0x000ee80000300a00 */
[----:B------:R-:W3:Y:S04]  /*129f0*/  LDL.LU.64 R74, [R1+0x8d0] ;  /* 0x0008d000014a7983 */ /* 0x000ee80000300a00 */
[----:B------:R-:W3:Y:S04]  /*12a00*/  LDL.LU.64 R72, [R1+0x8c8] ;  /* 0x0008c80001487983 */ /* 0x000ee80000300a00 */
[----:B------:R-:W-:Y:S04]  /*12a10*/  STL.64 [R1+0x200], R96 ;  /* 0x0002006001007387 */ /* 0x000fe80000100a00 */
[----:B------:R-:W-:Y:S04]  /*12a20*/  STL.64 [R1+0x208], R98 ;  /* 0x0002086201007387 */ /* 0x000fe80000100a00 */
[----:B------:R-:W-:Y:S04]  /*12a30*/  STL.64 [R1+0x210], R100 ;  /* 0x0002106401007387 */ /* 0x000fe80000100a00 */
[----:B------:R0:W-:Y:S04]  /*12a40*/  STL.64 [R1+0x218], R102 ;  /* 0x0002186601007387 */ /* 0x0001e80000100a00 */
        /* <DEDUP_REMOVED lines=31> */
[----:B------:R0:W-:Y:S01]  /*12c40*/  STL.64 [R1+0x98], R198 ;  /* 0x000098c601007387 */ /* 0x0001e20000100a00 */
[----:B------:R-:W-:-:S03]  /*12c50*/  WARPGROUP.DEPBAR.LE gsb0, 0x0 ;  /* 0x00008000000079c5 */ /* 0x000fc60000010000 */
        /* <DEDUP_REMOVED lines=53> */
[----:B------:R-:W-:-:S13]  /*12fb0*/  R2UR UR52, R15 ;  /* 0x000000000f3472ca */ /* 0x000fda00000e0000 */
[----:B------:R-:W-:Y:S01]  /*12fc0*/  UIADD3 UR52, UR52, 0x2, URZ ;  /* 0x0000000234347890 */ /* 0x000fe2000fffe03f */
[----:B------:R-:W-:Y:S02]  /*12fd0*/  WARPGROUP.DEPBAR.LE gsb0, 0x0 ;  /* 0x00008000000079c5 */ /* 0x000fe40000010000 */
[----:B------:R-:W-:-:S06]  /*12fe0*/  WARPGROUP.ARRIVE ;  /* 0x00000000000079c5 */ /* 0x000fcc0000000000 */
[----:B------:R-:W-:Y:S01]  /*12ff0*/  QGMMA.64x16x32.F32.E4M3.E4M3 R24, gdesc[UR4], R24, gsb0 ;  /* 0x00200000041879f3 */ /* 0x000fe20008000818 */
[----:B------:R-:W-:-:S04]  /*13000*/  UISETP.NE.AND UP0, UPT, UR52, UR53, UPT ;  /* 0x000000353400728c */ /* 0x000fc8000bf05270 */
[----:B------:R-:W-:-:S06]  /*13010*/  USEL UR4, URZ, 0x1, UP0 ;  /* 0x000000013f047887 */ /* 0x000fcc0008000000 */
[----:B------:R-:W-:Y:S01]  /*13020*/  ISETP.NE.AND P0, PT, RZ, UR4, PT ;  /* 0x00000004ff007c0c */ /* 0x000fe2000bf05270 */
[----:B------:R-:W-:Y:S01]  /*13030*/  IMAD.U32 R15, RZ, RZ, UR52 ;  /* 0x00000034ff0f7e24 */ /* 0x000fe2000f8e00ff */
[----:B------:R-:W-:-:S11]  /*13040*/  WARPGROUP.DEPBAR.LE gsb0, 0x0 ;  /* 0x00008000000079c5 */ /* 0x000fd60000010000 */
[----:B------:R-:W-:Y:S05]  /*13050*/  @!P0 BRA `(.L_x_24) ;  /* 0x00000050004c8947 */ /* 0x000fea0003800000 */
[----:B------:R0:W-:Y:S04]  /*13060*/  STL [R1+0x8b0], R54 ;  /* 0x0008b03601007387 */ /* 0x0001e80000100800 */
[----:B0-----:R-:W2:Y:S04]  /*13070*/  LDL R54, [R1+0x240] ;  /* 0x0002400001367983 */ /* 0x001ea80000100800 */
[----:B------:R0:W-:Y:S04]  /*13080*/  STL [R1+0x8ac], R55 ;  /* 0x0008ac3701007387 */ /* 0x0001e80000100800 */
[----:B0-----:R-:W3:Y:S04]  /*13090*/  LDL R55, [R1+0x244] ;  /* 0x0002440001377983 */ /* 0x001ee80000100800 */
[----:B------:R0:W-:Y:S04]  /*130a0*/  STL [R1+0x8a8], R40 ;  /* 0x0008a82801007387 */ /* 0x0001e80000100800 */
[----:B0-----:R-:W4:Y:S04]  /*130b0*/  LDL R40, [R1+0x248] ;  /* 0x0002480001287983 */ /* 0x001f280000100800 */
[----:B------:R0:W-:Y:S04]  /*130c0*/  STL [R1+0x8a4], R41 ;  /* 0x0008a42901007387 */ /* 0x0001e80000100800 */
[----:B0-----:R-:W4:Y:S04]  /*130d0*/  LDL R41, [R1+0x24c] ;  /* 0x00024c0001297983 */ /* 0x001f280000100800 */
[----:B------:R0:W-:Y:S04]  /*130e0*/  STL [R1+0x8a0], R42 ;  /* 0x0008a02a01007387 */ /* 0x0001e80000100800 */
[----:B0-----:R-:W4:Y:S04]  /*130f0*/  LDL R42, [R1+0x250] ;  /* 0x00025000012a7983 */ /* 0x001f280000100800 */
[----:B------:R0:W-:Y:S04]  /*13100*/  STL [R1+0x89c], R43 ;  /* 0x00089c2b01007387 */ /* 0x0001e80000100800 */
[----:B------:R-:W4:Y:S04]  /*13110*/  LDL R15, [R1+0x1f0] ;  /* 0x0001f000010f7983 */ /* 0x000f280000100800 */
[----:B0-----:R-:W4:Y:S04]  /*13120*/  LDL R43, [R1+0x254] ;  /* 0x00025400012b7983 */ /* 0x001f280000100800 */
[----:B------:R0:W-:Y:S04]  /*13130*/  STL [R1+0x898], R44 ;  /* 0x0008982c01007387 */ /* 0x0001e80000100800 */
[----:B0-----:R-:W4:Y:S04]  /*13140*/  LDL R44, [R1+0x1ec] ;  /* 0x0001ec00012c7983 */ /* 0x001f280000100800 */
[----:B------:R0:W-:Y:S04]  /*13150*/  STL [R1+0x894], R45 ;  /* 0x0008942d01007387 */ /* 0x0001e80000100800 */
[----:B0-----:R-:W4:Y:S04]  /*13160*/  LDL R45, [R1+0x1e8] ;  /* 0x0001e800012d7983 */ /* 0x001f280000100800 */
[----:B------:R0:W-:Y:S04]  /*13170*/  STL [R1+0x890], R46 ;  /* 0x0008902e01007387 */ /* 0x0001e80000100800 */
[----:B0-----:R-:W4:Y:S04]  /*13180*/  LDL R46, [R1+0x1e4] ;  /* 0x0001e400012e7983 */ /* 0x001f280000100800 */
[----:B------:R0:W-:Y:S04]  /*13190*/  STL [R1+0x88c], R47 ;  /* 0x00088c2f01007387 */ /* 0x0001e80000100800 */
[----:B0-----:R-:W4:Y:S04]  /*131a0*/  LDL.LU R47, [R1+0x298] ;  /* 0x00029800012f7983 */ /* 0x001f280000300800 */
        /* <DEDUP_REMOVED lines=32> */
[----:B-----5:R0:W-:Y:S04]  /*133b0*/  STL [R1+0x848], R18 ;  /* 0x0008481201007387 */ /* 0x0201e80000100800 */
        /* <DEDUP_REMOVED lines=32> */
[----:B0-----:R-:W4:Y:S01]  /*135c0*/  LDL R0, [R1+0x258] ;  /* 0x0002580001007983 */ /* 0x001f220000100800 */
[----:B--2---:R-:W-:-:S01]  /*135d0*/  FADD R20, R54, R20 ;  /* 0x0000001436147221 */ /* 0x004fc20000000000 */
[----:B---3--:R-:W-:Y:S01]  /*135e0*/  FADD R21, R55, R21 ;  /* 0x0000001537157221 */ /* 0x008fe20000000000 */
[----:B----4-:R-:W-:-:S01]  /*135f0*/  FADD R22, R40, R22 ;  /* 0x0000001628167221 */ /* 0x010fc20000000000 */
[----:B------:R-:W2:Y:S01]  /*13600*/  LDL.LU R54, [R1+0x8b0] ;  /* 0x0008b00001367983 */ /* 0x000ea20000300800 */
[----:B------:R-:W-:-:S01]  /*13610*/  FADD R23, R41, R23 ;  /* 0x0000001729177221 */ /* 0x000fc20000000000 */
[----:B------:R-:W-:-:S02]  /*13620*/  FADD R232, R42, R232 ;  /* 0x000000e82ae87221 */ /* 0x000fc40000000000 */
[----:B------:R-:W3:Y:S01]  /*13630*/  LDL.LU R55, [R1+0x8ac] ;  /* 0x0008ac0001377983 */ /* 0x000ee20000300800 */
[----:B------:R-:W-:-:S03]  /*13640*/  FADD R233, R43, R233 ;  /* 0x000000e92be97221 */ /* 0x000fc60000000000 */
[----:B------:R-:W4:Y:S04]  /*13650*/  LDL.LU R40, [R1+0x8a8] ;  /* 0x0008a80001287983 */ /* 0x000f280000300800 */
[----:B------:R-:W4:Y:S04]  /*13660*/  LDL.LU R41, [R1+0x8a4] ;  /* 0x0008a40001297983 */ /* 0x000f280000300800 */
[----:B------:R-:W4:Y:S04]  /*13670*/  LDL.LU R42, [R1+0x8a0] ;  /* 0x0008a000012a7983 */ /* 0x000f280000300800 */
[----:B------:R-:W4:Y:S01]  /*13680*/  LDL.LU R43, [R1+0x89c] ;  /* 0x00089c00012b7983 */ /* 0x000f220000300800 */
[----:B------:R-:W-:-:S01]  /*13690*/  FADD R27, R28, R27 ;  /* 0x0000001b1c1b7221 */ /* 0x000fc20000000000 */
[----:B------:R-:W-:Y:S01]  /*136a0*/  FADD R25, R26, R25 ;  /* 0x000000191a197221 */ /* 0x000fe20000000000 */
        /* <DEDUP_REMOVED lines=10> */
[----:B------:R-:W-:-:S05]  /*13750*/  FADD R6, R5, R6 ;  /* 0x0000000605067221 */ /* 0x000fca0000000000 */
[----:B------:R0:W-:Y:S04]  /*13760*/  STL [R1+0x260], R6 ;  /* 0x0002600601007387 */ /* 0x0001e80000100800 */
[----:B------:R-:W-:Y:S04]  /*13770*/  STL [R1+0x264], R8 ;  /* 0x0002640801007387 */ /* 0x000fe80000100800 */
[----:B------:R-:W-:Y:S04]  /*13780*/  STL [R1+0x268], R10 ;  /* 0x0002680a01007387 */ /* 0x000fe80000100800 */
[----:B------:R-:W2:Y:S04]  /*13790*/  LDL.LU R7, [R1+0x29c] ;  /* 0x00029c0001077983 */ /* 0x000ea80000300800 */
[----:B------:R-:W-:Y:S01]  /*137a0*/  STL [R1+0x26c], R12 ;  /* 0x00026c0c01007387 */ /* 0x000fe20000100800 */
[----:B------:R-:W-:-:S03]  /*137b0*/  FADD R237, R4, R237 ;  /* 0x000000ed04ed7221 */ /* 0x000fc60000000000 */
[----:B0-----:R-:W3:Y:S04]  /*137c0*/  LDL.LU R6, [R1+0x2a0] ;  /* 0x0002a00001067983 */ /* 0x001ee80000300800 */
[----:B------:R-:W-:Y:S04]  /*137d0*/  STL [R1+0x270], R14 ;  /* 0x0002700e01007387 */ /* 0x000fe80000100800 */
[----:B------:R-:W4:Y:S04]  /*137e0*/  LDL.LU R5, [R1+0x2a4] ;  /* 0x0002a40001057983 */ /* 0x000f280000300800 */
[----:B------:R0:W-:Y:S04]  /*137f0*/  STL [R1+0x274], R17 ;  /* 0x0002741101007387 */ /* 0x0001e80000100800 */
[----:B------:R-:W4:Y:S04]  /*13800*/  LDL.LU R4, [R1+0x2a8] ;  /* 0x0002a80001047983 */ /* 0x000f280000300800 */
[----:B------:R1:W-:Y:S04]  /*13810*/  STL [R1+0x278], R31 ;  /* 0x0002781f01007387 */ /* 0x0003e80000100800 */
[----:B------:R4:W-:Y:S04]  /*13820*/  STL [R1+0x27c], R29 ;  /* 0x00027c1d01007387 */ /* 0x0009e80000100800 */
[----:B------:R4:W-:Y:S04]  /*13830*/  STL [R1+0x280], R27 ;  /* 0x0002801b01007387 */ /* 0x0009e80000100800 */
[----:B------:R4:W-:Y:S04]  /*13840*/  STL [R1+0x284], R25 ;  /* 0x0002841901007387 */ /* 0x0009e80000100800 */
[----:B------:R-:W4:Y:S04]  /*13850*/  LDL R16, [R1+0x1f4] ;  /* 0x0001f40001107983 */ /* 0x000f280000100800 */
[----:B------:R4:W-:Y:S01]  /*13860*/  STL [R1+0x288], R39 ;  /* 0x0002882701007387 */ /* 0x0009e20000100800 */
[----:B------:R-:W-:-:S03]  /*13870*/  FADD R236, R3, R236 ;  /* 0x000000ec03ec7221 */ /* 0x000fc60000000000 */
[----:B0-----:R-:W4:Y:S04]  /*13880*/  LDL R17, [R1+0x1f8] ;  /* 0x0001f80001117983 */ /* 0x001f280000100800 */
[----:B------:R0:W-:Y:S01]  /*13890*/  STL [R1+0x28c], R37 ;  /* 0x00028c2501007387 */ /* 0x0001e20000100800 */
[----:B------:R-:W-:-:S03]  /*138a0*/  FADD R235, R2, R235 ;  /* 0x000000eb02eb7221 */ /* 0x000fc60000000000 */
[----:B------:R-:W4:Y:S01]  /*138b0*/  LDL R18, [R1+0x1fc] ;  /* 0x0001fc0001127983 */ /* 0x000f220000100800 */
[----:B------:R-:W-:-:S03]  /*138c0*/  FADD R234, R0, R234 ;  /* 0x000000ea00ea7221 */ /* 0x000fc60000000000 */
[----:B------:R0:W-:Y:S04]  /*138d0*/  STL [R1+0x290], R35 ;  /* 0x0002902301007387 */ /* 0x0001e80000100800 */
[----:B------:R-:W4:Y:S04]  /*138e0*/  LDL.LU R3, [R1+0x2ac] ;  /* 0x0002ac0001037983 */ /* 0x000f280000300800 */
[----:B------:R-:W4:Y:S04]  /*138f0*/  LDL.LU R2, [R1+0x2b0] ;  /* 0x0002b00001027983 */ /* 0x000f280000300800 */
[----:B------:R-:W4:Y:S01]  /*13900*/  LDL.LU R0, [R1+0x2b4] ;  /* 0x0002b40001007983 */ /* 0x000f220000300800 */
[----:B------:R-:W-:-:S01]  /*13910*/  FADD R33, R34, R33 ;  /* 0x0000002122217221 */ /* 0x000fc20000000000 */
[----:B------:R-:W-:-:S04]  /*13920*/  FADD R47, R32, R47 ;  /* 0x0000002f202f7221 */ /* 0x000fc80000000000 */
[----:B------:R0:W-:Y:S04]  /*13930*/  STL [R1+0x294], R33 ;  /* 0x0002942101007387 */ /* 0x0001e80000100800 */
[----:B------:R0:W-:Y:S01]  /*13940*/  STL [R1+0x298], R47 ;  /* 0x0002982f01007387 */ /* 0x0001e20000100800 */
[----:B--2---:R-:W-:-:S05]  /*13950*/  FADD R7, R46, R7 ;  /* 0x000000072e077221 */ /* 0x004fca0000000000 */
[----:B------:R2:W-:Y:S01]  /*13960*/  STL [R1+0x29c], R7 ;  /* 0x00029c0701007387 */ /* 0x0005e20000100800 */
[----:B---3--:R-:W-:-:S03]  /*13970*/  FADD R6, R45, R6 ;  /* 0x000000062d067221 */ /* 0x008fc60000000000 */
[----:B-1----:R-:W3:Y:S04]  /*13980*/  LDL R31, [R1+0x1c0] ;  /* 0x0001c000011f7983 */ /* 0x002ee80000100800 */
[----:B------:R1:W-:Y:S01]  /*13990*/  STL [R1+0x2a0], R6 ;  /* 0x0002a00601007387 */ /* 0x0003e20000100800 */
[----:B----4-:R-:W-:-:S03]  /*139a0*/  FADD R5, R44, R5 ;  /* 0x000000052c057221 */ /* 0x010fc60000000000 */
[----:B------:R-:W4:Y:S04]  /*139b0*/  LDL R30, [R1+0x1c4] ;  /* 0x0001c400011e7983 */ /* 0x000f280000100800 */
[----:B------:R1:W-:Y:S01]  /*139c0*/  STL [R1+0x2a4], R5 ;  /* 0x0002a40501007387 */ /* 0x0003e20000100800 */
[----:B------:R-:W-:-:S03]  /*139d0*/  FADD R4, R15, R4 ;  /* 0x000000040f047221 */ /* 0x000fc60000000000 */
[----:B------:R-:W4:Y:S04]  /*139e0*/  LDL R29, [R1+0x1c8] ;  /* 0x0001c800011d7983 */ /* 0x000f280000100800 */
[----:B------:R1:W-:Y:S04]  /*139f0*/  STL [R1+0x2a8], R4 ;  /* 0x0002a80401007387 */ /* 0x0003e80000100800 */
[----:B------:R-:W4:Y:S04]  /*13a00*/  LDL R28, [R1+0x1cc] ;  /* 0x0001cc00011c7983 */ /* 0x000f280000100800 */
[----:B------:R-:W4:Y:S04]  /*13a10*/  LDL R27, [R1+0x1d0] ;  /* 0x0001d000011b7983 */ /* 0x000f280000100800 */
[----:B------:R-:W4:Y:S04]  /*13a20*/  LDL R26, [R1+0x1d4] ;  /* 0x0001d400011a7983 */ /* 0x000f280000100800 */
[----:B------:R-:W4:Y:S04]  /*13a30*/  LDL R25, [R1+0x1d8] ;  /* 0x0001d80001197983 */ /* 0x000f280000100800 */
[----:B------:R-:W4:Y:S04]  /*13a40*/  LDL R24, [R1+0x1dc] ;  /* 0x0001dc0001187983 */ /* 0x000f280000100800 */
[----:B------:R-:W4:Y:S04]  /*13a50*/  LDL R39, [R1+0x1a0] ;  /* 0x0001a00001277983 */ /* 0x000f280000100800 */
[----:B------:R-:W4:Y:S04]  /*13a60*/  LDL R38, [R1+0x1a4] ;  /* 0x0001a40001267983 */ /* 0x000f280000100800 */
[----:B0-----:R-:W4:Y:S04]  /*13a70*/  LDL R37, [R1+0x1a8] ;  /* 0x0001a80001257983 */ /* 0x001f280000100800 */
[----:B------:R-:W4:Y:S01]  /*13a80*/  LDL R36, [R1+0x1ac] ;  /* 0x0001ac0001247983 */ /* 0x000f220000100800 */
[----:B------:R-:W-:-:S03]  /*13a90*/  FADD R3, R16, R3 ;  /* 0x0000000310037221 */ /* 0x000fc60000000000 */
[----:B------:R-:W4:Y:S01]  /*13aa0*/  LDL R35, [R1+0x1b0] ;  /* 0x0001b00001237983 */ /* 0x000f220000100800 */
[----:B------:R-:W-:-:S03]  /*13ab0*/  FADD R2, R17, R2 ;  /* 0x0000000211027221 */ /* 0x000fc60000000000 */
[----:B------:R-:W4:Y:S01]  /*13ac0*/  LDL R34, [R1+0x1b4] ;  /* 0x0001b40001227983 */ /* 0x000f220000100800 */
[----:B------:R-:W-:-:S03]  /*13ad0*/  FADD R0, R18, R0 ;  /* 0x0000000012007221 */ /* 0x000fc60000000000 */
[----:B------:R-:W4:Y:S04]  /*13ae0*/  LDL R33, [R1+0x1b8] ;  /* 0x0001b80001217983 */ /* 0x000f280000100800 */
[----:B------:R-:W4:Y:S04]  /*13af0*/  LDL R32, [R1+0x1bc] ;  /* 0x0001bc0001207983 */ /* 0x000f280000100800 */
[----:B------:R-:W4:Y:S04]  /*13b00*/  LDL R47, [R1+0x180] ;  /* 0x00018000012f7983 */ /* 0x000f280000100800 */
[----:B------:R-:W4:Y:S04]  /*13b10*/  LDL R46, [R1+0x184] ;  /* 0x00018400012e7983 */ /* 0x000f280000100800 */
[----:B------:R-:W4:Y:S04]  /*13b20*/  LDL R45, [R1+0x188] ;  /* 0x00018800012d7983 */ /* 0x000f280000100800 */
[----:B------:R-:W4:Y:S04]  /*13b30*/  LDL R44, [R1+0x18c] ;  /* 0x00018c00012c7983 */ /* 0x000f280000100800 */
[----:B------:R-:W4:Y:S04]  /*13b40*/  LDL R15, [R1+0x190] ;  /* 0x00019000010f7983 */ /* 0x000f280000100800 */
[----:B------:R-:W3:Y:S04]  /*13b50*/  LDL.LU R18, [R1+0x2b8] ;  /* 0x0002b80001127983 */ /* 0x000ee80000300800 */
[----:B------:R0:W-:Y:S04]  /*13b60*/  STL [R1+0x2ac], R3 ;  /* 0x0002ac0301007387 */ /* 0x0001e80000100800 */
[----:B------:R-:W4:Y:S04]  /*13b70*/  LDL.LU R17, [R1+0x2bc] ;  /* 0x0002bc0001117983 */ /* 0x000f280000300800 */
[----:B------:R0:W-:Y:S04]  /*13b80*/  STL [R1+0x2b0], R2 ;  /* 0x0002b00201007387 */ /* 0x0001e80000100800 */
[----:B------:R-:W4:Y:S04]  /*13b90*/  LDL.LU R16, [R1+0x2c0] ;  /* 0x0002c00001107983 */ /* 0x000f280000300800 */
[----:B------:R0:W-:Y:S04]  /*13ba0*/  STL [R1+0x2b4], R0 ;  /* 0x0002b40001007387 */ /* 0x0001e80000100800 */
[----:B------:R-:W4:Y:S04]  /*13bb0*/  LDL.LU R14, [R1+0x2c4] ;  /* 0x0002c400010e7983 */ /* 0x000f280000300800 */
[----:B--2---:R-:W2:Y:S04]  /*13bc0*/  LDL.LU R7, [R1+0x2c8] ;  /* 0x0002c80001077983 */ /* 0x004ea80000300800 */
[----:B-1----:R-:W2:Y:S04]  /*13bd0*/  LDL.LU R6, [R1+0x2cc] ;  /* 0x0002cc0001067983 */ /* 0x002ea80000300800 */
[----:B------:R-:W2:Y:S04]  /*13be0*/  LDL.LU R5, [R1+0x2d0] ;  /* 0x0002d00001057983 */ /* 0x000ea80000300800 */
[----:B------:R-:W2:Y:S04]  /*13bf0*/  LDL.LU R4, [R1+0x2d4] ;  /* 0x0002d40001047983 */ /* 0x000ea80000300800 */
[----:B------:R-:W2:Y:S04]  /*13c00*/  LDL.LU R13, [R1+0x2d8] ;  /* 0x0002d800010d7983 */ /* 0x000ea80000300800 */
[----:B------:R-:W2:Y:S04]  /*13c10*/  LDL.LU R12, [R1+0x2dc] ;  /* 0x0002dc00010c7983 */ /* 0x000ea80000300800 */
[----:B------:R-:W2:Y:S04]  /*13c20*/  LDL.LU R11, [R1+0x2e0] ;  /* 0x0002e000010b7983 */ /* 0x000ea80000300800 */
[----:B------:R-:W2:Y:S04]  /*13c30*/  LDL.LU R10, [R1+0x2e4] ;  /* 0x0002e400010a7983 */ /* 0x000ea80000300800 */
[----:B------:R-:W2:Y:S04]  /*13c40*/  LDL.LU R9, [R1+0x2e8] ;  /* 0x0002e80001097983 */ /* 0x000ea80000300800 */
[----:B0-----:R-:W2:Y:S04]  /*13c50*/  LDL.LU R3, [R1+0x2ec] ;  /* 0x0002ec0001037983 */ /* 0x001ea80000300800 */
[----:B------:R-:W2:Y:S04]  /*13c60*/  LDL.LU R2, [R1+0x2f0] ;  /* 0x0002f00001027983 */ /* 0x000ea80000300800 */
[----:B------:R-:W2:Y:S04]  /*13c70*/  LDL.LU R0, [R1+0x2f4] ;  /* 0x0002f40001007983 */ /* 0x000ea80000300800 */
[----:B------:R-:W2:Y:S01]  /*13c80*/  LDL.LU R8, [R1+0x2f8] ;  /* 0x0002f80001087983 */ /* 0x000ea20000300800 */
[----:B---3--:R-:W-:-:S01]  /*13c90*/  FADD R18, R31, R18 ;  /* 0x000000121f127221 */ /* 0x008fc20000000000 */
[----:B----4-:R-:W-:-:S04]  /*13ca0*/  FADD R17, R30, R17 ;  /* 0x000000111e117221 */ /* 0x010fc80000000000 */
[----:B------:R-:W-:Y:S01]  /*13cb0*/  STL [R1+0x2b8], R18 ;  /* 0x0002b81201007387 */ /* 0x000fe20000100800 */
[----:B------:R-:W-:-:S03]  /*13cc0*/  FADD R16, R29, R16 ;  /* 0x000000101d107221 */ /* 0x000fc60000000000 */
[----:B------:R-:W-:Y:S01]  /*13cd0*/  STL [R1+0x2bc], R17 ;  /* 0x0002bc1101007387 */ /* 0x000fe20000100800 */
[----:B------:R-:W-:-:S03]  /*13ce0*/  FADD R14, R28, R14 ;  /* 0x0000000e1c0e7221 */ /* 0x000fc60000000000 */
[----:B------:R-:W-:Y:S01]  /*13cf0*/  STL [R1+0x2c0], R16 ;  /* 0x0002c01001007387 */ /* 0x000fe20000100800 */
[----:B--2---:R-:W-:-:S03]  /*13d00*/  FADD R7, R27, R7 ;  /* 0x000000071b077221 */ /* 0x004fc60000000000 */
[----:B------:R-:W-:Y:S01]  /*13d10*/  STL [R1+0x2c4], R14 ;  /* 0x0002c40e01007387 */ /* 0x000fe20000100800 */
[----:B------:R-:W-:-:S03]  /*13d20*/  FADD R6, R26, R6 ;  /* 0x000000061a067221 */ /* 0x000fc60000000000 */
[----:B------:R0:W-:Y:S01]  /*13d30*/  STL [R1+0x2c8], R7 ;  /* 0x0002c80701007387 */ /* 0x0001e20000100800 */
[----:B------:R-:W-:-:S01]  /*13d40*/  FADD R5, R25, R5 ;  /* 0x0000000519057221 */ /* 0x000fc20000000000 */
[----:B------:R-:W-:Y:S02]  /*13d50*/  FADD R4, R24, R4 ;  /* 0x0000000418047221 */ /* 0x000fe40000000000 */
[----:B0-----:R-:W2:Y:S01]  /*13d60*/  LDL.LU R7, [R1+0x2fc] ;  /* 0x0002fc0001077983 */ /* 0x001ea20000300800 */
[----:B------:R-:W-:-:S03]  /*13d70*/  FADD R13, R39, R13 ;  /* 0x0000000d270d7221 */ /* 0x000fc60000000000 */
[----:B------:R0:W-:Y:S01]  /*13d80*/  STL [R1+0x2cc], R6 ;  /* 0x0002cc0601007387 */ /* 0x0001e20000100800 */
[----:B------:R-:W-:-:S01]  /*13d90*/  FADD R12, R38, R12 ;  /* 0x0000000c260c7221 */ /* 0x000fc20000000000 */
[----:B------:R-:W-:Y:S02]  /*13da0*/  FADD R11, R37, R11 ;  /* 0x0000000b250b7221 */ /* 0x000fe40000000000 */
[----:B0-----:R-:W3:Y:S01]  /*13db0*/  LDL.LU R6, [R1+0x300] ;  /* 0x0003000001067983 */ /* 0x001ee20000300800 */
[----:B------:R-:W-:-:S03]  /*13dc0*/  FADD R10, R36, R10 ;  /* 0x0000000a240a7221 */ /* 0x000fc60000000000 */
[----:B------:R0:W-:Y:S01]  /*13dd0*/  STL [R1+0x2d0], R5 ;  /* 0x0002d00501007387 */ /* 0x0001e20000100800 */
[----:B------:R-:W-:-:S01]  /*13de0*/  FADD R9, R35, R9 ;  /* 0x0000000923097221 */ /* 0x000fc20000000000 */
[----:B------:R-:W-:Y:S02]  /*13df0*/  FADD R3, R34, R3 ;  /* 0x0000000322037221 */ /* 0x000fe40000000000 */
[----:B0-----:R-:W4:Y:S04]  /*13e00*/  LDL.LU R5, [R1+0x304] ;  /* 0x0003040001057983 */ /* 0x001f280000300800 */
[----:B------:R0:W-:Y:S01]  /*13e10*/  STL [R1+0x2d4], R4 ;  /* 0x0002d40401007387 */ /* 0x0001e20000100800 */
[----:B------:R-:W-:-:S01]  /*13e20*/  FADD R2, R33, R2 ;  /* 0x0000000221027221 */ /* 0x000fc20000000000 */
[----:B------:R-:W-:-:S02]  /*13e30*/  FADD R0, R32, R0 ;  /* 0x0000000020007221 */ /* 0x000fc40000000000 */
[----:B0-----:R-:W4:Y:S04]  /*13e40*/  LDL.LU R4, [R1+0x308] ;  /* 0x0003080001047983 */ /* 0x001f280000300800 */
[----:B------:R-:W-:Y:S04]  /*13e50*/  STL [R1+0x2d8], R13 ;  /* 0x0002d80d01007387 */ /* 0x000fe80000100800 */
[----:B------:R-:W-:Y:S04]  /*13e60*/  STL [R1+0x2dc], R12 ;  /* 0x0002dc0c01007387 */ /* 0x000fe80000100800 */
[----:B------:R-:W-:Y:S04]  /*13e70*/  STL [R1+0x2e0], R11 ;  /* 0x0002e00b01007387 */ /* 0x000fe80000100800 */
[----:B------:R-:W-:Y:S04]  /*13e80*/  STL [R1+0x2e4], R10 ;  /* 0x0002e40a01007387 */ /* 0x000fe80000100800 */
[----:B------:R-:W4:Y:S04]  /*13e90*/  LDL R16, [R1+0x194] ;  /* 0x0001940001107983 */ /* 0x000f280000100800 */
[----:B------:R-:W-:Y:S04]  /*13ea0*/  STL [R1+0x2e8], R9 ;  /* 0x0002e80901007387 */ /* 0x000fe80000100800 */
[----:B------:R-:W4:Y:S04]  /*13eb0*/  LDL R17, [R1+0x198] ;  /* 0x0001980001117983 */ /* 0x000f280000100800 */
[----:B------:R0:W-:Y:S04]  /*13ec0*/  STL [R1+0x2ec], R3 ;  /* 0x0002ec0301007387 */ /* 0x0001e80000100800 */
[----:B------:R-:W4:Y:S04]  /*13ed0*/  LDL R18, [R1+0x19c] ;  /* 0x00019c0001127983 */ /* 0x000f280000100800 */
[----:B------:R1:W-:Y:S04]  /*13ee0*/  STL [R1+0x2f0], R2 ;  /* 0x0002f00201007387 */ /* 0x0003e80000100800 */
[----:B0-----:R-:W4:Y:S04]  /*13ef0*/  LDL.LU R3, [R1+0x30c] ;  /* 0x00030c0001037983 */ /* 0x001f280000300800 */
[----:B-1----:R-:W4:Y:S04]  /*13f00*/  LDL.LU R2, [R1+0x310] ;  /* 0x0003100001027983 */ /* 0x002f280000300800 */
[----:B------:R0:W-:Y:S04]  /*13f10*/  STL [R1+0x2f4], R0 ;  /* 0x0002f40001007387 */ /* 0x0001e80000100800 */
[----:B0-----:R-:W4:Y:S01]  /*13f20*/  LDL.LU R0, [R1+0x314] ;  /* 0x0003140001007983 */ /* 0x001f220000300800 */
[----:B------:R-:W-:-:S05]  /*13f30*/  FADD R8, R47, R8 ;  /* 0x000000082f087221 */ /* 0x000fca0000000000 */
[----:B------:R-:W-:Y:S01]  /*13f40*/  STL [R1+0x2f8], R8 ;  /* 0x0002f80801007387 */ /* 0x000fe20000100800 */
[----:B--2---:R-:W-:-:S05]  /*13f50*/  FADD R7, R46, R7 ;  /* 0x000000072e077221 */ /* 0x004fca0000000000 */
[----:B------:R0:W-:Y:S04]  /*13f60*/  STL [R1+0x2fc], R7 ;  /* 0x0002fc0701007387 */ /* 0x0001e80000100800 */
[----:B------:R-:W2:Y:S01]  /*13f70*/  LDL R31, [R1+0x160] ;  /* 0x00016000011f7983 */ /* 0x000ea20000100800 */
[----:B---3--:R-:W-:-:S05]  /*13f80*/  FADD R6, R45, R6 ;  /* 0x000000062d067221 */ /* 0x008fca0000000000 */
[----:B------:R1:W-:Y:S04]  /*13f90*/  STL [R1+0x300], R6 ;  /* 0x0003000601007387 */ /* 0x0003e80000100800 */
[----:B------:R-:W3:Y:S01]  /*13fa0*/  LDL R30, [R1+0x164] ;  /* 0x00016400011e7983 */ /* 0x000ee20000100800 */
[----:B----4-:R-:W-:-:S05]  /*13fb0*/  FADD R5, R44, R5 ;  /* 0x000000052c057221 */ /* 0x010fca0000000000 */
[----:B------:R4:W-:Y:S04]  /*13fc0*/  STL [R1+0x304], R5 ;  /* 0x0003040501007387 */ /* 0x0009e80000100800 */
[----:B------:R-:W3:Y:S01]  /*13fd0*/  LDL R29, [R1+0x168] ;  /* 0x00016800011d7983 */ /* 0x000ee20000100800 */
[----:B------:R-:W-:-:S05]  /*13fe0*/  FADD R4, R15, R4 ;  /* 0x000000040f047221 */ /* 0x000fca0000000000 */
        /* <DEDUP_REMOVED lines=9> */
[----:B------:R-:W3:Y:S01]  /*14080*/  LDL R36, [R1+0x14c] ;  /* 0x00014c0001247983 */ /* 0x000ee20000100800 */
[----:B------:R-:W-:-:S03]  /*14090*/  FADD R3, R16, R3 ;  /* 0x0000000310037221 */ /* 0x000fc60000000000 */
[----:B------:R-:W3:Y:S04]  /*140a0*/  LDL R35, [R1+0x150] ;  /* 0x0001500001237983 */ /* 0x000ee80000100800 */
[----:B------:R-:W3:Y:S01]  /*140b0*/  LDL R34, [R1+0x154] ;  /* 0x0001540001227983 */ /* 0x000ee20000100800 */
[----:B------:R-:W-:-:S03]  /*140c0*/  FADD R2, R17, R2 ;  /* 0x0000000211027221 */ /* 0x000fc60000000000 */
[----:B------:R-:W3:Y:S04]  /*140d0*/  LDL R33, [R1+0x158] ;  /* 0x0001580001217983 */ /* 0x000ee80000100800 */
[----:B------:R-:W3:Y:S04]  /*140e0*/  LDL R32, [R1+0x15c] ;  /* 0x00015c0001207983 */ /* 0x000ee80000100800 */
[----:B------:R-:W3:Y:S01]  /*140f0*/  LDL R47, [R1+0x120] ;  /* 0x00012000012f7983 */ /* 0x000ee20000100800 */
[----:B------:R-:W-:-:S03]  /*14100*/  FADD R0, R18, R0 ;  /* 0x0000000012007221 */ /* 0x000fc60000000000 */
[----:B------:R-:W3:Y:S04]  /*14110*/  LDL R46, [R1+0x124] ;  /* 0x00012400012e7983 */ /* 0x000ee80000100800 */
[----:B------:R-:W3:Y:S04]  /*14120*/  LDL R45, [R1+0x128] ;  /* 0x00012800012d7983 */ /* 0x000ee80000100800 */
[----:B------:R-:W3:Y:S04]  /*14130*/  LDL R44, [R1+0x12c] ;  /* 0x00012c00012c7983 */ /* 0x000ee80000100800 */
[----:B------:R-:W3:Y:S04]  /*14140*/  LDL R15, [R1+0x130] ;  /* 0x00013000010f7983 */ /* 0x000ee80000100800 */
[----:B------:R-:W2:Y:S04]  /*14150*/  LDL.LU R18, [R1+0x318] ;  /* 0x0003180001127983 */ /* 0x000ea80000300800 */
[----:B------:R4:W-:Y:S04]  /*14160*/  STL [R1+0x30c], R3 ;  /* 0x00030c0301007387 */ /* 0x0009e80000100800 */
[----:B------:R-:W3:Y:S04]  /*14170*/  LDL.LU R17, [R1+0x31c] ;  /* 0x00031c0001117983 */ /* 0x000ee80000300800 */
[----:B------:R4:W-:Y:S04]  /*14180*/  STL [R1+0x310], R2 ;  /* 0x0003100201007387 */ /* 0x0009e80000100800 */
[----:B------:R-:W3:Y:S04]  /*14190*/  LDL.LU R16, [R1+0x320] ;  /* 0x0003200001107983 */ /* 0x000ee80000300800 */
[----:B------:R4:W-:Y:S04]  /*141a0*/  STL [R1+0x314], R0 ;  /* 0x0003140001007387 */ /* 0x0009e80000100800 */
[----:B------:R-:W3:Y:S04]  /*141b0*/  LDL.LU R14, [R1+0x324] ;  /* 0x00032400010e7983 */ /* 0x000ee80000300800 */
[----:B0-----:R-:W3:Y:S04]  /*141c0*/  LDL.LU R7, [R1+0x328] ;  /* 0x0003280001077983 */ /* 0x001ee80000300800 */
[----:B-1----:R-:W3:Y:S04]  /*141d0*/  LDL.LU R6, [R1+0x32c] ;  /* 0x00032c0001067983 */ /* 0x002ee80000300800 */
[----:B----4-:R-:W4:Y:S04]  /*141e0*/  LDL.LU R5, [R1+0x330] ;  /* 0x0003300001057983 */ /* 0x010f280000300800 */
        /* <DEDUP_REMOVED lines=9> */
[----:B------:R-:W4:Y:S01]  /*14280*/  LDL.LU R8, [R1+0x358] ;  /* 0x0003580001087983 */ /* 0x000f220000300800 */
[----:B--2---:R-:W-:-:S01]  /*14290*/  FADD R18, R31, R18 ;  /* 0x000000121f127221 */ /* 0x004fc20000000000 */
[----:B---3--:R-:W-:-:S04]  /*142a0*/  FADD R17, R30, R17 ;  /* 0x000000111e117221 */ /* 0x008fc80000000000 */
[----:B------:R-:W-:Y:S01]  /*142b0*/  STL [R1+0x318], R18 ;  /* 0x0003181201007387 */ /* 0x000fe20000100800 */
[----:B------:R-:W-:-:S03]  /*142c0*/  FADD R16, R29, R16 ;  /* 0x000000101d107221 */ /* 0x000fc60000000000 */
[----:B------:R-:W-:Y:S01]  /*142d0*/  STL [R1+0x31c], R17 ;  /* 0x00031c1101007387 */ /* 0x000fe20000100800 */
[----:B------:R-:W-:-:S03]  /*142e0*/  FADD R14, R28, R14 ;  /* 0x0000000e1c0e7221 */ /* 0x000fc60000000000 */
[----:B------:R-:W-:Y:S01]  /*142f0*/  STL [R1+0x320], R16 ;  /* 0x0003201001007387 */ /* 0x000fe20000100800 */
[----:B------:R-:W-:-:S03]  /*14300*/  FADD R7, R27, R7 ;  /* 0x000000071b077221 */ /* 0x000fc60000000000 */
[----:B------:R-:W-:Y:S01]  /*14310*/  STL [R1+0x324], R14 ;  /* 0x0003240e01007387 */ /* 0x000fe20000100800 */
[----:B------:R-:W-:-:S03]  /*14320*/  FADD R6, R26, R6 ;  /* 0x000000061a067221 */ /* 0x000fc60000000000 */
[----:B------:R0:W-:Y:S01]  /*14330*/  STL [R1+0x328], R7 ;  /* 0x0003280701007387 */ /* 0x0001e20000100800 */
[----:B----4-:R-:W-:-:S01]  /*14340*/  FADD R5, R25, R5 ;  /* 0x0000000519057221 */ /* 0x010fc20000000000 */
        /* <DEDUP_REMOVED lines=102> */
[----:B0-----:R-:W3:Y:S04]  /*149b0*/  LDL.LU R6, [R1+0x3c0] ;  /* 0x0003c00001067983 */ /* 0x001ee80000300800 */
[----:B------:R0:W-:Y:S01]  /*149c0*/  STL [R1+0x390], R5 ;  /* 0x0003900501007387 */ /* 0x0001e20000100800 */
[----:B------:R-:W-:-:S01]  /*149d0*/  FADD R10, R36, R10 ;  /* 0x0000000a240a7221 */ /* 0x000fc20000000000 */
[----:B------:R-:W-:Y:S01]  /*149e0*/  FADD R9, R35, R9 ;  /* 0x0000000923097221 */ /* 0x000fe20000000000 */
[----:B------:R-:W-:-:S01]  /*149f0*/  FADD R3, R34, R3 ;  /* 0x0000000322037221 */ /* 0x000fc20000000000 */
[----:B0-----:R-:W4:Y:S04]  /*14a00*/  LDL.LU R5, [R1+0x3c4] ;  /* 0x0003c40001057983 */ /* 0x001f280000300800 */
[----:B------:R0:W-:Y:S01]  /*14a10*/  STL [R1+0x394], R4 ;  /* 0x0003940401007387 */ /* 0x0001e20000100800 */
[----:B------:R-:W-:-:S01]  /*14a20*/  FADD R2, R33, R2 ;  /* 0x0000000221027221 */ /* 0x000fc20000000000 */
[----:B------:R-:W-:-:S02]  /*14a30*/  FADD R0, R32, R0 ;  /* 0x0000000020007221 */ /* 0x000fc40000000000 */
[----:B0-----:R-:W4:Y:S04]  /*14a40*/  LDL.LU R4, [R1+0x3c8] ;  /* 0x0003c80001047983 */ /* 0x001f280000300800 */
[----:B------:R-:W-:Y:S04]  /*14a50*/  STL [R1+0x398], R13 ;  /* 0x0003980d01007387 */ /* 0x000fe80000100800 */
[----:B------:R-:W4:Y:S04]  /*14a60*/  LDL R30, [R1+0xd4] ;  /* 0x0000d400011e7983 */ /* 0x000f280000100800 */
[----:B------:R-:W-:Y:S04]  /*14a70*/  STL [R1+0x39c], R12 ;  /* 0x00039c0c01007387 */ /* 0x000fe80000100800 */
[----:B------:R-:W4:Y:S04]  /*14a80*/  LDL R29, [R1+0xd8] ;  /* 0x0000d800011d7983 */ /* 0x000f280000100800 */
[----:B------:R-:W-:Y:S04]  /*14a90*/  STL [R1+0x3a0], R11 ;  /* 0x0003a00b01007387 */ /* 0x000fe80000100800 */
[----:B------:R-:W4:Y:S04]  /*14aa0*/  LDL R28, [R1+0xdc] ;  /* 0x0000dc00011c7983 */ /* 0x000f280000100800 */
[----:B------:R-:W-:Y:S04]  /*14ab0*/  STL [R1+0x3a4], R10 ;  /* 0x0003a40a01007387 */ /* 0x000fe80000100800 */
[----:B------:R-:W-:Y:S04]  /*14ac0*/  STL [R1+0x3a8], R9 ;  /* 0x0003a80901007387 */ /* 0x000fe80000100800 */
[----:B------:R0:W-:Y:S04]  /*14ad0*/  STL [R1+0x3ac], R3 ;  /* 0x0003ac0301007387 */ /* 0x0001e80000100800 */
[----:B0-----:R-:W4:Y:S04]  /*14ae0*/  LDL.LU R3, [R1+0x3cc] ;  /* 0x0003cc0001037983 */ /* 0x001f280000300800 */
[----:B------:R0:W-:Y:S04]  /*14af0*/  STL [R1+0x3b0], R2 ;  /* 0x0003b00201007387 */ /* 0x0001e80000100800 */
[----:B0-----:R-:W4:Y:S04]  /*14b00*/  LDL.LU R2, [R1+0x3d0] ;  /* 0x0003d00001027983 */ /* 0x001f280000300800 */
[----:B------:R0:W-:Y:S04]  /*14b10*/  STL [R1+0x3b4], R0 ;  /* 0x0003b40001007387 */ /* 0x0001e80000100800 */
[----:B0-----:R-:W4:Y:S01]  /*14b20*/  LDL.LU R0, [R1+0x3d4] ;  /* 0x0003d40001007983 */ /* 0x001f220000300800 */
[----:B------:R-:W-:-:S05]  /*14b30*/  FADD R8, R47, R8 ;  /* 0x000000082f087221 */ /* 0x000fca0000000000 */
[----:B------:R-:W-:Y:S01]  /*14b40*/  STL [R1+0x3b8], R8 ;  /* 0x0003b80801007387 */ /* 0x000fe20000100800 */
[----:B--2---:R-:W-:-:S05]  /*14b50*/  FADD R7, R46, R7 ;  /* 0x000000072e077221 */ /* 0x004fca0000000000 */
[----:B------:R-:W-:Y:S04]  /*14b60*/  STL [R1+0x3bc], R7 ;  /* 0x0003bc0701007387 */ /* 0x000fe80000100800 */
[----:B------:R-:W2:Y:S01]  /*14b70*/  LDL R27, [R1+0xa0] ;  /* 0x0000a000011b7983 */ /* 0x000ea20000100800 */
[----:B---3--:R-:W-:-:S05]  /*14b80*/  FADD R6, R45, R6 ;  /* 0x000000062d067221 */ /* 0x008fca0000000000 */
[----:B------:R-:W-:Y:S04]  /*14b90*/  STL [R1+0x3c0], R6 ;  /* 0x0003c00601007387 */ /* 0x000fe80000100800 */
[----:B------:R-:W2:Y:S01]  /*14ba0*/  LDL.LU R18, [R1+0x3d8] ;  /* 0x0003d80001127983 */ /* 0x000ea20000300800 */
[----:B----4-:R-:W-:-:S05]  /*14bb0*/  FADD R5, R44, R5 ;  /* 0x000000052c057221 */ /* 0x010fca0000000000 */
[----:B------:R0:W-:Y:S04]  /*14bc0*/  STL [R1+0x3c4], R5 ;  /* 0x0003c40501007387 */ /* 0x0001e80000100800 */
[----:B------:R-:W3:Y:S01]  /*14bd0*/  LDL R35, [R1+0xa4] ;  /* 0x0000a40001237983 */ /* 0x000ee20000100800 */
[----:B------:R-:W-:-:S05]  /*14be0*/  FADD R4, R15, R4 ;  /* 0x000000040f047221 */ /* 0x000fca0000000000 */
        /* <DEDUP_REMOVED lines=11> */
[----:B------:R-:W-:-:S03]  /*14ca0*/  FADD R3, R30, R3 ;  /* 0x000000031e037221 */ /* 0x000fc60000000000 */
[----:B------:R-:W4:Y:S04]  /*14cb0*/  LDL R36, [R1+0x90] ;  /* 0x0000900001247983 */ /* 0x000f280000100800 */
[----:B------:R-:W4:Y:S04]  /*14cc0*/  LDL R34, [R1+0x94] ;  /* 0x0000940001227983 */ /* 0x000f280000100800 */
[----:B------:R-:W4:Y:S01]  /*14cd0*/  LDL R32, [R1+0x98] ;  /* 0x0000980001207983 */ /* 0x000f220000100800 */
[----:B------:R-:W-:-:S03]  /*14ce0*/  FADD R2, R29, R2 ;  /* 0x000000021d027221 */ /* 0x000fc60000000000 */
[----:B------:R-:W4:Y:S04]  /*14cf0*/  LDL R46, [R1+0x9c] ;  /* 0x00009c00012e7983 */ /* 0x000f280000100800 */
[----:B------:R-:W4:Y:S04]  /*14d00*/  LDL R44, [R1+0x60] ;  /* 0x00006000012c7983 */ /* 0x000f280000100800 */
[----:B------:R-:W3:Y:S04]  /*14d10*/  LDL.LU R17, [R1+0x3dc] ;  /* 0x0003dc0001117983 */ /* 0x000ee80000300800 */
[----:B------:R1:W-:Y:S01]  /*14d20*/  STL [R1+0x3cc], R3 ;  /* 0x0003cc0301007387 */ /* 0x0003e20000100800 */
[----:B------:R-:W-:-:S03]  /*14d30*/  FADD R0, R28, R0 ;  /* 0x000000001c007221 */ /* 0x000fc60000000000 */
[----:B------:R-:W4:Y:S04]  /*14d40*/  LDL.LU R16, [R1+0x3e0] ;  /* 0x0003e00001107983 */ /* 0x000f280000300800 */
[----:B------:R1:W-:Y:S04]  /*14d50*/  STL [R1+0x3d0], R2 ;  /* 0x0003d00201007387 */ /* 0x0003e80000100800 */
[----:B0-----:R-:W4:Y:S04]  /*14d60*/  LDL.LU R5, [R1+0x3e4] ;  /* 0x0003e40001057983 */ /* 0x001f280000300800 */
[----:B------:R0:W-:Y:S04]  /*14d70*/  STL [R1+0x3d4], R0 ;  /* 0x0003d40001007387 */ /* 0x0001e80000100800 */
[----:B-1----:R-:W4:Y:S04]  /*14d80*/  LDL.LU R4, [R1+0x3e8] ;  /* 0x0003e80001047983 */ /* 0x002f280000300800 */
[----:B------:R-:W4:Y:S04]  /*14d90*/  LDL.LU R3, [R1+0x3ec] ;  /* 0x0003ec0001037983 */ /* 0x000f280000300800 */
[----:B------:R-:W4:Y:S04]  /*14da0*/  LDL.LU R2, [R1+0x3f0] ;  /* 0x0003f00001027983 */ /* 0x000f280000300800 */
[----:B0-----:R-:W4:Y:S04]  /*14db0*/  LDL.LU R0, [R1+0x3f4] ;  /* 0x0003f40001007983 */ /* 0x001f280000300800 */
        /* <DEDUP_REMOVED lines=9> */
[----:B--2---:R-:W-:-:S05]  /*14e50*/  FADD R18, R27, R18 ;  /* 0x000000121b127221 */ /* 0x004fca0000000000 */
[----:B------:R-:W-:Y:S01]  /*14e60*/  STL [R1+0x3d8], R18 ;  /* 0x0003d81201007387 */ /* 0x000fe20000100800 */
[----:B---3--:R-:W-:-:S01]  /*14e70*/  FADD R17, R35, R17 ;  /* 0x0000001123117221 */ /* 0x008fc20000000000 */
[----:B----4-:R-:W-:-:S04]  /*14e80*/  FADD R16, R33, R16 ;  /* 0x0000001021107221 */ /* 0x010fc80000000000 */
[----:B------:R-:W-:Y:S04]  /*14e90*/  STL [R1+0x3dc], R17 ;  /* 0x0003dc1101007387 */ /* 0x000fe80000100800 */
[----:B------:R-:W-:Y:S01]  /*14ea0*/  STL [R1+0x3e0], R16 ;  /* 0x0003e01001007387 */ /* 0x000fe20000100800 */
[----:B------:R-:W-:-:S03]  /*14eb0*/  FADD R5, R47, R5 ;  /* 0x000000052f057221 */ /* 0x000fc60000000000 */
[----:B------:R-:W2:Y:S04]  /*14ec0*/  LDL R35, [R1+0x64] ;  /* 0x0000640001237983 */ /* 0x000ea80000100800 */
[----:B------:R0:W-:Y:S01]  /*14ed0*/  STL [R1+0x3e4], R5 ;  /* 0x0003e40501007387 */ /* 0x0001e20000100800 */
[----:B------:R-:W-:-:S03]  /*14ee0*/  FADD R4, R45, R4 ;  /* 0x000000042d047221 */ /* 0x000fc60000000000 */
[----:B------:R-:W3:Y:S01]  /*14ef0*/  LDL R33, [R1+0x68] ;  /* 0x0000680001217983 */ /* 0x000ee20000100800 */
[----:B------:R-:W-:-:S03]  /*14f00*/  FADD R3, R15, R3 ;  /* 0x000000030f037221 */ /* 0x000fc60000000000 */
[----:B------:R1:W-:Y:S01]  /*14f10*/  STL [R1+0x3e8], R4 ;  /* 0x0003e80401007387 */ /* 0x0003e20000100800 */
[----:B------:R-:W-:-:S03]  /*14f20*/  FADD R2, R26, R2 ;  /* 0x000000021a027221 */ /* 0x000fc60000000000 */
[----:B------:R-:W4:Y:S01]  /*14f30*/  LDL R47, [R1+0x6c] ;  /* 0x00006c00012f7983 */ /* 0x000f220000100800 */
[----:B------:R-:W-:-:S03]  /*14f40*/  FADD R0, R25, R0 ;  /* 0x0000000019007221 */ /* 0x000fc60000000000 */
[----:B------:R1:W-:Y:S04]  /*14f50*/  STL [R1+0x3ec], R3 ;  /* 0x0003ec0301007387 */ /* 0x0003e80000100800 */
[----:B------:R-:W4:Y:S04]  /*14f60*/  LDL R45, [R1+0x70] ;  /* 0x00007000012d7983 */ /* 0x000f280000100800 */
[----:B------:R-:W4:Y:S04]  /*14f70*/  LDL R15, [R1+0x74] ;  /* 0x00007400010f7983 */ /* 0x000f280000100800 */
[----:B0-----:R-:W2:Y:S04]  /*14f80*/  LDL.LU R5, [R1+0x41c] ;  /* 0x00041c0001057983 */ /* 0x001ea80000300800 */
[----:B-1----:R-:W3:Y:S04]  /*14f90*/  LDL.LU R4, [R1+0x420] ;  /* 0x0004200001047983 */ /* 0x002ee80000300800 */
[----:B------:R-:W-:Y:S04]  /*14fa0*/  STL [R1+0x3f0], R2 ;  /* 0x0003f00201007387 */ /* 0x000fe80000100800 */
[----:B------:R-:W4:Y:S04]  /*14fb0*/  LDL.LU R3, [R1+0x424] ;  /* 0x0004240001037983 */ /* 0x000f280000300800 */
[----:B------:R0:W-:Y:S04]  /*14fc0*/  STL [R1+0x3f4], R0 ;  /* 0x0003f40001007387 */ /* 0x0001e80000100800 */
[----:B0-----:R-:W4:Y:S04]  /*14fd0*/  LDL.LU R0, [R1+0x428] ;  /* 0x0004280001007983 */ /* 0x001f280000300800 */
[----:B------:R-:W4:Y:S01]  /*14fe0*/  LDL.LU R2, [R1+0x42c] ;  /* 0x00042c0001027983 */ /* 0x000f220000300800 */
[----:B------:R-:W-:-:S01]  /*14ff0*/  FADD R14, R24, R14 ;  /* 0x0000000e180e7221 */ /* 0x000fc20000000000 */
[----:B------:R-:W-:Y:S01]  /*15000*/  FADD R13, R39, R13 ;  /* 0x0000000d270d7221 */ /* 0x000fe20000000000 */
[----:B------:R-:W-:-:S01]  /*15010*/  FADD R12, R38, R12 ;  /* 0x0000000c260c7221 */ /* 0x000fc20000000000 */
[----:B------:R-:W-:Y:S01]  /*15020*/  FADD R11, R37, R11 ;  /* 0x0000000b250b7221 */ /* 0x000fe20000000000 */
[----:B------:R-:W-:-:S01]  /*15030*/  FADD R10, R36, R10 ;  /* 0x0000000a240a7221 */ /* 0x000fc20000000000 */
[----:B------:R-:W-:Y:S01]  /*15040*/  STL [R1+0x3f8], R14 ;  /* 0x0003f80e01007387 */ /* 0x000fe20000100800 */
[----:B------:R-:W-:-:S01]  /*15050*/  FADD R9, R34, R9 ;  /* 0x0000000922097221 */ /* 0x000fc20000000000 */
[----:B------:R-:W-:-:S02]  /*15060*/  FADD R8, R32, R8 ;  /* 0x0000000820087221 */ /* 0x000fc40000000000 */
[----:B------:R-:W-:Y:S01]  /*15070*/  STL [R1+0x3fc], R13 ;  /* 0x0003fc0d01007387 */ /* 0x000fe20000100800 */
[----:B------:R-:W-:-:S03]  /*15080*/  FADD R7, R46, R7 ;  /* 0x000000072e077221 */ /* 0x000fc60000000000 */
[----:B------:R-:W-:Y:S01]  /*15090*/  STL [R1+0x400], R12 ;  /* 0x0004000c01007387 */ /* 0x000fe20000100800 */
[----:B------:R-:W-:-:S03]  /*150a0*/  FADD R6, R44, R6 ;  /* 0x000000062c067221 */ /* 0x000fc60000000000 */
[----:B------:R-:W-:Y:S04]  /*150b0*/  STL [R1+0x404], R11 ;  /* 0x0004040b01007387 */ /* 0x000fe80000100800 */
[----:B------:R0:W-:Y:S04]  /*150c0*/  STL [R1+0x408], R10 ;  /* 0x0004080a01007387 */ /* 0x0001e80000100800 */
[----:B------:R-:W-:Y:S04]  /*150d0*/  STL [R1+0x40c], R9 ;  /* 0x00040c0901007387 */ /* 0x000fe80000100800 */
[----:B------:R-:W4:Y:S04]  /*150e0*/  LDL R44, [R1+0x78] ;  /* 0x00007800012c7983 */ /* 0x000f280000100800 */
[----:B------:R-:W-:Y:S04]  /*150f0*/  STL [R1+0x410], R8 ;  /* 0x0004100801007387 */ /* 0x000fe80000100800 */
[----:B------:R-:W4:Y:S04]  /*15100*/  LDL R46, [R1+0x7c] ;  /* 0x00007c00012e7983 */ /* 0x000f280000100800 */
[----:B------:R-:W-:Y:S04]  /*15110*/  STL [R1+0x414], R7 ;  /* 0x0004140701007387 */ /* 0x000fe80000100800 */
[----:B------:R-:W4:Y:S04]  /*15120*/  LDL R32, [R1+0x40] ;  /* 0x0000400001207983 */ /* 0x000f280000100800 */
[----:B------:R-:W-:Y:S04]  /*15130*/  STL [R1+0x418], R6 ;  /* 0x0004180601007387 */ /* 0x000fe80000100800 */
        /* <DEDUP_REMOVED lines=9> */
[----:B------:R-:W4:Y:S01]  /*151d0*/  LDL R38, [R1+0x28] ;  /* 0x0000280001267983 */ /* 0x000f220000100800 */
[----:B--2---:R-:W-:-:S01]  /*151e0*/  FADD R5, R35, R5 ;  /* 0x0000000523057221 */ /* 0x004fc20000000000 */
[----:B---3--:R-:W-:-:S04]  /*151f0*/  FADD R4, R33, R4 ;  /* 0x0000000421047221 */ /* 0x008fc80000000000 */
[----:B------:R-:W-:Y:S01]  /*15200*/  STL [R1+0x41c], R5 ;  /* 0x00041c0501007387 */ /* 0x000fe20000100800 */
[----:B----4-:R-:W-:-:S01]  /*15210*/  FADD R3, R47, R3 ;  /* 0x000000032f037221 */ /* 0x010fc20000000000 */
[----:B------:R-:W-:-:S05]  /*15220*/  FADD R0, R45, R0 ;  /* 0x000000002d007221 */ /* 0x000fca0000000000 */
[----:B------:R0:W-:Y:S04]  /*15230*/  STL [R1+0x428], R0 ;  /* 0x0004280001007387 */ /* 0x0001e80000100800 */
[----:B------:R1:W-:Y:S01]  /*15240*/  STL [R1+0x420], R4 ;  /* 0x0004200401007387 */ /* 0x0003e20000100800 */
[----:B------:R-:W-:-:S03]  /*15250*/  FADD R2, R15, R2 ;  /* 0x000000020f027221 */ /* 0x000fc60000000000 */
[----:B0-----:R-:W2:Y:S04]  /*15260*/  LDL.LU R0, [R1+0x460] ;  /* 0x0004600001007983 */ /* 0x001ea80000300800 */
[----:B------:R0:W-:Y:S04]  /*15270*/  STL [R1+0x424], R3 ;  /* 0x0004240301007387 */ /* 0x0001e80000100800 */
[----:B------:R-:W3:Y:S04]  /*15280*/  LDL.LU R45, [R1+0x430] ;  /* 0x00043000012d7983 */ /* 0x000ee80000300800 */
[----:B------:R-:W4:Y:S04]  /*15290*/  LDL.LU R47, [R1+0x434] ;  /* 0x00043400012f7983 */ /* 0x000f280000300800 */
[----:B------:R-:W2:Y:S04]  /*152a0*/  LDL.LU R33, [R1+0x438] ;  /* 0x0004380001217983 */ /* 0x000ea80000300800 */
[----:B------:R0:W-:Y:S04]  /*152b0*/  STL [R1+0x42c], R2 ;  /* 0x00042c0201007387 */ /* 0x0001e80000100800 */
[----:B------:R-:W2:Y:S04]  /*152c0*/  LDL.LU R35, [R1+0x43c] ;  /* 0x00043c0001237983 */ /* 0x000ea80000300800 */
[----:B------:R-:W2:Y:S04]  /*152d0*/  LDL.LU R9, [R1+0x440] ;  /* 0x0004400001097983 */ /* 0x000ea80000300800 */
[----:B------:R-:W2:Y:S04]  /*152e0*/  LDL.LU R8, [R1+0x444] ;  /* 0x0004440001087983 */ /* 0x000ea80000300800 */
[----:B------:R-:W2:Y:S04]  /*152f0*/  LDL.LU R7, [R1+0x448] ;  /* 0x0004480001077983 */ /* 0x000ea80000300800 */
[----:B------:R-:W2:Y:S04]  /*15300*/  LDL.LU R6, [R1+0x44c] ;  /* 0x00044c0001067983 */ /* 0x000ea80000300800 */
[----:B------:R-:W2:Y:S04]  /*15310*/  LDL.LU R5, [R1+0x450] ;  /* 0x0004500001057983 */ /* 0x000ea80000300800 */
[----:B-1----:R-:W2:Y:S04]  /*15320*/  LDL.LU R4, [R1+0x454] ;  /* 0x0004540001047983 */ /* 0x002ea80000300800 */
[----:B0-----:R-:W2:Y:S04]  /*15330*/  LDL.LU R3, [R1+0x458] ;  /* 0x0004580001037983 */ /* 0x001ea80000300800 */
[----:B------:R-:W2:Y:S04]  /*15340*/  LDL.LU R2, [R1+0x45c] ;  /* 0x00045c0001027983 */ /* 0x000ea80000300800 */
[----:B------:R-:W2:Y:S04]  /*15350*/  LDL R37, [R1+0x2c] ;  /* 0x00002c0001257983 */ /* 0x000ea80000100800 */
[----:B------:R-:W2:Y:S04]  /*15360*/  LDL R39, [R1+0x30] ;  /* 0x0000300001277983 */ /* 0x000ea80000100800 */
[----:B------:R-:W2:Y:S04]  /*15370*/  LDL R25, [R1+0x34] ;  /* 0x0000340001197983 */ /* 0x000ea80000100800 */
[----:B------:R-:W2:Y:S04]  /*15380*/  LDL R27, [R1+0x38] ;  /* 0x00003800011b7983 */ /* 0x000ea80000100800 */
[----:B------:R-:W2:Y:S04]  /*15390*/  LDL R29, [R1+0x3c] ;  /* 0x00003c00011d7983 */ /* 0x000ea80000100800 */
[----:B------:R-:W2:Y:S04]  /*153a0*/  LDL R31, [R1] ;  /* 0x00000000011f7983 */ /* 0x000ea80000100800 */
[----:B------:R-:W2:Y:S04]  /*153b0*/  LDL R17, [R1+0x4] ;  /* 0x0000040001117983 */ /* 0x000ea80000100800 */
[----:B------:R-:W2:Y:S04]  /*153c0*/  LDL R12, [R1+0x8] ;  /* 0x00000800010c7983 */ /* 0x000ea80000100800 */
[----:B------:R-:W2:Y:S04]  /*153d0*/  LDL R13, [R1+0xc] ;  /* 0x00000c00010d7983 */ /* 0x000ea80000100800 */
[----:B------:R-:W2:Y:S04]  /*153e0*/  LDL R14, [R1+0x10] ;  /* 0x00001000010e7983 */ /* 0x000ea80000100800 */
[----:B------:R-:W2:Y:S04]  /*153f0*/  LDL R16, [R1+0x14] ;  /* 0x0000140001107983 */ /* 0x000ea80000100800 */
[----:B------:R-:W2:Y:S01]  /*15400*/  LDL R15, [R1+0x18] ;  /* 0x00001800010f7983 */ /* 0x000ea20000100800 */
[----:B---3--:R-:W-:-:S03]  /*15410*/  FADD R45, R44, R45 ;  /* 0x0000002d2c2d7221 */ /* 0x008fc60000000000 */
[----:B------:R-:W3:Y:S01]  /*15420*/  LDL.LU R44, [R1+0x898] ;  /* 0x00089800012c7983 */ /* 0x000ee20000300800 */
[----:B----4-:R-:W-:-:S03]  /*15430*/  FADD R47, R46, R47 ;  /* 0x0000002f2e2f7221 */ /* 0x010fc60000000000 */
[----:B------:R0:W-:Y:S01]  /*15440*/  STL [R1+0x430], R45 ;  /* 0x0004302d01007387 */ /* 0x0001e20000100800 */
[----:B--2---:R-:W-:-:S03]  /*15450*/  FADD R33, R32, R33 ;  /* 0x0000002120217221 */ /* 0x004fc60000000000 */
[----:B0-----:R-:W2:Y:S01]  /*15460*/  LDL.LU R45, [R1+0x894] ;  /* 0x00089400012d7983 */ /* 0x001ea20000300800 */
[----:B------:R-:W-:-:S03]  /*15470*/  FADD R35, R34, R35 ;  /* 0x0000002322237221 */ /* 0x000fc60000000000 */
[----:B------:R-:W4:Y:S04]  /*15480*/  LDL.LU R46, [R1+0x890] ;  /* 0x00089000012e7983 */ /* 0x000f280000300800 */
[----:B------:R0:W-:Y:S01]  /*15490*/  STL [R1+0x434], R47 ;  /* 0x0004342f01007387 */ /* 0x0001e20000100800 */
[----:B------:R-:W-:-:S01]  /*154a0*/  FADD R9, R36, R9 ;  /* 0x0000000924097221 */ /* 0x000fc20000000000 */
[----:B------:R-:W-:Y:S01]  /*154b0*/  FADD R8, R10, R8 ;  /* 0x000000080a087221 */ /* 0x000fe20000000000 */
[----:B------:R-:W-:-:S01]  /*154c0*/  FADD R7, R11, R7 ;  /* 0x000000070b077221 */ /* 0x000fc20000000000 */
[----:B0-----:R-:W4:Y:S04]  /*154d0*/  LDL.LU R47, [R1+0x88c] ;  /* 0x00088c00012f7983 */ /* 0x001f280000300800 */
        /* <DEDUP_REMOVED lines=9> */
[----:B------:R-:W-:-:S02]  /*15570*/  FADD R0, R38, R0 ;  /* 0x0000000026007221 */ /* 0x000fc40000000000 */
[----:B0-----:R-:W4:Y:S04]  /*15580*/  LDL.LU R35, [R1+0x87c] ;  /* 0x00087c0001237983 */ /* 0x001f280000300800 */
[----:B------:R-:W4:Y:S04]  /*15590*/  LDL.LU R36, [R1+0x878] ;  /* 0x0008780001247983 */ /* 0x000f280000300800 */
[----:B------:R0:W-:Y:S04]  /*155a0*/  STL [R1+0x440], R9 ;  /* 0x0004400901007387 */ /* 0x0001e80000100800 */
[----:B------:R1:W-:Y:S04]  /*155b0*/  STL [R1+0x444], R8 ;  /* 0x0004440801007387 */ /* 0x0003e80000100800 */
[----:B------:R1:W-:Y:S01]  /*155c0*/  STL [R1+0x448], R7 ;  /* 0x0004480701007387 */ /* 0x0003e20000100800 */
[----:B------:R-:W-:-:S03]  /*155d0*/  FADD R2, R24, R2 ;  /* 0x0000000218027221 */ /* 0x000fc60000000000 */
[----:B------:R1:W-:Y:S04]  /*155e0*/  STL [R1+0x44c], R6 ;  /* 0x00044c0601007387 */ /* 0x0003e80000100800 */
[----:B------:R1:W-:Y:S04]  /*155f0*/  STL [R1+0x450], R5 ;  /* 0x0004500501007387 */ /* 0x0003e80000100800 */
[----:B------:R1:W-:Y:S04]  /*15600*/  STL [R1+0x454], R4 ;  /* 0x0004540401007387 */ /* 0x0003e80000100800 */
[----:B------:R-:W3:Y:S04]  /*15610*/  LDL.LU R38, [R1+0x464] ;  /* 0x0004640001267983 */ /* 0x000ee80000300800 */
[----:B------:R1:W-:Y:S04]  /*15620*/  STL [R1+0x458], R3 ;  /* 0x0004580301007387 */ /* 0x0003e80000100800 */
[----:B------:R-:W2:Y:S04]  /*15630*/  LDL.LU R24, [R1+0x468] ;  /* 0x0004680001187983 */ /* 0x000ea80000300800 */
[----:B------:R1:W-:Y:S04]  /*15640*/  STL [R1+0x45c], R2 ;  /* 0x00045c0201007387 */ /* 0x0003e80000100800 */
[----:B------:R-:W4:Y:S04]  /*15650*/  LDL.LU R26, [R1+0x46c] ;  /* 0x00046c00011a7983 */ /* 0x000f280000300800 */
[----:B------:R1:W-:Y:S04]  /*15660*/  STL [R1+0x460], R0 ;  /* 0x0004600001007387 */ /* 0x0003e80000100800 */
[----:B------:R-:W4:Y:S04]  /*15670*/  LDL.LU R28, [R1+0x470] ;  /* 0x00047000011c7983 */ /* 0x000f280000300800 */
[----:B------:R-:W4:Y:S04]  /*15680*/  LDL.LU R30, [R1+0x474] ;  /* 0x00047400011e7983 */ /* 0x000f280000300800 */
[----:B------:R-:W4:Y:S04]  /*15690*/  LDL.LU R18, [R1+0x478] ;  /* 0x0004780001127983 */ /* 0x000f280000300800 */
[----:B------:R-:W4:Y:S04]  /*156a0*/  LDL.LU R11, [R1+0x47c] ;  /* 0x00047c00010b7983 */ /* 0x000f280000300800 */
[----:B------:R-:W4:Y:S04]  /*156b0*/  LDL.LU R10, [R1+0x480] ;  /* 0x00048000010a7983 */ /* 0x000f280000300800 */
[----:B0-----:R-:W4:Y:S04]  /*156c0*/  LDL.LU R9, [R1+0x484] ;  /* 0x0004840001097983 */ /* 0x001f280000300800 */
[----:B-1----:R-:W4:Y:S04]  /*156d0*/  LDL.LU R8, [R1+0x488] ;  /* 0x0004880001087983 */ /* 0x002f280000300800 */
[----:B------:R-:W4:Y:S04]  /*156e0*/  LDL.LU R7, [R1+0x48c] ;  /* 0x00048c0001077983 */ /* 0x000f280000300800 */
[----:B------:R-:W4:Y:S04]  /*156f0*/  LDL.LU R6, [R1+0x490] ;  /* 0x0004900001067983 */ /* 0x000f280000300800 */
[----:B------:R-:W4:Y:S04]  /*15700*/  LDL.LU R5, [R1+0x494] ;  /* 0x0004940001057983 */ /* 0x000f280000300800 */
[----:B------:R-:W4:Y:S04]  /*15710*/  LDL.LU R4, [R1+0x498] ;  /* 0x0004980001047983 */ /* 0x000f280000300800 */
[----:B------:R-:W4:Y:S04]  /*15720*/  LDL.LU R3, [R1+0x49c] ;  /* 0x00049c0001037983 */ /* 0x000f280000300800 */
[----:B------:R-:W4:Y:S04]  /*15730*/  LDL.LU R2, [R1+0x4a0] ;  /* 0x0004a00001027983 */ /* 0x000f280000300800 */
[----:B------:R-:W4:Y:S01]  /*15740*/  LDL.LU R0, [R1+0x4a4] ;  /* 0x0004a40001007983 */ /* 0x000f220000300800 */
[----:B---3--:R-:W-:-:S03]  /*15750*/  FADD R38, R37, R38 ;  /* 0x0000002625267221 */ /* 0x008fc60000000000 */
[----:B------:R-:W3:Y:S04]  /*15760*/  LDL.LU R37, [R1+0x874] ;  /* 0x0008740001257983 */ /* 0x000ee80000300800 */
[----:B------:R0:W-:Y:S01]  /*15770*/  STL [R1+0x464], R38 ;  /* 0x0004642601007387 */ /* 0x0001e20000100800 */
[----:B--2---:R-:W-:-:S03]  /*15780*/  FADD R24, R39, R24 ;  /* 0x0000001827187221 */ /* 0x004fc60000000000 */
[----:B0-----:R-:W2:Y:S01]  /*15790*/  LDL.LU R38, [R1+0x870] ;  /* 0x0008700001267983 */ /* 0x001ea20000300800 */
[----:B----4-:R-:W-:-:S03]  /*157a0*/  FADD R26, R25, R26 ;  /* 0x0000001a191a7221 */ /* 0x010fc60000000000 */
[----:B------:R-:W4:Y:S04]  /*157b0*/  LDL.LU R39, [R1+0x86c] ;  /* 0x00086c0001277983 */ /* 0x000f280000300800 */
[----:B------:R0:W-:Y:S01]  /*157c0*/  STL [R1+0x468], R24 ;  /* 0x0004681801007387 */ /* 0x0001e20000100800 */
[----:B------:R-:W-:-:S01]  /*157d0*/  FADD R28, R27, R28 ;  /* 0x0000001c1b1c7221 */ /* 0x000fc20000000000 */
[----:B------:R-:W-:Y:S02]  /*157e0*/  FADD R30, R29, R30 ;  /* 0x0000001e1d1e7221 */ /* 0x000fe40000000000 */
        /* <DEDUP_REMOVED lines=23> */
[----:B0-----:R0:W5:Y:S04]  /*15960*/  LDL.LU R18, [R1+0x848] ;  /* 0x0008480001127983 */ /* 0x0011680000300800 */
[----:B------:R0:W5:Y:S04]  /*15970*/  LDL.LU R17, [R1+0x844] ;  /* 0x0008440001117983 */ /* 0x0001680000300800 */
[----:B------:R1:W-:Y:S04]  /*15980*/  STL [R1+0x47c], R11 ;  /* 0x00047c0b01007387 */ /* 0x0003e80000100800 */
[----:B------:R0:W-:Y:S04]  /*15990*/  STL [R1+0x480], R10 ;  /* 0x0004800a01007387 */ /* 0x0001e80000100800 */
        /* <DEDUP_REMOVED lines=16> */
[----:B-1----:R-:W4:Y:S04]  /*15aa0*/  LDL.LU R11, [R1+0x4c0] ;  /* 0x0004c000010b7983 */ /* 0x002f280000300800 */
        /* <DEDUP_REMOVED lines=10> */
[----:B---3--:R-:W-:-:S01]  /*15b50*/  FADD R19, R228, R19 ;  /* 0x00000013e4137221 */ /* 0x008fc20000000000 */
[----:B--2---:R-:W-:-:S04]  /*15b60*/  FADD R16, R229, R16 ;  /* 0x00000010e5107221 */ /* 0x004fc80000000000 */
[----:B------:R0:W-:Y:S01]  /*15b70*/  STL [R1+0x4a8], R19 ;  /* 0x0004a81301007387 */ /* 0x0001e20000100800 */
[----:B----4-:R-:W-:-:S03]  /*15b80*/  FADD R15, R230, R15 ;  /* 0x0000000fe60f7221 */ /* 0x010fc60000000000 */
[----:B------:R1:W-:Y:S01]  /*15b90*/  STL [R1+0x4ac], R16 ;  /* 0x0004ac1001007387 */ /* 0x0003e20000100800 */
[----:B------:R-:W-:-:S03]  /*15ba0*/  FADD R14, R231, R14 ;  /* 0x0000000ee70e7221 */ /* 0x000fc60000000000 */
        /* <DEDUP_REMOVED lines=24> */
[----:B0-----:R-:W4:Y:S01]  /*15d30*/  LDL.LU R19, [R1+0x4ec] ;  /* 0x0004ec0001137983 */ /* 0x001f220000300800 */
[----:B------:R-:W-:-:S03]  /*15d40*/  FADD R0, R212, R0 ;  /* 0x00000000d4007221 */ /* 0x000fc60000000000 */
[----:B------:R0:W-:Y:S04]  /*15d50*/  STL [R1+0x4e0], R3 ;  /* 0x0004e00301007387 */ /* 0x0001e80000100800 */
[----:B-1----:R-:W4:Y:S04]  /*15d60*/  LDL.LU R16, [R1+0x4f0] ;  /* 0x0004f00001107983 */ /* 0x002f280000300800 */
[----:B------:R1:W-:Y:S04]  /*15d70*/  STL [R1+0x4e4], R2 ;  /* 0x0004e40201007387 */ /* 0x0003e80000100800 */
[----:B--2---:R-:W2:Y:S04]  /*15d80*/  LDL.LU R15, [R1+0x4f4] ;  /* 0x0004f400010f7983 */ /* 0x004ea80000300800 */
[----:B------:R1:W-:Y:S04]  /*15d90*/  STL [R1+0x4e8], R0 ;  /* 0x0004e80001007387 */ /* 0x0003e80000100800 */
[----:B---3--:R-:W3:Y:S04]  /*15da0*/  LDL.LU R14, [R1+0x4f8] ;  /* 0x0004f800010e7983 */ /* 0x008ee80000300800 */
        /* <DEDUP_REMOVED lines=10> */
[----:B0-----:R-:W4:Y:S04]  /*15e50*/  LDL.LU R3, [R1+0x524] ;  /* 0x0005240001037983 */ /* 0x001f280000300800 */
[----:B-1----:R-:W4:Y:S04]  /*15e60*/  LDL.LU R2, [R1+0x528] ;  /* 0x0005280001027983 */ /* 0x002f280000300800 */
[----:B------:R-:W4:Y:S01]  /*15e70*/  LDL.LU R0, [R1+0x52c] ;  /* 0x00052c0001007983 */ /* 0x000f220000300800 */
[----:B------:R-:W-:-:S01]  /*15e80*/  FADD R19, R213, R19 ;  /* 0x00000013d5137221 */ /* 0x000fc20000000000 */
[----:B------:R-:W-:-:S04]  /*15e90*/  FADD R16, R214, R16 ;  /* 0x00000010d6107221 */ /* 0x000fc80000000000 */
[----:B------:R0:W-:Y:S01]  /*15ea0*/  STL [R1+0x4ec], R19 ;  /* 0x0004ec1301007387 */ /* 0x0001e20000100800 */
[----:B--2---:R-:W-:-:S03]  /*15eb0*/  FADD R15, R215, R15 ;  /* 0x0000000fd70f7221 */ /* 0x004fc60000000000 */
[----:B------:R1:W-:Y:S01]  /*15ec0*/  STL [R1+0x4f0], R16 ;  /* 0x0004f01001007387 */ /* 0x0003e20000100800 */
[----:B---3--:R-:W-:-:S03]  /*15ed0*/  FADD R14, R200, R14 ;  /* 0x0000000ec80e7221 */ /* 0x008fc60000000000 */
        /* <DEDUP_REMOVED lines=455> */
[----:B------:R-:W-:Y:S01]  /*17b50*/  STL [R1+0x750], R19 ;  /* 0x0007501301007387 */ /* 0x000fe20000100800 */
[----:B--2---:R-:W-:-:S03]  /*17b60*/  FADD R15, R48, R15 ;  /* 0x0000000f300f7221 */ /* 0x004fc60000000000 */
[----:B------:R0:W-:Y:S01]  /*17b70*/  STL [R1+0x754], R16 ;  /* 0x0007541001007387 */ /* 0x0001e20000100800 */
[----:B---3--:R-:W-:-:S03]  /*17b80*/  FADD R14, R49, R14 ;  /* 0x0000000e310e7221 */ /* 0x008fc60000000000 */
[----:B------:R-:W-:Y:S01]  /*17b90*/  STL [R1+0x758], R15 ;  /* 0x0007580f01007387 */ /* 0x000fe20000100800 */
        /* <DEDUP_REMOVED lines=43> */
[----:B------:R-:W4:Y:S01]  /*17e50*/  LDL.LU R15, [R1+0x7d4] ;  /* 0x0007d400010f7983 */ /* 0x000f220000300800 */
[----:B------:R-:W-:Y:S01]  /*17e60*/  UMOV UR5, URZ ;  /* 0x0000003f00057c82 */ /* 0x000fe20008000000 */
[----:B------:R-:W-:-:S05]  /*17e70*/  FADD R16, R47, R16 ;  /* 0x000000102f107221 */ /* 0x000fca0000000000 */
[----:B------:R0:W-:Y:S01]  /*17e80*/  STL [R1+0x794], R16 ;  /* 0x0007941001007387 */ /* 0x0001e20000100800 */
[----:B------:R-:W-:-:S03]  /*17e90*/  FADD R14, R32, R14 ;  /* 0x0000000e200e7221 */ /* 0x000fc60000000000 */
[----:B0-----:R0:W5:Y:S01]  /*17ea0*/  LDL.LU R16, [R1+0x840] ;  /* 0x0008400001107983 */ /* 0x0011620000300800 */
[----:B--2---:R-:W-:-:S03]  /*17eb0*/  FADD R13, R33, R13 ;  /* 0x0000000d210d7221 */ /* 0x004fc60000000000 */
[----:B------:R1:W-:Y:S01]  /*17ec0*/  STL [R1+0x798], R14 ;  /* 0x0007980e01007387 */ /* 0x0003e20000100800 */
[----:B---3--:R-:W-:-:S01]  /*17ed0*/  FADD R12, R34, R12 ;  /* 0x0000000c220c7221 */ /* 0x008fc20000000000 */
[----:B----4-:R-:W-:Y:S02]  /*17ee0*/  FADD R11, R35, R11 ;  /* 0x0000000b230b7221 */ /* 0x010fe40000000000 */
[----:B-1----:R0:W5:Y:S01]  /*17ef0*/  LDL.LU R14, [R1+0x83c] ;  /* 0x00083c00010e7983 */ /* 0x0021620000300800 */
[----:B------:R-:W-:-:S03]  /*17f00*/  FADD R10, R36, R10 ;  /* 0x0000000a240a7221 */ /* 0x000fc60000000000 */
[----:B------:R1:W-:Y:S01]  /*17f10*/  STL [R1+0x79c], R13 ;  /* 0x00079c0d01007387 */ /* 0x0003e20000100800 */
[----:B------:R-:W-:-:S03]  /*17f20*/  FADD R9, R37, R9 ;  /* 0x0000000925097221 */ /* 0x000fc60000000000 */
[----:B-1----:R0:W5:Y:S01]  /*17f30*/  LDL.LU R13, [R1+0x838] ;  /* 0x00083800010d7983 */ /* 0x0021620000300800 */
[----:B------:R-:W-:-:S03]  /*17f40*/  FADD R8, R38, R8 ;  /* 0x0000000826087221 */ /* 0x000fc60000000000 */
[----:B------:R1:W-:Y:S01]  /*17f50*/  STL [R1+0x7a0], R12 ;  /* 0x0007a00c01007387 */ /* 0x0003e20000100800 */
[----:B------:R-:W-:-:S01]  /*17f60*/  FADD R7, R39, R7 ;  /* 0x0000000727077221 */ /* 0x000fc20000000000 */
[----:B------:R-:W-:Y:S02]  /*17f70*/  FADD R6, R24, R6 ;  /* 0x0000000618067221 */ /* 0x000fe40000000000 */
[----:B-1----:R0:W5:Y:S04]  /*17f80*/  LDL.LU R12, [R1+0x834] ;  /* 0x00083400010c7983 */ /* 0x0021680000300800 */
[----:B------:R1:W-:Y:S01]  /*17f90*/  STL [R1+0x7a4], R11 ;  /* 0x0007a40b01007387 */ /* 0x0003e20000100800 */
[----:B------:R-:W-:-:S01]  /*17fa0*/  FADD R5, R25, R5 ;  /* 0x0000000519057221 */ /* 0x000fc20000000000 */
[----:B------:R-:W-:-:S02]  /*17fb0*/  FADD R4, R26, R4 ;  /* 0x000000041a047221 */ /* 0x000fc40000000000 */
[----:B-1----:R0:W5:Y:S04]  /*17fc0*/  LDL.LU R11, [R1+0x830] ;  /* 0x00083000010b7983 */ /* 0x0021680000300800 */
[----:B------:R1:W-:Y:S01]  /*17fd0*/  STL [R1+0x7a8], R10 ;  /* 0x0007a80a01007387 */ /* 0x0003e20000100800 */
[----:B------:R-:W-:-:S03]  /*17fe0*/  FADD R3, R27, R3 ;  /* 0x000000031b037221 */ /* 0x000fc60000000000 */
        /* <DEDUP_REMOVED lines=24> */
[----:B------:R0:W-:Y:S01]  /*18170*/  STL [R1+0x7d0], R19 ;  /* 0x0007d01301007387 */ /* 0x0001e20000100800 */
[----:B-1----:R-:W-:-:S07]  /*18180*/  IMAD.U32 R15, RZ, RZ, UR5 ;  /* 0x00000005ff0f7e24 */ /* 0x002fce000f8e00ff */
.L_x_24:
[----:B------:R-:W-:Y:S05]  /*18190*/  @!P1 BRA `(.L_x_25) ;  /* 0x0000000000049947 */ /* 0x000fea0003800000 */
[----:B------:R-:W-:Y:S01]  /*181a0*/  BPT.TRAP 0x1 ;  /* 0x000000040000795c */ /* 0x000fe20000300000 */
.L_x_25:
[----:B0-----:R-:W2:Y:S01]  /*181b0*/  LDL R19, [R1+0x7f4] ;  /* 0x0007f40001137983 */ /* 0x001ea20000100800 */
[----:B-----5:R-:W-:Y:S02]  /*181c0*/  R2UR UR7, R14 ;  /* 0x000000000e0772ca */ /* 0x020fe400000e0000 */
[----:B------:R-:W-:-:S13]  /*181d0*/  R2UR UR5, R18 ;  /* 0x00000000120572ca */ /* 0x000fda00000e0000 */
[----:B------:R-:W-:-:S04]  /*181e0*/  ULEA UR5, UR5, UR7, 0x3 ;  /* 0x0000000705057291 */ /* 0x000fc8000f8e183f */
[----:B------:R-:W-:-:S04]  /*181f0*/  UIADD3 UR5, UR5, 0x28, URZ ;  /* 0x0000002805057890 */ /* 0x000fc8000fffe03f */
[----:B------:R-:W-:-:S09]  /*18200*/  UPRMT UR5, URZ, 0x654, UR5 ;  /* 0x000006543f057896 */ /* 0x000fd20008000005 */
[----:B------:R-:W-:Y:S01]  /*18210*/  SYNCS.ARRIVE.TRANS64.RED.A1T0 RZ, [UR5], RZ ;  /* 0x000000ffffff79a7 */ /* 0x000fe20008100405 */
[----:B--2---:R-:W-:-:S13]  /*18220*/  R2UR UR6, R19 ;  /* 0x00000000130672ca */ /* 0x004fda00000e0000 */
[----:B------:R-:W-:-:S06]  /*18230*/  UISETP.GT.U32.AND UP0, UPT, UR6, 0x1, UPT ;  /* 0x000000010600788c */ /* 0x000fcc000bf04070 */
[----:B------:R-:W-:-:S13]  /*18240*/  PLOP3.LUT P0, PT, PT, PT, UP0, 0x80, 0x0 ;  /* 0x000000000000781c */ /* 0x000fda0003f0f008 */
[----:B------:R-:W-:Y:S05]  /*18250*/  @P0 BRA `(.L_x_26) ;  /* 0x0000000000040947 */ /* 0x000fea0003800000 */
[----:B------:R-:W-:Y:S01]  /*18260*/  BPT.TRAP 0x1 ;  /* 0x000000040000795c */ /* 0x000fe20000300000 */
.L_x_26:
[----:B------:R-:W-:Y:S02]  /*18270*/  R2UR UR5, R13 ;  /* 0x000000000d0572ca */ /* 0x000fe400000e0000 */
[----:B------:R-:W-:Y:S02]  /*18280*/  R2UR UR6, R18 ;  /* 0x00000000120672ca */ /* 0x000fe400000e0000 */
[C---:B------:R-:W-:Y:S01]  /*18290*/  ISETP.GT.AND P0, PT, R17.reuse, 0x1, PT ;  /* 0x000000011100780c */ /* 0x040fe20003f04270 */
[----:B------:R-:W-:-:S08]  /*182a0*/  VIADD R17, R17, 0xffffffff ;  /* 0xffffffff11117836 */ /* 0x000fd00000000000 */
[----:B------:R-:W-:Y:S02]  /*182b0*/  UIADD3 UR5, UR5, 0x1, URZ ;  /* 0x0000000105057890 */ /* 0x000fe4000fffe03f */
[----:B------:R-:W-:Y:S02]  /*182c0*/  UIADD3 UR6, UR6, 0x1, URZ ;  /* 0x0000000106067890 */ /* 0x000fe4000fffe03f */
[----:B------:R-:W-:Y:S02]  /*182d0*/  UISETP.NE.AND UP0, UPT, UR5, 0x5, UPT ;  /* 0x000000050500788c */ /* 0x000fe4000bf05270 */
[----:B------:R-:W-:Y:S02]  /*182e0*/  UISETP.NE.AND UP1, UPT, UR6, 0x5, UPT ;  /* 0x000000050600788c */ /* 0x000fe4000bf25270 */
[----:B------:R-:W-:Y:S02]  /*182f0*/  USEL UR7, UR5, URZ, UP0 ;  /* 0x0000003f05077287 */ /* 0x000fe40008000000 */
[----:B------:R-:W-:-:S02]  /*18300*/  USEL UR5, URZ, 0x1, UP0 ;  /* 0x000000013f057887 */ /* 0x000fc40008000000 */
[----:B------:R-:W-:Y:S02]  /*18310*/  USEL UR6, UR6, URZ, UP1 ;  /* 0x0000003f06067287 */ /* 0x000fe40008800000 */
[----:B------:R-:W-:Y:S02]  /*18320*/  IMAD.U32 R13, RZ, RZ, UR7 ;  /* 0x00000007ff0d7e24 */ /* 0x000fe4000f8e00ff */
[----:B------:R-:W-:Y:S01]  /*18330*/  LOP3.LUT R16, R16, UR5, RZ, 0x3c, !PT ;  /* 0x0000000510107c12 */ /* 0x000fe2000f8e3cff */
[----:B------:R-:W-:Y:S01]  /*18340*/  UMOV UR5, 0x1 ;  /* 0x0000000100057882 */ /* 0x000fe20000000000 */
[----:B------:R-:W-:Y:S01]  /*18350*/  IMAD.U32 R18, RZ, RZ, UR6 ;  /* 0x00000006ff127e24 */ /* 0x000fe2000f8e00ff */
[----:B------:R-:W-:Y:S06]  /*18360*/  @P0 BRA `(.L_x_27) ;  /* 0xffffff58007c0947 */ /* 0x000fec000383ffff */
.L_x_19:
[----:B------:R-:W-:-:S13]  /*18370*/  R2UR UR4, R15 ;  /* 0x000000000f0472ca */ /* 0x000fda00000e0000 */
[----:B------:R-:W-:-:S04]  /*18380*/  UISETP.NE.AND UP0, UPT, UR4, URZ, UPT ;  /* 0x0000003f0400728c */ /* 0x000fc8000bf05270 */
[----:B------:R-:W-:-:S06]  /*18390*/  USEL UR4, URZ, 0x1, !UP0 ;  /* 0x000000013f047887 */ /* 0x000fcc000c000000 */
[----:B------:R-:W-:-:S13]  /*183a0*/  ISETP.NE.AND P0, PT, RZ, UR4, PT ;  /* 0x00000004ff007c0c */ /* 0x000fda000bf05270 */
[----:B------:R-:W-:Y:S05]  /*183b0*/  @!P0 BRA `(.L_x_28) ;  /* 0x0000005000b08947 */ /* 0x000fea0003800000 */
[----:B------:R-:W2:Y:S04]  /*183c0*/  LDL.LU R15, [R1+0x220] ;  /* 0x00022000010f7983 */ /* 0x000ea80000300800 */
[----:B------:R-:W3:Y:S04]  /*183d0*/  LDL.LU R16, [R1+0x224] ;  /* 0x0002240001107983 */ /* 0x000ee80000300800 */
[----:B------:R-:W4:Y:S04]  /*183e0*/  LDL.LU R13, [R1+0x228] ;  /* 0x00022800010d7983 */ /* 0x000f280000300800 */
[----:B------:R-:W4:Y:S04]  /*183f0*/  LDL.LU R17, [R1+0x260] ;  /* 0x0002600001117983 */ /* 0x000f280000300800 */
[----:B------:R-:W4:Y:S04]  /*18400*/  LDL.LU R18, [R1+0x22c] ;  /* 0x00022c0001127983 */ /* 0x000f280000300800 */
[----:B------:R-:W4:Y:S04]  /*18410*/  LDL.LU R19, [R1+0x264] ;  /* 0x0002640001137983 */ /* 0x000f280000300800 */
[----:B------:R1:W-:Y:S04]  /*18420*/  STL [R1+0x8e4], R69 ;  /* 0x0008e44501007387 */ /* 0x0003e80000100800 */
[----:B-1----:R-:W4:Y:S04]  /*18430*/  LDL.LU R69, [R1+0x25c] ;  /* 0x00025c0001457983 */ /* 0x002f280000300800 */
        /* <DEDUP_REMOVED lines=56> */
[----:B--2---:R-:W-:-:S03]  /*187c0*/  FADD R236, R15, R236 ;  /* 0x000000ec0fec7221 */ /* 0x004fc60000000000 */
[----:B------:R-:W-:Y:S01]  /*187d0*/  STL [R1+0x81c], R6 ;  /* 0x00081c0601007387 */ /* 0x000fe20000100800 */
[----:B---3--:R-:W-:-:S03]  /*187e0*/  FADD R237, R16, R237 ;  /* 0x000000ed10ed7221 */ /* 0x008fc60000000000 */
[----:B------:R-:W-:Y:S04]  /*187f0*/  STL [R1+0x818], R5 ;  /* 0x0008180501007387 */ /* 0x000fe80000100800 */
[----:B------:R-:W-:Y:S01]  /*18800*/  STL [R1+0x814], R4 ;  /* 0x0008140401007387 */ /* 0x000fe20000100800 */
[----:B----4-:R-:W-:-:S03]  /*18810*/  FADD R17, R13, R17 ;  /* 0x000000110d117221 */ /* 0x010fc60000000000 */
[----:B------:R-:W-:Y:S04]  /*18820*/  STL [R1+0x810], R3 ;  /* 0x0008100301007387 */ /* 0x000fe80000100800 */
[----:B------:R-:W-:Y:S01]  /*18830*/  STL [R1+0x80c], R2 ;  /* 0x00080c0201007387 */ /* 0x000fe20000100800 */
[----:B------:R-:W-:-:S03]  /*18840*/  FADD R19, R18, R19 ;  /* 0x0000001312137221 */ /* 0x000fc60000000000 */
[----:B------:R0:W-:Y:S04]  /*18850*/  STL [R1+0x808], R0 ;  /* 0x0008080001007387 */ /* 0x0001e80000100800 */
[----:B0-----:R-:W2:Y:S01]  /*18860*/  LDL.LU R0, [R1+0x230] ;  /* 0x0002300001007983 */ /* 0x001ea20000300800 */
[----:B------:R-:W-:-:S03]  /*18870*/  FADD R235, R69, R235 ;  /* 0x000000eb45eb7221 */ /* 0x000fc60000000000 */
[----:B------:R-:W2:Y:S04]  /*18880*/  LDL.LU R2, [R1+0x268] ;  /* 0x0002680001027983 */ /* 0x000ea80000300800 */
[----:B------:R0:W-:Y:S04]  /*18890*/  STL [R1+0x260], R17 ;  /* 0x0002601101007387 */ /* 0x0001e80000100800 */
[----:B------:R-:W3:Y:S01]  /*188a0*/  LDL.LU R3, [R1+0x234] ;  /* 0x0002340001037983 */ /* 0x000ee20000300800 */
[----:B------:R-:W-:-:S03]  /*188b0*/  FADD R234, R70, R234 ;  /* 0x000000ea46ea7221 */ /* 0x000fc60000000000 */
[----:B------:R1:W-:Y:S04]  /*188c0*/  STL [R1+0x264], R19 ;  /* 0x0002641301007387 */ /* 0x0003e80000100800 */
[----:B------:R-:W3:Y:S04]  /*188d0*/  LDL.LU R4, [R1+0x26c] ;  /* 0x00026c0001047983 */ /* 0x000ee80000300800 */
[----:B------:R-:W4:Y:S04]  /*188e0*/  LDL.LU R5, [R1+0x238] ;  /* 0x0002380001057983 */ /* 0x000f280000300800 */
[----:B------:R-:W4:Y:S01]  /*188f0*/  LDL.LU R6, [R1+0x270] ;  /* 0x0002700001067983 */ /* 0x000f220000300800 */
[----:B------:R-:W-:-:S03]  /*18900*/  FADD R233, R71, R233 ;  /* 0x000000e947e97221 */ /* 0x000fc60000000000 */
[----:B------:R-:W4:Y:S04]  /*18910*/  LDL.LU R7, [R1+0x23c] ;  /* 0x00023c0001077983 */ /* 0x000f280000300800 */
[----:B------:R-:W4:Y:S04]  /*18920*/  LDL.LU R8, [R1+0x274] ;  /* 0x0002740001087983 */ /* 0x000f280000300800 */
[----:B------:R-:W4:Y:S01]  /*18930*/  LDL.LU R9, [R1+0x200] ;  /* 0x0002000001097983 */ /* 0x000f220000300800 */
[----:B------:R-:W-:-:S03]  /*18940*/  FADD R232, R56, R232 ;  /* 0x000000e838e87221 */ /* 0x000fc60000000000 */
[----:B------:R-:W4:Y:S04]  /*18950*/  LDL.LU R10, [R1+0x278] ;  /* 0x00027800010a7983 */ /* 0x000f280000300800 */
[----:B------:R-:W4:Y:S04]  /*18960*/  LDL.LU R11, [R1+0x204] ;  /* 0x00020400010b7983 */ /* 0x000f280000300800 */
        /* <DEDUP_REMOVED lines=53> */
[----:B------:R-:W4:Y:S04]  /*18cc0*/  LDL.LU R18, [R1+0x1a8] ;  /* 0x0001a80001127983 */ /* 0x000f280000300800 */
[----:B-1----:R-:W4:Y:S01]  /*18cd0*/  LDL.LU R19, [R1+0x2e0] ;  /* 0x0002e00001137983 */ /* 0x002f220000300800 */
[----:B--2---:R-:W-:-:S05]  /*18ce0*/  FADD R2, R0, R2 ;  /* 0x0000000200027221 */ /* 0x004fca0000000000 */
[----:B------:R0:W-:Y:S01]  /*18cf0*/  STL [R1+0x268], R2 ;  /* 0x0002680201007387 */ /* 0x0001e20000100800 */
[----:B---3--:R-:W-:Y:S01]  /*18d00*/  FADD R4, R3, R4 ;  /* 0x0000000403047221 */ /* 0x008fe20000000000 */
[----:B----4-:R-:W-:-:S04]  /*18d10*/  FADD R6, R5, R6 ;  /* 0x0000000605067221 */ /* 0x010fc80000000000 */
        /* <DEDUP_REMOVED lines=50> */
[----:B------:R4:W-:Y:S04]  /*19040*/  STL [R1+0x2d0], R71 ;  /* 0x0002d04701007387 */ /* 0x0009e80000100800 */
[----:B------:R4:W-:Y:S01]  /*19050*/  STL [R1+0x2d4], R69 ;  /* 0x0002d44501007387 */ /* 0x0009e20000100800 */
[----:B------:R-:W-:-:S03]  /*19060*/  FADD R16, R15, R16 ;  /* 0x000000100f107221 */ /* 0x000fc60000000000 */
[----:B------:R-:W4:Y:S04]  /*19070*/  LDL.LU R0, [R1+0x1ac] ;  /* 0x0001ac0001007983 */ /* 0x000f280000300800 */
[----:B------:R4:W-:Y:S01]  /*19080*/  STL [R1+0x2d8], R16 ;  /* 0x0002d81001007387 */ /* 0x0009e20000100800 */
[----:B------:R-:W-:-:S03]  /*19090*/  FADD R17, R13, R17 ;  /* 0x000000110d117221 */ /* 0x000fc60000000000 */
[----:B0-----:R-:W4:Y:S04]  /*190a0*/  LDL.LU R2, [R1+0x2e4] ;  /* 0x0002e40001027983 */ /* 0x001f280000300800 */
[----:B------:R0:W-:Y:S01]  /*190b0*/  STL [R1+0x2dc], R17 ;  /* 0x0002dc1101007387 */ /* 0x0001e20000100800 */
[----:B------:R-:W-:-:S03]  /*190c0*/  FADD R19, R18, R19 ;  /* 0x0000001312137221 */ /* 0x000fc60000000000 */
[----:B------:R-:W4:Y:S04]  /*190d0*/  LDL.LU R3, [R1+0x1b0] ;  /* 0x0001b00001037983 */ /* 0x000f280000300800 */
[----:B------:R0:W-:Y:S04]  /*190e0*/  STL [R1+0x2e0], R19 ;  /* 0x0002e01301007387 */ /* 0x0001e80000100800 */
[----:B-1----:R-:W4:Y:S04]  /*190f0*/  LDL.LU R4, [R1+0x2e8] ;  /* 0x0002e80001047983 */ /* 0x002f280000300800 */
[----:B------:R-:W4:Y:S04]  /*19100*/  LDL.LU R5, [R1+0x1b4] ;  /* 0x0001b40001057983 */ /* 0x000f280000300800 */
[----:B--2---:R-:W2:Y:S04]  /*19110*/  LDL.LU R6, [R1+0x2ec] ;  /* 0x0002ec0001067983 */ /* 0x004ea80000300800 */
[----:B------:R-:W2:Y:S04]  /*19120*/  LDL.LU R7, [R1+0x1b8] ;  /* 0x0001b80001077983 */ /* 0x000ea80000300800 */
[----:B---3--:R-:W3:Y:S04]  /*19130*/  LDL.LU R8, [R1+0x2f0] ;  /* 0x0002f00001087983 */ /* 0x008ee80000300800 */
[----:B------:R-:W3:Y:S04]  /*19140*/  LDL.LU R9, [R1+0x1bc] ;  /* 0x0001bc0001097983 */ /* 0x000ee80000300800 */
        /* <DEDUP_REMOVED lines=52> */
[----:B------:R-:W4:Y:S01]  /*19490*/  LDL.LU R19, [R1+0x35c] ;  /* 0x00035c0001137983 */ /* 0x000f220000300800 */
[----:B------:R-:W-:-:S05]  /*194a0*/  FADD R2, R0, R2 ;  /* 0x0000000200027221 */ /* 0x000fca0000000000 */
[----:B------:R0:W-:Y:S01]  /*194b0*/  STL [R1+0x2e4], R2 ;  /* 0x0002e40201007387 */ /* 0x0001e20000100800 */
[----:B------:R-:W-:Y:S01]  /*194c0*/  FADD R4, R3, R4 ;  /* 0x0000000403047221 */ /* 0x000fe20000000000 */
[----:B--2---:R-:W-:-:S04]  /*194d0*/  FADD R6, R5, R6 ;  /* 0x0000000605067221 */ /* 0x004fc80000000000 */
        /* <DEDUP_REMOVED lines=121> */
[----:B------:R-:W-:Y:S01]  /*19c70*/  STL [R1+0x360], R2 ;  /* 0x0003600201007387 */ /* 0x000fe20000100800 */
[----:B------:R-:W-:Y:S01]  /*19c80*/  FADD R4, R3, R4 ;  /* 0x0000000403047221 */ /* 0x000fe20000000000 */
[----:B--2---:R-:W-:-:S04]  /*19c90*/  FADD R6, R5, R6 ;  /* 0x0000000605067221 */ /* 0x004fc80000000000 */
[----:B------:R-:W-:Y:S01]  /*19ca0*/  STL [R1+0x364], R4 ;  /* 0x0003640401007387 */ /* 0x000fe20000100800 */
[----:B---3--:R-:W-:-:S03]  /*19cb0*/  FADD R8, R7, R8 ;  /* 0x0000000807087221 */ /* 0x008fc60000000000 */
[----:B------:R-:W-:Y:S01]  /*19cc0*/  STL [R1+0x368], R6 ;  /* 0x0003680601007387 */ /* 0x000fe20000100800 */
[----:B----4-:R-:W-:-:S03]  /*19cd0*/  FADD R10, R9, R10 ;  /* 0x0000000a090a7221 */ /* 0x010fc60000000000 */
        /* <DEDUP_REMOVED lines=46> */
[----:B------:R-:W-:Y:S04]  /*19fc0*/  STL [R1+0x3c8], R71 ;  /* 0x0003c84701007387 */ /* 0x000fe80000100800 */
[----:B------:R0:W-:Y:S01]  /*19fd0*/  STL [R1+0x3cc], R69 ;  /* 0x0003cc4501007387 */ /* 0x0001e20000100800 */
[----:B------:R-:W-:-:S03]  /*19fe0*/  FADD R16, R15, R16 ;  /* 0x000000100f107221 */ /* 0x000fc60000000000 */
[----:B0-----:R-:W2:Y:S01]  /*19ff0*/  LDL.LU R69, [R1+0xa4] ;  /* 0x0000a40001457983 */ /* 0x001ea20000300800 */
[----:B------:R-:W-:-:S03]  /*1a000*/  FADD R17, R13, R17 ;  /* 0x000000110d117221 */ /* 0x000fc60000000000 */
[----:B------:R0:W-:Y:S04]  /*1a010*/  STL [R1+0x3d0], R16 ;  /* 0x0003d01001007387 */ /* 0x0001e80000100800 */
[----:B------:R-:W2:Y:S01]  /*1a020*/  LDL.LU R70, [R1+0x3dc] ;  /* 0x0003dc0001467983 */ /* 0x000ea20000300800 */
[----:B------:R-:W-:-:S03]  /*1a030*/  FADD R19, R18, R19 ;  /* 0x0000001312137221 */ /* 0x000fc60000000000 */
[----:B------:R1:W-:Y:S04]  /*1a040*/  STL [R1+0x3d4], R17 ;  /* 0x0003d41101007387 */ /* 0x0003e80000100800 */
[----:B------:R-:W3:Y:S04]  /*1a050*/  LDL.LU R71, [R1+0xa8] ;  /* 0x0000a80001477983 */ /* 0x000ee80000300800 */
[----:B------:R4:W-:Y:S04]  /*1a060*/  STL [R1+0x3d8], R19 ;  /* 0x0003d81301007387 */ /* 0x0009e80000100800 */
        /* <DEDUP_REMOVED lines=54> */
[----:B0-----:R-:W3:Y:S04]  /*1a3d0*/  LDL.LU R16, [R1+0x44c] ;  /* 0x00044c0001107983 */ /* 0x001ee80000300800 */
[----:B------:R-:W3:Y:S04]  /*1a3e0*/  LDL.LU R13, [R1+0x58] ;  /* 0x00005800010d7983 */ /* 0x000ee80000300800 */
[----:B-1----:R-:W3:Y:S04]  /*1a3f0*/  LDL.LU R17, [R1+0x450] ;  /* 0x0004500001117983 */ /* 0x002ee80000300800 */
[----:B------:R-:W3:Y:S04]  /*1a400*/  LDL.LU R18, [R1+0x5c] ;  /* 0x00005c0001127983 */ /* 0x000ee80000300800 */
[----:B----4-:R-:W4:Y:S01]  /*1a410*/  LDL.LU R19, [R1+0x454] ;  /* 0x0004540001137983 */ /* 0x010f220000300800 */
[----:B--2---:R-:W-:-:S03]  /*1a420*/  FADD R70, R69, R70 ;  /* 0x0000004645467221 */ /* 0x004fc60000000000 */
[----:B------:R-:W2:Y:S04]  /*1a430*/  LDL.LU R69, [R1+0x8e4] ;  /* 0x0008e40001457983 */ /* 0x000ea80000300800 */
[----:B------:R0:W-:Y:S01]  /*1a440*/  STL [R1+0x3dc], R70 ;  /* 0x0003dc4601007387 */ /* 0x0001e20000100800 */
[----:B---3--:R-:W-:-:S03]  /*1a450*/  FADD R56, R71, R56 ;  /* 0x0000003847387221 */ /* 0x008fc60000000000 */
[----:B0-----:R-:W3:Y:S04]  /*1a460*/  LDL.LU R70, [R1+0x8e0] ;  /* 0x0008e00001467983 */ /* 0x001ee80000300800 */
[----:B------:R-:W3:Y:S01]  /*1a470*/  LDL.LU R71, [R1+0x8dc] ;  /* 0x0008dc0001477983 */ /* 0x000ee20000300800 */
[----:B------:R-:W-:-:S03]  /*1a480*/  FADD R58, R57, R58 ;  /* 0x0000003a393a7221 */ /* 0x000fc60000000000 */
[----:B------:R0:W-:Y:S01]  /*1a490*/  STL [R1+0x3e0], R56 ;  /* 0x0003e03801007387 */ /* 0x0001e20000100800 */
[----:B------:R-:W-:-:S03]  /*1a4a0*/  FADD R60, R59, R60 ;  /* 0x0000003c3b3c7221 */ /* 0x000fc60000000000 */
[----:B0-----:R-:W3:Y:S04]  /*1a4b0*/  LDL.LU R56, [R1+0x8d8] ;  /* 0x0008d80001387983 */ /* 0x001ee80000300800 */
[----:B------:R-:W3:Y:S01]  /*1a4c0*/  LDL.LU R57, [R1+0x8d4] ;  /* 0x0008d40001397983 */ /* 0x000ee20000300800 */
[----:B------:R-:W-:-:S03]  /*1a4d0*/  FADD R62, R61, R62 ;  /* 0x0000003e3d3e7221 */ /* 0x000fc60000000000 */
[----:B------:R0:W-:Y:S01]  /*1a4e0*/  STL [R1+0x3e4], R58 ;  /* 0x0003e43a01007387 */ /* 0x0001e20000100800 */
[----:B------:R-:W-:-:S03]  /*1a4f0*/  FADD R48, R63, R48 ;  /* 0x000000303f307221 */ /* 0x000fc60000000000 */
[----:B0-----:R-:W3:Y:S04]  /*1a500*/  LDL.LU R58, [R1+0x8d0] ;  /* 0x0008d000013a7983 */ /* 0x001ee80000300800 */
[----:B------:R-:W3:Y:S04]  /*1a510*/  LDL.LU R59, [R1+0x8cc] ;  /* 0x0008cc00013b7983 */ /* 0x000ee80000300800 */
[----:B------:R0:W-:Y:S01]  /*1a520*/  STL [R1+0x3e8], R60 ;  /* 0x0003e83c01007387 */ /* 0x0001e20000100800 */
[----:B------:R-:W-:Y:S01]  /*1a530*/  FADD R50, R49, R50 ;  /* 0x0000003231327221 */ /* 0x000fe20000000000 */
[----:B------:R-:W-:-:S02]  /*1a540*/  FADD R52, R51, R52 ;  /* 0x0000003433347221 */ /* 0x000fc40000000000 */
[----:B0-----:R-:W3:Y:S04]  /*1a550*/  LDL.LU R60, [R1+0x8c8] ;  /* 0x0008c800013c7983 */ /* 0x001ee80000300800 */
[----:B------:R-:W3:Y:S04]  /*1a560*/  LDL.LU R61, [R1+0x8c4] ;  /* 0x0008c400013d7983 */ /* 0x000ee80000300800 */
[----:B------:R0:W-:Y:S01]  /*1a570*/  STL [R1+0x3ec], R62 ;  /* 0x0003ec3e01007387 */ /* 0x0001e20000100800 */
[----:B------:R-:W-:-:S03]  /*1a580*/  FADD R54, R53, R54 ;  /* 0x0000003635367221 */ /* 0x000fc60000000000 */
        /* <DEDUP_REMOVED lines=28> */
[----:B------:R-:W-:Y:S01]  /*1a750*/  FADD R5, R4, R5 ;  /* 0x0000000504057221 */ /* 0x000fe20000000000 */
[----:B------:R-:W-:Y:S01]  /*1a760*/  FADD R7, R6, R7 ;  /* 0x0000000706077221 */ /* 0x000fe20000000000 */
[----:B------:R-:W-:Y:S01]  /*1a770*/  FADD R9, R8, R9 ;  /* 0x0000000908097221 */ /* 0x000fe20000000000 */
        /* <DEDUP_REMOVED lines=14> */
[----:B------:R-:W-:Y:S04]  /*1a860*/  STL [R1+0x414], R0 ;  /* 0x0004140001007387 */ /* 0x000fe80000100800 */
[----:B------:R-:W-:Y:S04]  /*1a870*/  STL [R1+0x418], R3 ;  /* 0x0004180301007387 */ /* 0x000fe80000100800 */
[----:B------:R-:W-:Y:S01]  /*1a880*/  STL [R1+0x41c], R5 ;  /* 0x00041c0501007387 */ /* 0x000fe20000100800 */
[----:B------:R-:W-:-:S03]  /*1a890*/  FADD R38, R39, R38 ;  /* 0x0000002627267221 */ /* 0x000fc60000000000 */
[----:B------:R-:W-:Y:S01]  /*1a8a0*/  STL [R1+0x420], R7 ;  /* 0x0004200701007387 */ /* 0x000fe20000100800 */
[----:B------:R-:W-:-:S03]  /*1a8b0*/  FADD R36, R37, R36 ;  /* 0x0000002425247221 */ /* 0x000fc60000000000 */
[----:B------:R-:W-:Y:S01]  /*1a8c0*/  STL [R1+0x424], R9 ;  /* 0x0004240901007387 */ /* 0x000fe20000100800 */
[----:B------:R-:W-:-:S03]  /*1a8d0*/  FADD R34, R35, R34 ;  /* 0x0000002223227221 */ /* 0x000fc60000000000 */
[----:B------:R-:W-:Y:S04]  /*1a8e0*/  STL [R1+0x428], R11 ;  /* 0x0004280b01007387 */ /* 0x000fe80000100800 */
[----:B------:R-:W-:Y:S01]  /*1a8f0*/  STL [R1+0x42c], R14 ;  /* 0x00042c0e01007387 */ /* 0x000fe20000100800 */
[----:B------:R-:W-:-:S03]  /*1a900*/  FADD R16, R15, R16 ;  /* 0x000000100f107221 */ /* 0x000fc60000000000 */
[----:B------:R-:W-:Y:S04]  /*1a910*/  STL [R1+0x430], R30 ;  /* 0x0004301e01007387 */ /* 0x000fe80000100800 */
[----:B------:R-:W-:Y:S01]  /*1a920*/  STL [R1+0x434], R28 ;  /* 0x0004341c01007387 */ /* 0x000fe20000100800 */
[----:B------:R-:W-:-:S03]  /*1a930*/  FADD R17, R13, R17 ;  /* 0x000000110d117221 */ /* 0x000fc60000000000 */
[----:B------:R-:W-:Y:S04]  /*1a940*/  STL [R1+0x438], R26 ;  /* 0x0004381a01007387 */ /* 0x000fe80000100800 */
[----:B------:R-:W-:Y:S01]  /*1a950*/  STL [R1+0x43c], R24 ;  /* 0x00043c1801007387 */ /* 0x000fe20000100800 */
[----:B----4-:R-:W-:-:S03]  /*1a960*/  FADD R19, R18, R19 ;  /* 0x0000001312137221 */ /* 0x010fc60000000000 */
[----:B------:R-:W-:Y:S04]  /*1a970*/  STL [R1+0x440], R38 ;  /* 0x0004402601007387 */ /* 0x000fe80000100800 */
[----:B------:R-:W-:Y:S04]  /*1a980*/  STL [R1+0x444], R36 ;  /* 0x0004442401007387 */ /* 0x000fe80000100800 */
[----:B------:R0:W-:Y:S04]  /*1a990*/  STL [R1+0x448], R34 ;  /* 0x0004482201007387 */ /* 0x0001e80000100800 */
[----:B0-----:R-:W4:Y:S04]  /*1a9a0*/  LDL.LU R34, [R1+0x20] ;  /* 0x0000200001227983 */ /* 0x001f280000300800 */
[----:B------:R0:W-:Y:S04]  /*1a9b0*/  STL [R1+0x44c], R16 ;  /* 0x00044c1001007387 */ /* 0x0001e80000100800 */
[----:B------:R-:W4:Y:S04]  /*1a9c0*/  LDL.LU R8, [R1+0x458] ;  /* 0x0004580001087983 */ /* 0x000f280000300800 */
[----:B------:R1:W-:Y:S04]  /*1a9d0*/  STL [R1+0x450], R17 ;  /* 0x0004501101007387 */ /* 0x0003e80000100800 */
[----:B------:R-:W2:Y:S04]  /*1a9e0*/  LDL.LU R0, [R1+0x24] ;  /* 0x0000240001007983 */ /* 0x000ea80000300800 */
[----:B------:R1:W-:Y:S04]  /*1a9f0*/  STL [R1+0x454], R19 ;  /* 0x0004541301007387 */ /* 0x0003e80000100800 */
[----:B------:R-:W2:Y:S04]  /*1aa00*/  LDL.LU R7, [R1+0x45c] ;  /* 0x00045c0001077983 */ /* 0x000ea80000300800 */
        /* <DEDUP_REMOVED lines=10> */
[----:B------:R-:W3:Y:S04]  /*1aab0*/  LDL.LU R35, [R1+0x3c] ;  /* 0x00003c0001237983 */ /* 0x000ee80000300800 */
[----:B------:R-:W3:Y:S04]  /*1aac0*/  LDL.LU R19, [R1+0x474] ;  /* 0x0004740001137983 */ /* 0x000ee80000300800 */
[----:B------:R-:W3:Y:S04]  /*1aad0*/  LDL.LU R36, [R1] ;  /* 0x0000000001247983 */ /* 0x000ee80000300800 */
        /* <DEDUP_REMOVED lines=16> */
[----:B----4-:R-:W-:-:S03]  /*1abe0*/  FADD R8, R34, R8 ;  /* 0x0000000822087221 */ /* 0x010fc60000000000 */
[----:B------:R-:W4:Y:S04]  /*1abf0*/  LDL.LU R34, [R1+0x870] ;  /* 0x0008700001227983 */ /* 0x000f280000300800 */
[----:B------:R0:W-:Y:S01]  /*1ac00*/  STL [R1+0x458], R8 ;  /* 0x0004580801007387 */ /* 0x0001e20000100800 */
[----:B--2---:R-:W-:-:S03]  /*1ac10*/  FADD R7, R0, R7 ;  /* 0x0000000700077221 */ /* 0x004fc60000000000 */
[----:B0-----:R-:W2:Y:S04]  /*1ac20*/  LDL.LU R8, [R1+0x49c] ;  /* 0x00049c0001087983 */ /* 0x001ea80000300800 */
[----:B------:R0:W-:Y:S01]  /*1ac30*/  STL [R1+0x45c], R7 ;  /* 0x00045c0701007387 */ /* 0x0001e20000100800 */
[----:B---3--:R-:W-:-:S03]  /*1ac40*/  FADD R6, R2, R6 ;  /* 0x0000000602067221 */ /* 0x008fc60000000000 */
[----:B0-----:R-:W3:Y:S01]  /*1ac50*/  LDL.LU R7, [R1+0x4a0] ;  /* 0x0004a00001077983 */ /* 0x001ee20000300800 */
[----:B------:R-:W-:-:S03]  /*1ac60*/  FADD R5, R3, R5 ;  /* 0x0000000503057221 */ /* 0x000fc60000000000 */
[----:B------:R0:W-:Y:S01]  /*1ac70*/  STL [R1+0x460], R6 ;  /* 0x0004600601007387 */ /* 0x0001e20000100800 */
[----:B------:R-:W-:-:S03]  /*1ac80*/  FADD R15, R4, R15 ;  /* 0x0000000f040f7221 */ /* 0x000fc60000000000 */
[----:B0-----:R-:W4:Y:S04]  /*1ac90*/  LDL.LU R6, [R1+0x4a4] ;  /* 0x0004a40001067983 */ /* 0x001f280000300800 */
[----:B------:R0:W-:Y:S04]  /*1aca0*/  STL [R1+0x464], R5 ;  /* 0x0004640501007387 */ /* 0x0001e80000100800 */
[----:B0-----:R-:W4:Y:S04]  /*1acb0*/  LDL.LU R5, [R1+0x4a8] ;  /* 0x0004a80001057983 */ /* 0x001f280000300800 */
[----:B------:R-:W4:Y:S04]  /*1acc0*/  LDL.LU R4, [R1+0x4ac] ;  /* 0x0004ac0001047983 */ /* 0x000f280000300800 */
[----:B------:R-:W4:Y:S01]  /*1acd0*/  LDL.LU R3, [R1+0x4b0] ;  /* 0x0004b00001037983 */ /* 0x000f220000300800 */
[----:B------:R-:W-:Y:S01]  /*1ace0*/  FADD R13, R16, R13 ;  /* 0x0000000d100d7221 */ /* 0x000fe20000000000 */
[----:B------:R-:W-:-:S02]  /*1acf0*/  FADD R18, R17, R18 ;  /* 0x0000001211127221 */ /* 0x000fc40000000000 */
[----:B------:R0:W-:Y:S04]  /*1ad00*/  STL [R1+0x468], R15 ;  /* 0x0004680f01007387 */ /* 0x0001e80000100800 */
[----:B------:R-:W4:Y:S04]  /*1ad10*/  LDL.LU R0, [R1+0x4d0] ;  /* 0x0004d00001007983 */ /* 0x000f280000300800 */
[----:B------:R1:W-:Y:S01]  /*1ad20*/  STL [R1+0x46c], R13 ;  /* 0x00046c0d01007387 */ /* 0x0003e20000100800 */
[----:B------:R-:W-:-:S03]  /*1ad30*/  FADD R19, R35, R19 ;  /* 0x0000001323137221 */ /* 0x000fc60000000000 */
[----:B------:R-:W4:Y:S04]  /*1ad40*/  LDL.LU R2, [R1+0x4d4] ;  /* 0x0004d40001027983 */ /* 0x000f280000300800 */
[----:B0-----:R-:W4:Y:S04]  /*1ad50*/  LDL.LU R15, [R1+0x4d8] ;  /* 0x0004d800010f7983 */ /* 0x001f280000300800 */
[----:B------:R0:W-:Y:S01]  /*1ad60*/  STL [R1+0x470], R18 ;  /* 0x0004701201007387 */ /* 0x0001e20000100800 */
[----:B------:R-:W-:-:S03]  /*1ad70*/  FADD R37, R36, R37 ;  /* 0x0000002524257221 */ /* 0x000fc60000000000 */
[----:B------:R-:W4:Y:S04]  /*1ad80*/  LDL.LU R16, [R1+0x4dc] ;  /* 0x0004dc0001107983 */ /* 0x000f280000300800 */
[----:B-1----:R-:W4:Y:S04]  /*1ad90*/  LDL.LU R13, [R1+0x4e0] ;  /* 0x0004e000010d7983 */ /* 0x002f280000300800 */
[----:B------:R-:W4:Y:S01]  /*1ada0*/  LDL.LU R17, [R1+0x4e4] ;  /* 0x0004e40001117983 */ /* 0x000f220000300800 */
[----:B------:R-:W-:-:S03]  /*1adb0*/  FADD R39, R38, R39 ;  /* 0x0000002726277221 */ /* 0x000fc60000000000 */
[----:B0-----:R-:W4:Y:S04]  /*1adc0*/  LDL.LU R18, [R1+0x4e8] ;  /* 0x0004e80001127983 */ /* 0x001f280000300800 */
[----:B------:R-:W4:Y:S04]  /*1add0*/  LDL.LU R35, [R1+0x86c] ;  /* 0x00086c0001237983 */ /* 0x000f280000300800 */
[----:B------:R0:W-:Y:S01]  /*1ade0*/  STL [R1+0x474], R19 ;  /* 0x0004741301007387 */ /* 0x0001e20000100800 */
[----:B------:R-:W-:Y:S01]  /*1adf0*/  FADD R25, R24, R25 ;  /* 0x0000001918197221 */ /* 0x000fe20000000000 */
[----:B------:R-:W-:-:S02]  /*1ae00*/  FADD R27, R26, R27 ;  /* 0x0000001b1a1b7221 */ /* 0x000fc40000000000 */
[----:B0-----:R-:W4:Y:S04]  /*1ae10*/  LDL.LU R19, [R1+0x4ec] ;  /* 0x0004ec0001137983 */ /* 0x001f280000300800 */
[----:B------:R-:W4:Y:S04]  /*1ae20*/  LDL.LU R36, [R1+0x868] ;  /* 0x0008680001247983 */ /* 0x000f280000300800 */
[----:B------:R0:W-:Y:S01]  /*1ae30*/  STL [R1+0x478], R37 ;  /* 0x0004782501007387 */ /* 0x0001e20000100800 */
[----:B------:R-:W-:-:S03]  /*1ae40*/  FADD R29, R28, R29 ;  /* 0x0000001d1c1d7221 */ /* 0x000fc60000000000 */
        /* <DEDUP_REMOVED lines=15> */
[----:B------:R0:W-:Y:S04]  /*1af40*/  STL [R1+0x488], R29 ;  /* 0x0004881d01007387 */ /* 0x0001e80000100800 */
[----:B0-----:R-:W4:Y:S04]  /*1af50*/  LDL.LU R29, [R1+0x844] ;  /* 0x00084400011d7983 */ /* 0x001f280000300800 */
[----:B------:R-:W4:Y:S04]  /*1af60*/  LDL.LU R30, [R1+0x840] ;  /* 0x00084000011e7983 */ /* 0x000f280000300800 */
[----:B------:R0:W-:Y:S04]  /*1af70*/  STL [R1+0x48c], R31 ;  /* 0x00048c1f01007387 */ /* 0x0001e80000100800 */
[----:B0-----:R-:W4:Y:S04]  /*1af80*/  LDL.LU R31, [R1+0x83c] ;  /* 0x00083c00011f7983 */ /* 0x001f280000300800 */
[----:B------:R1:W5:Y:S04]  /*1af90*/  LDL.LU R14, [R1+0x838] ;  /* 0x00083800010e7983 */ /* 0x0003680000300800 */
[----:B------:R0:W-:Y:S04]  /*1afa0*/  STL [R1+0x490], R12 ;  /* 0x0004900c01007387 */ /* 0x0001e80000100800 */
[----:B0-----:R1:W5:Y:S04]  /*1afb0*/  LDL.LU R12, [R1+0x834] ;  /* 0x00083400010c7983 */ /* 0x0013680000300800 */
[----:B------:R1:W5:Y:S04]  /*1afc0*/  LDL.LU R11, [R1+0x830] ;  /* 0x00083000010b7983 */ /* 0x0003680000300800 */
[----:B------:R0:W-:Y:S04]  /*1afd0*/  STL [R1+0x494], R10 ;  /* 0x0004940a01007387 */ /* 0x0001e80000100800 */
[----:B0-----:R1:W5:Y:S04]  /*1afe0*/  LDL.LU R10, [R1+0x82c] ;  /* 0x00082c00010a7983 */ /* 0x0013680000300800 */
[----:B------:R0:W-:Y:S04]  /*1aff0*/  STL [R1+0x498], R9 ;  /* 0x0004980901007387 */ /* 0x0001e80000100800 */
[----:B0-----:R1:W5:Y:S04]  /*1b000*/  LDL.LU R9, [R1+0x828] ;  /* 0x0008280001097983 */ /* 0x0013680000300800 */
[----:B------:R-:W4:Y:S01]  /*1b010*/  LDL.LU R224, [R1+0x4cc] ;  /* 0x0004cc0001e07983 */ /* 0x000f220000300800 */
[----:B--2---:R-:W-:-:S05]  /*1b020*/  FADD R8, R225, R8 ;  /* 0x00000008e1087221 */ /* 0x004fca0000000000 */
[----:B------:R0:W-:Y:S01]  /*1b030*/  STL [R1+0x49c], R8 ;  /* 0x00049c0801007387 */ /* 0x0001e20000100800 */
[----:B---3--:R-:W-:-:S03]  /*1b040*/  FADD R7, R226, R7 ;  /* 0x00000007e2077221 */ /* 0x008fc60000000000 */
[----:B0-----:R1:W5:Y:S04]  /*1b050*/  LDL.LU R8, [R1+0x824] ;  /* 0x0008240001087983 */ /* 0x0013680000300800 */
[----:B------:R-:W2:Y:S04]  /*1b060*/  LDL.LU R225, [R1+0x4c8] ;  /* 0x0004c80001e17983 */ /* 0x000ea80000300800 */
[----:B------:R0:W-:Y:S01]  /*1b070*/  STL [R1+0x4a0], R7 ;  /* 0x0004a00701007387 */ /* 0x0001e20000100800 */
[----:B----4-:R-:W-:-:S03]  /*1b080*/  FADD R6, R227, R6 ;  /* 0x00000006e3067221 */ /* 0x010fc60000000000 */
[----:B0-----:R1:W5:Y:S04]  /*1b090*/  LDL.LU R7, [R1+0x820] ;  /* 0x0008200001077983 */ /* 0x0013680000300800 */
[----:B------:R-:W3:Y:S01]  /*1b0a0*/  LDL.LU R226, [R1+0x4c4] ;  /* 0x0004c40001e27983 */ /* 0x000ee20000300800 */
[----:B------:R-:W-:-:S03]  /*1b0b0*/  FADD R5, R228, R5 ;  /* 0x00000005e4057221 */ /* 0x000fc60000000000 */
[----:B------:R0:W-:Y:S01]  /*1b0c0*/  STL [R1+0x4a4], R6 ;  /* 0x0004a40601007387 */ /* 0x0001e20000100800 */
[----:B------:R-:W-:Y:S01]  /*1b0d0*/  FADD R4, R229, R4 ;  /* 0x00000004e5047221 */ /* 0x000fe20000000000 */
[----:B------:R-:W-:Y:S02]  /*1b0e0*/  FADD R3, R230, R3 ;  /* 0x00000003e6037221 */ /* 0x000fe40000000000 */
[----:B0-----:R1:W5:Y:S04]  /*1b0f0*/  LDL.LU R6, [R1+0x81c] ;  /* 0x00081c0001067983 */ /* 0x0013680000300800 */
[----:B------:R-:W4:Y:S04]  /*1b100*/  LDL.LU R227, [R1+0x4c0] ;  /* 0x0004c00001e37983 */ /* 0x000f280000300800 */
[----:B------:R0:W-:Y:S04]  /*1b110*/  STL [R1+0x4a8], R5 ;  /* 0x0004a80501007387 */ /* 0x0001e80000100800 */
[----:B0-----:R1:W5:Y:S04]  /*1b120*/  LDL.LU R5, [R1+0x818] ;  /* 0x0008180001057983 */ /* 0x0013680000300800 */
[----:B------:R-:W4:Y:S04]  /*1b130*/  LDL.LU R228, [R1+0x4bc] ;  /* 0x0004bc0001e47983 */ /* 0x000f280000300800 */
[----:B------:R0:W-:Y:S04]  /*1b140*/  STL [R1+0x4ac], R4 ;  /* 0x0004ac0401007387 */ /* 0x0001e80000100800 */
[----:B0-----:R1:W5:Y:S04]  /*1b150*/  LDL.LU R4, [R1+0x814] ;  /* 0x0008140001047983 */ /* 0x0013680000300800 */
[----:B------:R-:W4:Y:S04]  /*1b160*/  LDL.LU R229, [R1+0x4b8] ;  /* 0x0004b80001e57983 */ /* 0x000f280000300800 */
[----:B------:R0:W-:Y:S04]  /*1b170*/  STL [R1+0x4b0], R3 ;  /* 0x0004b00301007387 */ /* 0x0001e80000100800 */
[----:B0-----:R1:W5:Y:S04]  /*1b180*/  LDL.LU R3, [R1+0x810] ;  /* 0x0008100001037983 */ /* 0x0013680000300800 */
[----:B------:R-:W4:Y:S01]  /*1b190*/  LDL.LU R230, [R1+0x4b4] ;  /* 0x0004b40001e67983 */ /* 0x000f220000300800 */
[----:B------:R-:W-:Y:S01]  /*1b1a0*/  FADD R0, R222, R0 ;  /* 0x00000000de007221 */ /* 0x000fe20000000000 */
[----:B------:R-:W-:Y:S01]  /*1b1b0*/  FADD R2, R223, R2 ;  /* 0x00000002df027221 */ /* 0x000fe20000000000 */
[----:B------:R-:W-:Y:S01]  /*1b1c0*/  FADD R15, R208, R15 ;  /* 0x0000000fd00f7221 */ /* 0x000fe20000000000 */
[----:B------:R-:W-:Y:S01]  /*1b1d0*/  FADD R16, R209, R16 ;  /* 0x00000010d1107221 */ /* 0x000fe20000000000 */
[----:B------:R-:W-:Y:S01]  /*1b1e0*/  FADD R224, R221, R224 ;  /* 0x000000e0dde07221 */ /* 0x000fe20000000000 */
[----:B--2---:R-:W-:Y:S01]  /*1b1f0*/  FADD R225, R220, R225 ;  /* 0x000000e1dce17221 */ /* 0x004fe20000000000 */
[----:B---3--:R-:W-:Y:S01]  /*1b200*/  FADD R226, R219, R226 ;  /* 0x000000e2dbe27221 */ /* 0x008fe20000000000 */
[----:B----4-:R-:W-:Y:S01]  /*1b210*/  FADD R227, R218, R227 ;  /* 0x000000e3dae37221 */ /* 0x010fe20000000000 */
[----:B------:R-:W-:Y:S01]  /*1b220*/  FADD R228, R217, R228 ;  /* 0x000000e4d9e47221 */ /* 0x000fe20000000000 */
[----:B------:R-:W-:Y:S01]  /*1b230*/  FADD R229, R216, R229 ;  /* 0x000000e5d8e57221 */ /* 0x000fe20000000000 */
[----:B------:R-:W-:-:S05]  /*1b240*/  FADD R230, R231, R230 ;  /* 0x000000e6e7e67221 */ /* 0x000fca0000000000 */
        /* <DEDUP_REMOVED lines=9> */
[----:B------:R2:W-:Y:S04]  /*1b2e0*/  STL [R1+0x4d8], R15 ;  /* 0x0004d80f01007387 */ /* 0x0005e80000100800 */
[----:B------:R3:W-:Y:S04]  /*1b2f0*/  STL [R1+0x4dc], R16 ;  /* 0x0004dc1001007387 */ /* 0x0007e80000100800 */
[----:B0-----:R-:W4:Y:S01]  /*1b300*/  LDL.LU R2, [R1+0x4f0] ;  /* 0x0004f00001027983 */ /* 0x001f220000300800 */
[----:B------:R-:W-:Y:S01]  /*1b310*/  FADD R13, R210, R13 ;  /* 0x0000000dd20d7221 */ /* 0x000fe20000000000 */
[----:B------:R-:W-:Y:S01]  /*1b320*/  FADD R17, R211, R17 ;  /* 0x00000011d3117221 */ /* 0x000fe20000000000 */
[----:B------:R-:W-:Y:S01]  /*1b330*/  FADD R18, R212, R18 ;  /* 0x00000012d4127221 */ /* 0x000fe20000000000 */
[----:B------:R-:W-:-:S02]  /*1b340*/  FADD R19, R213, R19 ;  /* 0x00000013d5137221 */ /* 0x000fc40000000000 */
[----:B------:R0:W-:Y:S04]  /*1b350*/  STL [R1+0x4e0], R13 ;  /* 0x0004e00d01007387 */ /* 0x0001e80000100800 */
[----:B------:R1:W-:Y:S04]  /*1b360*/  STL [R1+0x4e4], R17 ;  /* 0x0004e41101007387 */ /* 0x0003e80000100800 */
[----:B------:R-:W4:Y:S04]  /*1b370*/  LDL.LU R0, [R1+0x4f4] ;  /* 0x0004f40001007983 */ /* 0x000f280000300800 */
[----:B------:R1:W-:Y:S04]  /*1b380*/  STL [R1+0x4e8], R18 ;  /* 0x0004e81201007387 */ /* 0x0003e80000100800 */
[----:B------:R-:W4:Y:S04]  /*1b390*/  LDL.LU R213, [R1+0x4fc] ;  /* 0x0004fc0001d57983 */ /* 0x000f280000300800 */
[----:B------:R-:W4:Y:S04]  /*1b3a0*/  LDL.LU R212, [R1+0x500] ;  /* 0x0005000001d47983 */ /* 0x000f280000300800 */
[----:B------:R1:W-:Y:S04]  /*1b3b0*/  STL [R1+0x4ec], R19 ;  /* 0x0004ec1301007387 */ /* 0x0003e80000100800 */
        /* <DEDUP_REMOVED lines=20> */
[----:B--2---:R-:W2:Y:S04]  /*1b500*/  LDL.LU R15, [R1+0x554] ;  /* 0x00055400010f7983 */ /* 0x004ea80000300800 */
[----:B---3--:R-:W3:Y:S04]  /*1b510*/  LDL.LU R16, [R1+0x558] ;  /* 0x0005580001107983 */ /* 0x008ee80000300800 */
[----:B0-----:R-:W3:Y:S04]  /*1b520*/  LDL.LU R13, [R1+0x55c] ;  /* 0x00055c00010d7983 */ /* 0x001ee80000300800 */
[----:B-1----:R-:W3:Y:S04]  /*1b530*/  LDL.LU R17, [R1+0x560] ;  /* 0x0005600001117983 */ /* 0x002ee80000300800 */
[----:B------:R-:W3:Y:S04]  /*1b540*/  LDL.LU R18, [R1+0x564] ;  /* 0x0005640001127983 */ /* 0x000ee80000300800 */
[----:B------:R-:W3:Y:S01]  /*1b550*/  LDL.LU R19, [R1+0x568] ;  /* 0x0005680001137983 */ /* 0x000ee20000300800 */
[----:B----4-:R-:W-:-:S05]  /*1b560*/  FADD R2, R214, R2 ;  /* 0x00000002d6027221 */ /* 0x010fca0000000000 */
[----:B------:R0:W-:Y:S04]  /*1b570*/  STL [R1+0x4f0], R2 ;  /* 0x0004f00201007387 */ /* 0x0001e80000100800 */
[----:B0-----:R1:W5:Y:S04]  /*1b580*/  LDL.LU R2, [R1+0x80c] ;  /* 0x00080c0001027983 */ /* 0x0013680000300800 */
[----:B------:R-:W4:Y:S01]  /*1b590*/  LDL.LU R214, [R1+0x4f8] ;  /* 0x0004f80001d67983 */ /* 0x000f220000300800 */
[----:B------:R-:W-:Y:S01]  /*1b5a0*/  FADD R0, R215, R0 ;  /* 0x00000000d7007221 */ /* 0x000fe20000000000 */
[----:B------:R-:W-:-:S04]  /*1b5b0*/  FADD R213, R201, R213 ;  /* 0x000000d5c9d57221 */ /* 0x000fc80000000000 */
[----:B------:R0:W-:Y:S01]  /*1b5c0*/  STL [R1+0x4f4], R0 ;  /* 0x0004f40001007387 */ /* 0x0001e20000100800 */
[----:B------:R-:W-:Y:S01]  /*1b5d0*/  FADD R212, R202, R212 ;  /* 0x000000d4cad47221 */ /* 0x000fe20000000000 */
[----:B------:R-:W-:Y:S02]  /*1b5e0*/  FADD R211, R203, R211 ;  /* 0x000000d3cbd37221 */ /* 0x000fe40000000000 */
[----:B0-----:R1:W5:Y:S01]  /*1b5f0*/  LDL.LU R0, [R1+0x808] ;  /* 0x0008080001007983 */ /* 0x0013620000300800 */
[----:B------:R-:W-:Y:S01]  /*1b600*/  FADD R210, R204, R210 ;  /* 0x000000d2ccd27221 */ /* 0x000fe20000000000 */
        /* <DEDUP_REMOVED lines=18> */
[----:B--2---:R-:W-:Y:S01]  /*1b730*/  FADD R15, R191, R15 ;  /* 0x0000000fbf0f7221 */ /* 0x004fe20000000000 */
[----:B---3--:R-:W-:Y:S01]  /*1b740*/  FADD R16, R176, R16 ;  /* 0x00000010b0107221 */ /* 0x008fe20000000000 */
[----:B------:R-:W-:Y:S01]  /*1b750*/  FADD R13, R177, R13 ;  /* 0x0000000db10d7221 */ /* 0x000fe20000000000 */
[----:B------:R-:W-:Y:S01]  /*1b760*/  FADD R17, R178, R17 ;  /* 0x00000011b2117221 */ /* 0x000fe20000000000 */
[----:B------:R-:W-:Y:S01]  /*1b770*/  FADD R18, R179, R18 ;  /* 0x00000012b3127221 */ /* 0x000fe20000000000 */
[----:B------:R-:W-:Y:S01]  /*1b780*/  FADD R19, R180, R19 ;  /* 0x00000013b4137221 */ /* 0x000fe20000000000 */
[----:B----4-:R-:W-:-:S05]  /*1b790*/  FADD R214, R200, R214 ;  /* 0x000000d6c8d67221 */ /* 0x010fca0000000000 */
[----:B------:R0:W-:Y:S04]  /*1b7a0*/  STL [R1+0x4f8], R214 ;  /* 0x0004f8d601007387 */ /* 0x0001e80000100800 */
        /* <DEDUP_REMOVED lines=25> */
[----:B------:R-:W4:Y:S04]  /*1b940*/  LDL.LU R200, [R1+0x56c] ;  /* 0x00056c0001c87983 */ /* 0x000f280000300800 */
[----:B------:R1:W-:Y:S04]  /*1b950*/  STL [R1+0x560], R17 ;  /* 0x0005601101007387 */ /* 0x0003e80000100800 */
[----:B------:R-:W4:Y:S04]  /*1b960*/  LDL.LU R215, [R1+0x570] ;  /* 0x0005700001d77983 */ /* 0x000f280000300800 */
[----:B------:R1:W-:Y:S04]  /*1b970*/  STL [R1+0x564], R18 ;  /* 0x0005641201007387 */ /* 0x0003e80000100800 */
[----:B0-----:R-:W4:Y:S04]  /*1b980*/  LDL.LU R214, [R1+0x574] ;  /* 0x0005740001d67983 */ /* 0x001f280000300800 */
[----:B------:R0:W-:Y:S04]  /*1b990*/  STL [R1+0x568], R19 ;  /* 0x0005681301007387 */ /* 0x0001e80000100800 */
[----:B--2---:R-:W2:Y:S04]  /*1b9a0*/  LDL.LU R213, [R1+0x578] ;  /* 0x0005780001d57983 */ /* 0x004ea80000300800 */
[----:B---3--:R-:W3:Y:S04]  /*1b9b0*/  LDL.LU R212, [R1+0x57c] ;  /* 0x00057c0001d47983 */ /* 0x008ee80000300800 */
[----:B----4-:R-:W4:Y:S04]  /*1b9c0*/  LDL.LU R211, [R1+0x580] ;  /* 0x0005800001d37983 */ /* 0x010f280000300800 */
[----:B-1----:R-:W4:Y:S04]  /*1b9d0*/  LDL.LU R210, [R1+0x584] ;  /* 0x0005840001d27983 */ /* 0x002f280000300800 */
        /* <DEDUP_REMOVED lines=23> */
[----:B0-----:R-:W4:Y:S01]  /*1bb50*/  LDL.LU R19, [R1+0x5e4] ;  /* 0x0005e40001137983 */ /* 0x001f220000300800 */
[----:B------:R-:W-:Y:S01]  /*1bb60*/  FADD R200, R181, R200 ;  /* 0x000000c8b5c87221 */ /* 0x000fe20000000000 */
[----:B------:R-:W-:-:S04]  /*1bb70*/  FADD R215, R182, R215 ;  /* 0x000000d7b6d77221 */ /* 0x000fc80000000000 */
[----:B------:R0:W-:Y:S01]  /*1bb80*/  STL [R1+0x56c], R200 ;  /* 0x00056cc801007387 */ /* 0x0001e20000100800 */
[----:B------:R-:W-:-:S03]  /*1bb90*/  FADD R214, R183, R214 ;  /* 0x000000d6b7d67221 */ /* 0x000fc60000000000 */
        /* <DEDUP_REMOVED lines=89> */
[----:B------:R-:W-:Y:S01]  /*1c130*/  FADD R200, R148, R200 ;  /* 0x000000c894c87221 */ /* 0x000fe20000000000 */
        /* <DEDUP_REMOVED lines=335> */
[----:B------:R-:W-:Y:S01]  /*1d630*/  FADD R18, R30, R18 ;  /* 0x000000121e127221 */ /* 0x000fe20000000000 */
[----:B------:R-:W-:-:S05]  /*1d640*/  FADD R19, R19, R31 ;  /* 0x0000001f13137221 */ /* 0x000fca0000000000 */
[----:B------:R1:W-:Y:S04]  /*1d650*/  STL [R1+0x7d4], R19 ;  /* 0x0007d41301007387 */ /* 0x0003e80000100800 */
[----:B------:R1:W-:Y:S04]  /*1d660*/  STL [R1+0x7cc], R17 ;  /* 0x0007cc1101007387 */ /* 0x0003e80000100800 */
[----:B------:R1:W-:Y:S02]  /*1d670*/  STL [R1+0x7d0], R18 ;  /* 0x0007d01201007387 */ /* 0x0003e40000100800 */
.L_x_28:
[----:B-1----:R1:W5:Y:S01]  /*1d680*/  LDL R16, [R1+0x7e0] ;  /* 0x0007e00001107983 */ /* 0x0023620000100800 */
[----:B------:R-:W2:Y:S03]  /*1d690*/  LDC R13, c[0x0][0x28c] ;  /* 0x0000a300ff0d7b82 */ /* 0x000ea60000000800 */
[----:B------:R1:W5:Y:S01]  /*1d6a0*/  LDL R15, [R1+0x804] ;  /* 0x00080400010f7983 */ /* 0x0003620000100800 */
[----:B--2---:R-:W-:-:S13]  /*1d6b0*/  ISETP.GE.AND P0, PT, R13, 0x1, PT ;  /* 0x000000010d00780c */ /* 0x004fda0003f06270 */
[----:B-1----:R-:W-:Y:S05]  /*1d6c0*/  @!P0 BRA `(.L_x_29) ;  /* 0x0000000000648947 */ /* 0x002fea0003800000 */
[----:B------:R-:W2:Y:S02]  /*1d6d0*/  LDL R17, [R1+0x7f0] ;  /* 0x0007f00001117983 */ /* 0x000ea40000100800 */
[----:B--2---:R-:W-:-:S13]  /*1d6e0*/  R2UR UR4, R17 ;  /* 0x00000000110472ca */ /* 0x004fda00000e0000 */
[----:B------:R-:W-:-:S06]  /*1d6f0*/  UISETP.NE.AND UP0, UPT, UR4, 0x3, UPT ;  /* 0x000000030400788c */ /* 0x000fcc000bf05270 */
[----:B------:R-:W-:-:S13]  /*1d700*/  PLOP3.LUT P0, PT, PT, PT, UP0, 0x80, 0x0 ;  /* 0x000000000000781c */ /* 0x000fda0003f0f008 */
[----:B------:R-:W-:Y:S05]  /*1d710*/  @!P0 BRA `(.L_x_30) ;  /* 0x0000000000048947 */ /* 0x000fea0003800000 */
[----:B------:R-:W-:Y:S01]  /*1d720*/  BPT.TRAP 0x1 ;  /* 0x000000040000795c */ /* 0x000fe20000300000 */
.L_x_30:
[----:B------:R-:W2:Y:S01]  /*1d730*/  LDL R13, [R1+0x7f4] ;  /* 0x0007f400010d7983 */ /* 0x000ea20000100800 */
[----:B-----5:R-:W-:Y:S02]  /*1d740*/  R2UR UR5, R15 ;  /* 0x000000000f0572ca */ /* 0x020fe400000e0000 */
[----:B------:R-:W-:Y:S02]  /*1d750*/  R2UR UR4, R16 ;  /* 0x00000000100472ca */ /* 0x000fe400000e0000 */
[----:B------:R-:W-:-:S09]  /*1d760*/  R2UR UR8, R14 ;  /* 0x000000000e0872ca */ /* 0x000fd200000e0000 */
[----:B------:R-:W-:-:S04]  /*1d770*/  UISETP.LT.AND UP0, UPT, UR5, 0x1, UPT ;  /* 0x000000010500788c */ /* 0x000fc8000bf01270 */
[----:B------:R-:W-:-:S04]  /*1d780*/  USEL UR6, UR5, 0x1, UP0 ;  /* 0x0000000105067887 */ /* 0x000fc80008000000 */
[----:B------:R-:W-:-:S04]  /*1d790*/  UIADD3 UR6, UR4, UR5, -UR6 ;  /* 0x0000000504067290 */ /* 0x000fc8000fffe806 */
[----:B------:R-:W-:-:S04]  /*1d7a0*/  UIMAD.WIDE.U32 UR4, UR6, -0x33333333, URZ ;  /* 0xcccccccd060478a5 */ /* 0x000fc8000f8e003f */
[----:B------:R-:W-:-:S04]  /*1d7b0*/  USHF.R.U32.HI UR4, URZ, 0x2, UR5 ;  /* 0x000000023f047899 */ /* 0x000fc80008011605 */
[----:B------:R-:W-:-:S04]  /*1d7c0*/  UIMAD UR6, UR4, -0x5, UR6 ;  /* 0xfffffffb040678a4 */ /* 0x000fc8000f8e0206 */
        /* <DEDUP_REMOVED lines=9> */
.L_x_29:
[----:B-----5:R-:W2:Y:S01]  /*1d860*/  LDL.LU R14, [R1+0x800] ;  /* 0x00080000010e7983 */ /* 0x020ea20000300800 */
[----:B------:R-:W1:Y:S01]  /*1d870*/  LDC R18, c[0x0][0x288] ;  /* 0x0000a200ff127b82 */ /* 0x000e620000000800 */
[----:B------:R-:W-:Y:S01]  /*1d880*/  R2UR UR13, R15 ;  /* 0x000000000f0d72ca */ /* 0x000fe200000e0000 */
[----:B------:R-:W-:Y:S01]  /*1d890*/  ULDC UR4, c[0x0][0x284] ;  /* 0x0000a10000047ab9 */ /* 0x000fe20000000800 */
[----:B------:R-:W3:Y:S01]  /*1d8a0*/  LDL.LU R13, [R1+0x7ec] ;  /* 0x0007ec00010d7983 */ /* 0x000ee20000300800 */
[----:B------:R-:W-:Y:S01]  /*1d8b0*/  R2UR UR5, R16 ;  /* 0x00000000100572ca */ /* 0x000fe200000e0000 */
[----:B------:R-:W-:Y:S02]  /*1d8c0*/  ULDC.64 UR10, c[0x0][0x5d0] ;  /* 0x00017400000a7ab9 */ /* 0x000fe40000000a00 */
[----:B------:R-:W4:Y:S04]  /*1d8d0*/  LDL.LU R24, [R1+0x7e8] ;  /* 0x0007e80001187983 */ /* 0x000f280000300800 */
[----:B------:R-:W4:Y:S03]  /*1d8e0*/  LDL R19, [R1+0x7e4] ;  /* 0x0007e40001137983 */ /* 0x000f260000100800 */
[----:B------:R-:W-:Y:S01]  /*1d8f0*/  UISETP.GE.U32.AND UP1, UPT, UR13, 0x5, UPT ;  /* 0x000000050d00788c */ /* 0x000fe2000bf26070 */
[----:B------:R-:W0:Y:S02]  /*1d900*/  S2R R25, SR_TID.X ;  /* 0x0000000000197919 */ /* 0x000e240000002100 */
[----:B------:R-:W-:-:S04]  /*1d910*/  UIADD3 UR7, UR13, UR5, URZ ;  /* 0x000000050d077290 */ /* 0x000fc8000fffe03f */
[----:B------:R-:W-:-:S04]  /*1d920*/  UISETP.GT.U32.AND UP0, UPT, UR7, 0x4, UPT ;  /* 0x000000040700788c */ /* 0x000fc8000bf04070 */
[----:B------:R-:W-:Y:S01]  /*1d930*/  UISETP.LT.U32.AND UP0, UPT, UR13, 0x5, UP0 ;  /* 0x000000050d00788c */ /* 0x000fe20008701070 */
[----:B0-----:R-:W-:Y:S02]  /*1d940*/  SHF.R.U32.HI R15, RZ, 0x2, R25 ;  /* 0x00000002ff0f7819 */ /* 0x001fe40000011619 */
[----:B------:R-:W-:Y:S02]  /*1d950*/  LOP3.LUT R17, R25, 0x60, RZ, 0xc0, !PT ;  /* 0x0000006019117812 */ /* 0x000fe400078ec0ff */
[----:B------:R-:W-:Y:S02]  /*1d960*/  LOP3.LUT R15, R15, 0x7, RZ, 0xc0, !PT ;  /* 0x000000070f0f7812 */ /* 0x000fe400078ec0ff */
[----:B------:R-:W-:Y:S02]  /*1d970*/  SHF.R.U32.HI R17, RZ, 0x1, R17 ;  /* 0x00000001ff117819 */ /* 0x000fe40000011611 */
[----:B------:R-:W-:-:S05]  /*1d980*/  LOP3.LUT R28, R25, 0x3, RZ, 0xc0, !PT ;  /* 0x00000003191c7812 */ /* 0x000fca00078ec0ff */
[----:B-1----:R-:W-:Y:S01]  /*1d990*/  IMAD R28, R28, -0x2, R18 ;  /* 0xfffffffe1c1c7824 */ /* 0x002fe200078e0212 */
[----:B--2---:R-:W-:Y:S02]  /*1d9a0*/  R2UR UR9, R14 ;  /* 0x000000000e0972ca */ /* 0x004fe400000e0000 */
[----:B------:R-:W-:Y:S01]  /*1d9b0*/  SHF.R.U32.HI R14, RZ, 0x7, R25 ;  /* 0x00000007ff0e7819 */ /* 0x000fe20000011619 */
[----:B---3--:R-:W-:Y:S01]  /*1d9c0*/  IMAD R16, R13, 0xf0, RZ ;  /* 0x000000f00d107824 */ /* 0x008fe200078e02ff */
[----:B------:R-:W-:Y:S02]  /*1d9d0*/  IADD3 R13, RZ, -R17, -R15 ;  /* 0x80000011ff0d7210 */ /* 0x000fe40007ffe80f */
[----:B------:R-:W-:Y:S01]  /*1d9e0*/  LOP3.LUT R14, R14, 0x1, RZ, 0xc0, !PT ;  /* 0x000000010e0e7812 */ /* 0x000fe200078ec0ff */
[----:B----4-:R-:W-:Y:S01]  /*1d9f0*/  IMAD.WIDE R56, R24, 0x180, RZ ;  /* 0x0000018018387825 */ /* 0x010fe200078e02ff */
[----:B------:R-:W-:-:S03]  /*1da00*/  ISETP.GE.AND P0, PT, R16, R18, PT ;  /* 0x000000121000720c */ /* 0x000fc60003f06270 */
[C---:B------:R-:W-:Y:S01]  /*1da10*/  IMAD.SHL.U32 R26, R14.reuse, 0x40, RZ ;  /* 0x000000400e1a7824 */ /* 0x040fe200078e00ff */
[----:B------:R-:W-:Y:S01]  /*1da20*/  R2UR UR12, R19 ;  /* 0x00000000130c72ca */ /* 0x000fe200000e0000 */
[----:B------:R-:W-:Y:S02]  /*1da30*/  IMAD R14, R14, -0x40, R13 ;  /* 0xffffffc00e0e7824 */ /* 0x000fe400078e020d */
[----:B------:R-:W-:Y:S01]  /*1da40*/  IMAD R13, R24, 0x180, RZ ;  /* 0x00000180180d7824 */ /* 0x000fe200078e02ff */
[----:B------:R-:W-:Y:S01]  /*1da50*/  LOP3.LUT R26, R26, 0x40, R15, 0xe2, !PT ;  /* 0x000000401a1a7812 */ /* 0x000fe200078ee20f */
[----:B------:R-:W-:Y:S02]  /*1da60*/  IMAD.MOV.U32 R18, RZ, RZ, -0x1 ;  /* 0xffffffffff127424 */ /* 0x000fe400078e00ff */
[----:B------:R-:W-:Y:S01]  /*1da70*/  IMAD.IADD R28, R28, 0x1, -R16 ;  /* 0x000000011c1c7824 */ /* 0x000fe200078e0a10 */
[C---:B------:R-:W-:Y:S02]  /*1da80*/  ISETP.GE.OR P0, PT, R13.reuse, UR4, P0 ;  /* 0x000000040d007c0c */ /* 0x040fe40008706670 */
[----:B------:R-:W-:Y:S01]  /*1da90*/  IADD3 R13, -R13, UR4, R14 ;  /* 0x000000040d0d7c10 */ /* 0x000fe2000fffe10e */
[----:B------:R-:W-:Y:S01]  /*1daa0*/  @UP1 UIMAD.WIDE.U32 UR4, UR7, -0x33333333, URZ ;  /* 0xcccccccd070418a5 */ /* 0x000fe2000f8e003f */
[----:B------:R-:W-:Y:S01]  /*1dab0*/  IMAD.SHL.U32 R14, R25, 0x2, RZ ;  /* 0x00000002190e7824 */ /* 0x000fe200078e00ff */
[----:B------:R-:W-:Y:S01]  /*1dac0*/  USHF.R.S32.HI UR8, URZ, 0x1f, UR12 ;  /* 0x0000001f3f087899 */ /* 0x000fe2000801140c */
[----:B------:R0:W-:Y:S01]  /*1dad0*/  STL [R1+0x7c], R18 ;  /* 0x00007c1201007387 */ /* 0x0001e20000100800 */
[----:B------:R-:W-:Y:S01]  /*1dae0*/  @UP1 USHF.R.U32.HI UR4, URZ, 0x2, UR5 ;  /* 0x000000023f041899 */ /* 0x000fe20008011605 */
[----:B------:R-:W-:Y:S01]  /*1daf0*/  LOP3.LUT R26, R56, R26, R17, 0xfe, !PT ;  /* 0x0000001a381a7212 */ /* 0x000fe200078efe11 */
[----:B------:R-:W-:Y:S01]  /*1db00*/  USEL UR5, URZ, 0x1, !UP0 ;  /* 0x000000013f057887 */ /* 0x000fe2000c000000 */
[----:B------:R-:W-:Y:S01]  /*1db10*/  LOP3.LUT R16, R16, 0x6, R14, 0xf8, !PT ;  /* 0x0000000610107812 */ /* 0x000fe200078ef80e */
[----:B------:R-:W-:-:S02]  /*1db20*/  UIMAD UR6, UR8, UR10, URZ ;  /* 0x0000000a080672a4 */ /* 0x000fc4000f8e023f */
[----:B------:R-:W-:Y:S01]  /*1db30*/  IMAD.U32 R14, RZ, RZ, UR10 ;  /* 0x0000000aff0e7e24 */ /* 0x000fe2000f8e00ff */
[----:B------:R-:W-:Y:S01]  /*1db40*/  ULOP3.LUT UR9, UR9, UR5, URZ, 0x3c, !UPT ;  /* 0x0000000509097292 */ /* 0x000fe2000f8e3c3f */
[--C-:B------:R-:W-:Y:S01]  /*1db50*/  SHF.R.S32.HI R17, RZ, 0x1f, R16.reuse ;  /* 0x0000001fff117819 */ /* 0x100fe20000011410 */
[----:B------:R-:W-:Y:S02]  /*1db60*/  UIMAD UR6, UR12, UR11, UR6 ;  /* 0x0000000b0c0672a4 */ /* 0x000fe4000f8e0206 */
[----:B------:R-:W-:Y:S01]  /*1db70*/  @UP1 ULOP3.LUT UR9, UR9, 0x1, UR4, 0x78, !UPT ;  /* 0x0000000109091892 */ /* 0x000fe2000f8e7804 */
[----:B------:R-:W-:Y:S01]  /*1db80*/  IMAD.WIDE.U32 R14, R14, UR12, R16 ;  /* 0x0000000c0e0e7c25 */ /* 0x000fe2000f8e0010 */
[----:B------:R-:W-:-:S04]  /*1db90*/  ULDC.64 UR10, c[0x0][0x5c8] ;  /* 0x00017200000a7ab9 */ /* 0x000fc80000000a00 */
[----:B------:R-:W-:Y:S02]  /*1dba0*/  IMAD.U32 R24, RZ, RZ, UR9 ;  /* 0x00000009ff187e24 */ /* 0x000fe4000f8e00ff */
[----:B------:R-:W-:Y:S02]  /*1dbb0*/  VIADD R15, R15, UR6 ;  /* 0x000000060f0f7c36 */ /* 0x000fe40008000000 */
[----:B------:R-:W-:Y:S01]  /*1dbc0*/  IMAD R29, R57, UR10, RZ ;  /* 0x0000000a391d7c24 */ /* 0x000fe2000f8e02ff */
[----:B------:R0:W-:Y:S01]  /*1dbd0*/  STL [R1+0x800], R24 ;  /* 0x0008001801007387 */ /* 0x0001e20000100800 */
[----:B------:R-:W-:-:S04]  /*1dbe0*/  IMAD.WIDE.U32 R14, R26, UR10, R14 ;  /* 0x0000000a1a0e7c25 */ /* 0x000fc8000f8e000e */
[----:B------:R-:W-:Y:S01]  /*1dbf0*/  IMAD R29, R26, UR11, R29 ;  /* 0x0000000b1a1d7c24 */ /* 0x000fe2000f8e021d */
[----:B------:R-:W-:Y:S06]  /*1dc00*/  @P0 BRA `(.L_x_31) ;  /* 0x0000027400000947 */ /* 0x000fec0003800000 */
[----:B------:R-:W-:Y:S01]  /*1dc10*/  FSETP.NEU.AND P0, PT, RZ, UR61, PT ;  /* 0x0000003dff007c0b */ /* 0x000fe2000bf0d000 */
[----:B------:R-:W-:Y:S01]  /*1dc20*/  BSSY B0, `(.L_x_31) ;  /* 0x000273e000007945 */ /* 0x000fe20003800000 */
[----:B------:R-:W-:-:S11]  /*1dc30*/  IMAD.IADD R29, R15, 0x1, R29 ;  /* 0x000000010f1d7824 */ /* 0x000fd600078e021d */
[----:B------:R-:W-:Y:S05]  /*1dc40*/  @!P0 BRA `(.L_x_32) ;  /* 0x0000017c00408947 */ /* 0x000fea0003800000 */
[----:B------:R-:W-:Y:S01]  /*1dc50*/  ISETP.GE.AND P4, PT, R13, 0x9, PT ;  /* 0x000000090d00780c */ /* 0x000fe20003f86270 */
[----:B------:R-:W-:Y:S01]  /*1dc60*/  ULDC.64 UR4, c[0x0][0x5b8] ;  /* 0x00016e0000047ab9 */ /* 0x000fe20000000a00 */
[----:B------:R-:W-:Y:S01]  /*1dc70*/  R2UR UR6, R19 ;  /* 0x00000000130672ca */ /* 0x000fe200000e0000 */
[----:B------:R-:W2:Y:S01]  /*1dc80*/  LDL.LU R48, [R1+0x260] ;  /* 0x0002600001307983 */ /* 0x000ea20000300800 */
[C---:B------:R-:W-:Y:S02]  /*1dc90*/  ISETP.LT.OR P2, PT, R28.reuse, 0x1, !P4 ;  /* 0x000000011c00780c */ /* 0x040fe40006741670 */
[----:B------:R-:W-:Y:S02]  /*1dca0*/  ISETP.LT.OR P0, PT, R28, 0x2, !P4 ;  /* 0x000000021c00780c */ /* 0x000fe40006701670 */
[----:B------:R-:W-:Y:S01]  /*1dcb0*/  LOP3.LUT R30, R30, 0xfffeffff, RZ, 0xc0, !PT ;  /* 0xfffeffff1e1e7812 */ /* 0x000fe200078ec0ff */
[----:B------:R-:W-:Y:S01]  /*1dcc0*/  ULDC.64 UR10, c[0x0][0x208] ;  /* 0x00008200000a7ab9 */ /* 0x000fe20000000a00 */
[----:B------:R-:W-:Y:S01]  /*1dcd0*/  ISETP.LT.OR P1, PT, R28, 0x9, !P4 ;  /* 0x000000091c00780c */ /* 0x000fe20006721670 */
[----:B------:R-:W3:Y:S01]  /*1dce0*/  LDL.LU R50, [R1+0x264] ;  /* 0x0002640001327983 */ /* 0x000ee20000300800 */
[----:B------:R-:W-:-:S03]  /*1dcf0*/  LOP3.LUT R0, R0, 0xfffffffb, RZ, 0xc0, !PT ;  /* 0xfffffffb00007812 */ /* 0x000fc600078ec0ff */
[----:B------:R-:W4:Y:S02]  /*1dd00*/  LDL.LU R49, [R1+0x268] ;  /* 0x0002680001317983 */ /* 0x000f240000300800 */
[----:B------:R-:W1:Y:S02]  /*1dd10*/  @!P2 LDC.64 R32, c[0x0][0x5c0] ;  /* 0x00017000ff20ab82 */ /* 0x000e640000000a00 */
[----:B------:R-:W5:Y:S04]  /*1dd20*/  LDL.LU R53, [R1+0x26c] ;  /* 0x00026c0001357983 */ /* 0x000f680000300800 */
[----:B------:R-:W-:Y:S01]  /*1dd30*/  @P1 LOP3.LUT R30, R30, 0x10000, RZ, 0xfc, !PT ;  /* 0x000100001e1e1812 */ /* 0x000fe200078efcff */
[----:B------:R-:W5:Y:S01]  /*1dd40*/  LDL.LU R52, [R1+0x270] ;  /* 0x0002700001347983 */ /* 0x000f620000300800 */
[----:B0-----:R-:W0:Y:S02]  /*1dd50*/  @!P0 LDC.64 R24, c[0x0][0x5c0] ;  /* 0x00017000ff188b82 */ /* 0x001e240000000a00 */
[----:B------:R-:W-:Y:S01]  /*1dd60*/  LOP3.LUT R30, R30, 0xffffbfff, RZ, 0xc0, !PT ;  /* 0xffffbfff1e1e7812 */ /* 0x000fe200078ec0ff */
[----:B------:R-:W5:Y:S03]  /*1dd70*/  LDL.LU R54, [R1+0x274] ;  /* 0x0002740001367983 */ /* 0x000f660000300800 */
[----:B------:R-:W-:Y:S01]  /*1dd80*/  @P4 LOP3.LUT R30, R30, 0x4000, RZ, 0xfc, !PT ;  /* 0x000040001e1e4812 */ /* 0x000fe200078efcff */
[----:B------:R-:W5:Y:S01]  /*1dd90*/  LDL.LU R55, [R1+0x278] ;  /* 0x0002780001377983 */ /* 0x000f620000300800 */
[----:B------:R-:W0:Y:S02]  /*1dda0*/  @!P1 LDC.64 R18, c[0x0][0x5c0] ;  /* 0x00017000ff129b82 */ /* 0x000e240000000a00 */
[----:B------:R-:W-:-:S02]  /*1ddb0*/  LOP3.LUT R30, R30, 0xffff7fff, RZ, 0xc0, !PT ;  /* 0xffff7fff1e1e7812 */ /* 0x000fc400078ec0ff */
[----:B-1----:R-:W-:-:S04]  /*1ddc0*/  @!P2 IADD3 R34, P3, P5, R14, R32, R3 ;  /* 0x000000200e22a210 */ /* 0x002fc80007d7e003 */
[----:B------:R-:W-:Y:S02]  /*1ddd0*/  @!P2 IADD3.X R35, R29, R33, R2, P3, P5 ;  /* 0x000000211d23a210 */ /* 0x000fe40001fea402 */
[----:B0-----:R-:W-:-:S04]  /*1dde0*/  @!P0 IADD3 R38, P3, P5, R14, R24, R3 ;  /* 0x000000180e268210 */ /* 0x001fc80007d7e003 */
[----:B------:R-:W-:Y:S02]  /*1ddf0*/  @!P0 IADD3.X R39, R29, R25, R2, P3, P5 ;  /* 0x000000191d278210 */ /* 0x000fe40001fea402 */
[----:B------:R-:W-:-:S04]  /*1de00*/  @!P1 IADD3 R42, P3, P5, R14, R18, R3 ;  /* 0x000000120e2a9210 */ /* 0x000fc80007d7e003 */
[----:B------:R-:W-:Y:S02]  /*1de10*/  @!P1 IADD3.X R43, R29, R19, R2, P3, P5 ;  /* 0x000000131d2b9210 */ /* 0x000fe40001fea402 */
[----:B------:R-:W-:-:S13]  /*1de20*/  ISETP.LT.OR P5, PT, R28, 0xa, !P4 ;  /* 0x0000000a1c00780c */ /* 0x000fda00067a1670 */
[----:B------:R-:W0:Y:S01]  /*1de30*/  @!P5 LDC.64 R18, c[0x0][0x5c0] ;  /* 0x00017000ff12db82 */ /* 0x000e220000000a00 */
[----:B------:R-:W-:Y:S02]  /*1de40*/  @P5 LOP3.LUT R30, R30, 0x8000, RZ, 0xfc, !PT ;  /* 0x000080001e1e5812 */ /* 0x000fe400078efcff */
[----:B0-----:R-:W-:Y:S01]  /*1de50*/  @!P5 IADD3 R44, P3, P6, R14, R18, R3 ;  /* 0x000000120e2cd210 */ /* 0x001fe20007e7e003 */
[----:B------:R-:W-:Y:S01]  /*1de60*/  IMAD.U32 R18, RZ, RZ, UR4 ;  /* 0x00000004ff127e24 */ /* 0x000fe2000f8e00ff */
[----:B------:R-:W-:Y:S02]  /*1de70*/  UIMAD UR4, UR8, UR4, URZ ;  /* 0x00000004080472a4 */ /* 0x000fe4000f8e023f */
[----:B------:R-:W-:Y:S01]  /*1de80*/  @!P5 IADD3.X R45, R29, R19, R2, P3, P6 ;  /* 0x000000131d2dd210 */ /* 0x000fe20001fec402 */
[----:B------:R-:W-:Y:S01]  /*1de90*/  IMAD.WIDE.U32 R16, R18, UR6, R16 ;  /* 0x0000000612107c25 */ /* 0x000fe2000f8e0010 */
[----:B------:R-:W-:Y:S01]  /*1dea0*/  UIMAD UR4, UR6, UR5, UR4 ;  /* 0x00000005060472a4 */ /* 0x000fe2000f8e0204 */
[----:B------:R-:W-:Y:S01]  /*1deb0*/  ISETP.GE.AND P5, PT, R13, 0x1, PT ;  /* 0x000000010d00780c */ /* 0x000fe20003fa6270 */
[----:B------:R-:W-:Y:S01]  /*1dec0*/  ULDC.64 UR8, c[0x0][0x5a8] ;  /* 0x00016a0000087ab9 */ /* 0x000fe20000000a00 */
[----:B------:R-:W-:-:S03]  /*1ded0*/  IMAD.MOV.U32 R32, RZ, RZ, R16 ;  /* 0x000000ffff207224 */ /* 0x000fc600078e0010 */
[----:B------:R-:W-:Y:S01]  /*1dee0*/  VIADD R33, R17, UR4 ;  /* 0x0000000411217c36 */ /* 0x000fe20008000000 */
[----:B------:R-:W-:Y:S02]  /*1def0*/  ULDC.64 UR4, c[0x0][0x5b0] ;  /* 0x00016c0000047ab9 */ /* 0x000fe40000000a00 */
[----:B------:R-:W-:Y:S02]  /*1df00*/  IMAD R18, R57, UR4, RZ ;  /* 0x0000000439127c24 */ /* 0x000fe4000f8e02ff */
[----:B------:R-:W-:-:S04]  /*1df10*/  IMAD.WIDE.U32 R16, R26, UR4, R32 ;  /* 0x000000041a107c25 */ /* 0x000fc8000f8e0020 */
[----:B------:R-:W-:Y:S01]  /*1df20*/  IMAD R18, R26, UR5, R18 ;  /* 0x000000051a127c24 */ /* 0x000fe2000f8e0212 */
[----:B------:R-:W-:-:S04]  /*1df30*/  IADD3 R16, P3, R16, UR8, RZ ;  /* 0x0000000810107c10 */ /* 0x000fc8000ff7e0ff */
[--C-:B------:R-:W-:Y:S02]  /*1df40*/  IADD3.X R17, R17, UR9, R18.reuse, P3, !PT ;  /* 0x0000000911117c10 */ /* 0x100fe40009ffe412 */
[----:B------:R-:W-:Y:S02]  /*1df50*/  ISETP.LT.OR P3, PT, R28, 0x1, !P5 ;  /* 0x000000011c00780c */ /* 0x000fe40006f61670 */
[----:B------:R-:W-:-:S11]  /*1df60*/  PRMT R18, RZ, 0x7610, R18 ;  /* 0x00007610ff127816 */ /* 0x000fd60000000012 */
[----:B------:R-:W2:Y:S02]  /*1df70*/  @!P3 LDG.E.U8 R18, desc[UR10][R16.64] ;  /* 0x0000000a1012b981 */ /* 0x000ea4000c1e1100 */
[----:B--2---:R-:W-:-:S04]  /*1df80*/  LOP3.LUT R18, R18, 0xff, RZ, 0xc0, !PT ;  /* 0x000000ff12127812 */ /* 0x004fc800078ec0ff */
[----:B------:R-:W-:-:S05]  /*1df90*/  F2FP.F16.E4M3.UNPACK_B R18, R18 ;  /* 0x00000012ff12723e */ /* 0x000fca00020006ff */
[----:B------:R-:W-:-:S05]  /*1dfa0*/  HADD2.F32 R18, -RZ, R18.H0_H0 ;  /* 0x20000012ff127230 */ /* 0x000fca0000004100 */
[----:B------:R-:W-:-:S04]  /*1dfb0*/  FMUL R18, R18, UR61 ;  /* 0x0000003d12127c20 */ /* 0x000fc80008400000 */
[----:B------:R-:W-:Y:S02]  /*1dfc0*/  FFMA R20, R20, UR60, R18 ;  /* 0x0000003c14147c23 */ /* 0x000fe40008000012 */
[----:B------:R-:W0:Y:S03]  /*1dfd0*/  @!P3 LDC.64 R18, c[0x0][0x5c0] ;  /* 0x00017000ff12bb82 */ /* 0x000e260000000a00 */
[----:B------:R-:W-:Y:S02]  /*1dfe0*/  F2FP.SATFINITE.E4M3.F32.PACK_AB_MERGE_C R20, RZ, R20, RZ ;  /* 0x00000014ff14723e */ /* 0x000fe400048070ff */
[----:B0-----:R-:W-:-:S05]  /*1dff0*/  @!P3 IADD3 R18, P6, R14, R18, RZ ;  /* 0x000000120e12b210 */ /* 0x001fca0007fde0ff */
[----:B------:R-:W-:-:S05]  /*1e000*/  @!P3 IMAD.X R19, R29, 0x1, R19, P6 ;  /* 0x000000011d13b824 */ /* 0x000fca00030e0613 */
[----:B------:R0:W-:Y:S01]  /*1e010*/  @!P3 STG.E.U8 desc[UR10][R18.64], R20 ;  /* 0x000000141200b986 */ /* 0x0001e2000c10110a */
[----:B------:R-:W-:Y:S02]  /*1e020*/  ISETP.LT.OR P3, PT, R28, 0x2, !P5 ;  /* 0x000000021c00780c */ /* 0x000fe40006f61670 */
[----:B0-----:R-:W-:-:S11]  /*1e030*/  PRMT R20, RZ, 0x7610, R20 ;  /* 0x00007610ff147816 */ /* 0x001fd60000000014 */
[----:B------:R-:W0:Y:S01]  /*1e040*/  @!P3 LDC.64 R18, c[0x0][0x5c0] ;  /* 0x00017000ff12bb82 */ /* 0x000e220000000a00 */
[----:B------:R-:W2:Y:S01]  /*1e050*/  @!P3 LDG.E.U8 R20, desc[UR10][R16.64+0x1] ;  /* 0x0000010a1014b981 */ /* 0x000ea2000c1e1100 */
[----:B0-----:R-:W-:-:S05]  /*1e060*/  @!P3 IADD3 R18, P6, R14, R18, RZ ;  /* 0x000000120e12b210 */ /* 0x001fca0007fde0ff */
[----:B------:R-:W-:Y:S01]  /*1e070*/  @!P3 IMAD.X R19, R29, 0x1, R19, P6 ;  /* 0x000000011d13b824 */ /* 0x000fe200030e0613 */
[----:B--2---:R-:W-:-:S04]  /*1e080*/  LOP3.LUT R20, R20, 0xff, RZ, 0xc0, !PT ;  /* 0x000000ff14147812 */ /* 0x004fc800078ec0ff */
[----:B------:R-:W-:-:S05]  /*1e090*/  F2FP.F16.E4M3.UNPACK_B R20, R20 ;  /* 0x00000014ff14723e */ /* 0x000fca00020006ff */
[----:B------:R-:W-:-:S05]  /*1e0a0*/  HADD2.F32 R20, -RZ, R20.H0_H0 ;  /* 0x20000014ff147230 */ /* 0x000fca0000004100 */
[----:B------:R-:W-:-:S04]  /*1e0b0*/  FMUL R20, R20, UR61 ;  /* 0x0000003d14147c20 */ /* 0x000fc80008400000 */
[----:B------:R-:W-:-:S05]  /*1e0c0*/  FFMA R21, R21, UR60, R20 ;  /* 0x0000003c15157c23 */ /* 0x000fca0008000014 */
[----:B------:R-:W-:-:S05]  /*1e0d0*/  F2FP.SATFINITE.E4M3.F32.PACK_AB_MERGE_C R21, RZ, R21, RZ ;  /* 0x00000015ff15723e */ /* 0x000fca00048070ff */
[----:B------:R0:W-:Y:S02]  /*1e0e0*/  @!P3 STG.E.U8 desc[UR10][R18.64+0x1], R21 ;  /* 0x000001151200b986 */ /* 0x0001e4000c10110a */
[----:B0-----:R-:W-:-:S05]  /*1e0f0*/  IADD3 R18, P3, R26, 0x8, RZ ;  /* 0x000000081a127810 */ /* 0x001fca0007f7e0ff */
[----:B------:R-:W-:-:S04]  /*1e100*/  IMAD.X R20, RZ, RZ, R57, P3 ;  /* 0x000000ffff147224 */ /* 0x000fc800018e0639 */
[----:B------:R-:W-:-:S04]  /*1e110*/  IMAD R20, R20, UR4, RZ ;  /* 0x0000000414147c24 */ /* 0x000fc8000f8e02ff */
[C---:B------:R-:W-:Y:S02]  /*1e120*/  IMAD R20, R18.reuse, UR5, R20 ;  /* 0x0000000512147c24 */ /* 0x040fe4000f8e0214 */
[----:B------:R-:W-:-:S03]  /*1e130*/  IMAD.WIDE.U32 R18, R18, UR4, R32 ;  /* 0x0000000412127c25 */ /* 0x000fc6000f8e0020 */
[----:B------:R-:W-:-:S04]  /*1e140*/  IADD3 R18, P3, R18, UR8, RZ ;  /* 0x0000000812127c10 */ /* 0x000fc8000ff7e0ff */
[--C-:B------:R-:W-:Y:S02]  /*1e150*/  IADD3.X R19, R19, UR9, R20.reuse, P3, !PT ;  /* 0x0000000913137c10 */ /* 0x100fe40009ffe414 */
[----:B------:R-:W-:-:S06]  /*1e160*/  PRMT R20, RZ, 0x7610, R20 ;  /* 0x00007610ff147816 */ /* 0x000fcc0000000014 */
[----:B------:R-:W2:Y:S01]  /*1e170*/  @!P2 LDG.E.U8 R20, desc[UR10][R18.64] ;  /* 0x0000000a1214a981 */ /* 0x000ea2000c1e1100 */
[----:B------:R-:W-:-:S04]  /*1e180*/  ISETP.GE.AND P4, PT, R13, 0x81, PT ;  /* 0x000000810d00780c */ /* 0x000fc80003f86270 */
[----:B------:R-:W-:Y:S02]  /*1e190*/  ISETP.LT.OR P3, PT, R28, 0x1, !P4 ;  /* 0x000000011c00780c */ /* 0x000fe40006761670 */
[----:B--2---:R-:W-:-:S04]  /*1e1a0*/  LOP3.LUT R20, R20, 0xff, RZ, 0xc0, !PT ;  /* 0x000000ff14147812 */ /* 0x004fc800078ec0ff */
[----:B------:R-:W-:-:S05]  /*1e1b0*/  F2FP.F16.E4M3.UNPACK_B R20, R20 ;  /* 0x00000014ff14723e */ /* 0x000fca00020006ff */
[----:B------:R-:W-:-:S05]  /*1e1c0*/  HADD2.F32 R20, -RZ, R20.H0_H0 ;  /* 0x20000014ff147230 */ /* 0x000fca0000004100 */
[----:B------:R-:W-:-:S04]  /*1e1d0*/  FMUL R20, R20, UR61 ;  /* 0x0000003d14147c20 */ /* 0x000fc80008400000 */
[----:B------:R-:W-:Y:S02]  /*1e1e0*/  FFMA R22, R22, UR60, R20 ;  /* 0x0000003c16167c23 */ /* 0x000fe40008000014 */
[----:B------:R-:W0:Y:S03]  /*1e1f0*/  @!P3 LDC.64 R20, c[0x0][0x5c0] ;  /* 0x00017000ff14bb82 */ /* 0x000e260000000a00 */
[----:B------:R-:W-:-:S05]  /*1e200*/  F2FP.SATFINITE.E4M3.F32.PACK_AB_MERGE_C R22, RZ, R22, RZ ;  /* 0x00000016ff16723e */ /* 0x000fca00048070ff */
[----:B------:R1:W-:Y:S01]  /*1e210*/  @!P2 STG.E.U8 desc[UR10][R34.64], R22 ;  /* 0x000000162200a986 */ /* 0x0003e2000c10110a */
[----:B------:R-:W-:Y:S02]  /*1e220*/  ISETP.LT.OR P2, PT, R28, 0x2, !P4 ;  /* 0x000000021c00780c */ /* 0x000fe40006741670 */
[----:B0-----:R-:W-:-:S04]  /*1e230*/  @!P3 IADD3 R36, P1, P6, R14, R20, R9 ;  /* 0x000000140e24b210 */ /* 0x001fc80007e3e009 */
[----:B------:R-:W-:-:S07]  /*1e240*/  @!P3 IADD3.X R37, R29, R21, R8, P1, P6 ;  /* 0x000000151d25b210 */ /* 0x000fce0000fec408 */
[----:B------:R-:W0:Y:S02]  /*1e250*/  @!P2 LDC.64 R20, c[0x0][0x5c0] ;  /* 0x00017000ff14ab82 */ /* 0x000e240000000a00 */
[----:B0-----:R-:W-:Y:S02]  /*1e260*/  @!P2 IADD3 R24, P1, P6, R14, R20, R9 ;  /* 0x000000140e18a210 */ /* 0x001fe40007e3e009 */
[----:B------:R-:W-:-:S06]  /*1e270*/  PRMT R20, RZ, 0x7610, R20 ;  /* 0x00007610ff147816 */ /* 0x000fcc0000000014 */
[----:B------:R-:W2:Y:S01]  /*1e280*/  @!P0 LDG.E.U8 R20, desc[UR10][R18.64+0x1] ;  /* 0x0000010a12148981 */ /* 0x000ea2000c1e1100 */
[----:B------:R-:W-:Y:S02]  /*1e290*/  @!P2 IADD3.X R25, R29, R21, R8, P1, P6 ;  /* 0x000000151d19a210 */ /* 0x000fe40000fec408 */
        /* <DEDUP_REMOVED lines=8> */
[----:B------:R-:W-:Y:S01]  /*1e320*/  @!P0 STG.E.U8 desc[UR10][R38.64+0x1], R23 ;  /* 0x0000011726008986 */ /* 0x000fe2000c10110a */
[----:B0-----:R-:W-:-:S04]  /*1e330*/  @!P1 IADD3 R40, P0, P6, R14, R20, R9 ;  /* 0x000000140e289210 */ /* 0x001fc80007e1e009 */
[----:B------:R-:W-:Y:S02]  /*1e340*/  @!P1 IADD3.X R41, R29, R21, R8, P0, P6 ;  /* 0x000000151d299210 */ /* 0x000fe400007ec408 */
[----:B------:R-:W-:Y:S02]  /*1e350*/  ISETP.LT.OR P0, PT, R28, 0x9, !P5 ;  /* 0x000000091c00780c */ /* 0x000fe40006f01670 */
[----:B------:R-:W-:-:S11]  /*1e360*/  PRMT R20, RZ, 0x7610, R20 ;  /* 0x00007610ff147816 */ /* 0x000fd60000000014 */
[----:B------:R-:W2:Y:S01]  /*1e370*/  @!P0 LDG.E.U8 R20, desc[UR10][R16.64+0x8] ;  /* 0x0000080a10148981 */ /* 0x000ea2000c1e1100 */
[----:B-1----:R-:W-:Y:S02]  /*1e380*/  PRMT R22, RZ, 0x7610, R22 ;  /* 0x00007610ff167816 */ /* 0x002fe40000000016 */
        /* <DEDUP_REMOVED lines=10> */
[----:B------:R-:W-:-:S13]  /*1e430*/  ISETP.LT.OR P0, PT, R28, 0xa, !P5 ;  /* 0x0000000a1c00780c */ /* 0x000fda0006f01670 */
[----:B------:R-:W2:Y:S01]  /*1e440*/  @!P0 LDG.E.U8 R22, desc[UR10][R16.64+0x9] ;  /* 0x0000090a10168981 */ /* 0x000ea2000c1e1100 */
[----:B0-----:R-:W0:Y:S02]  /*1e450*/  @!P0 LDC.64 R20, c[0x0][0x5c0] ;  /* 0x00017000ff148b82 */ /* 0x001e240000000a00 */
[----:B0-----:R-:W-:-:S05]  /*1e460*/  @!P0 IADD3 R20, P6, R14, R20, RZ ;  /* 0x000000140e148210 */ /* 0x001fca0007fde0ff */
[----:B------:R-:W-:Y:S01]  /*1e470*/  @!P0 IMAD.X R21, R29, 0x1, R21, P6 ;  /* 0x000000011d158824 */ /* 0x000fe200030e0615 */
[----:B------:R-:W-:Y:S02]  /*1e480*/  @P1 LOP3.LUT R0, R0, 0x4, RZ, 0xfc, !PT ;  /* 0x0000000400001812 */ /* 0x000fe400078efcff */
[----:B------:R-:W-:Y:S02]  /*1e490*/  LOP3.LUT P1, RZ, R30, 0x10000, RZ, 0xc0, !PT ;  /* 0x000100001eff7812 */ /* 0x000fe4000782c0ff */
[----:B--2---:R-:W-:-:S04]  /*1e4a0*/  LOP3.LUT R22, R22, 0xff, RZ, 0xc0, !PT ;  /* 0x000000ff16167812 */ /* 0x004fc800078ec0ff */
[----:B------:R-:W-:-:S05]  /*1e4b0*/  F2FP.F16.E4M3.UNPACK_B R22, R22 ;  /* 0x00000016ff16723e */ /* 0x000fca00020006ff */
[----:B------:R-:W-:-:S05]  /*1e4c0*/  HADD2.F32 R22, -RZ, R22.H0_H0 ;  /* 0x20000016ff167230 */ /* 0x000fca0000004100 */
[----:B------:R-:W-:-:S04]  /*1e4d0*/  FMUL R22, R22, UR61 ;  /* 0x0000003d16167c20 */ /* 0x000fc80008400000 */
[----:B------:R-:W-:-:S05]  /*1e4e0*/  FFMA R233, R233, UR60, R22 ;  /* 0x0000003ce9e97c23 */ /* 0x000fca0008000016 */
[----:B------:R-:W-:-:S05]  /*1e4f0*/  F2FP.SATFINITE.E4M3.F32.PACK_AB_MERGE_C R233, RZ, R233, RZ ;  /* 0x000000e9ffe9723e */ /* 0x000fca00048070ff */
[----:B------:R0:W-:Y:S01]  /*1e500*/  @!P0 STG.E.U8 desc[UR10][R20.64+0x9], R233 ;  /* 0x000009e914008986 */ /* 0x0001e2000c10110a */
[----:B------:R-:W-:-:S13]  /*1e510*/  ISETP.LT.OR P0, PT, R28, 0xa, !P4 ;  /* 0x0000000a1c00780c */ /* 0x000fda0006701670 */
[----:B0-----:R-:W0:Y:S02]  /*1e520*/  @!P0 LDC.64 R20, c[0x0][0x5c0] ;  /* 0x00017000ff148b82 */ /* 0x001e240000000a00 */
[----:B0-----:R-:W-:Y:S02]  /*1e530*/  @!P0 IADD3 R38, P4, P6, R14, R20, R9 ;  /* 0x000000140e268210 */ /* 0x001fe40007e9e009 */
[----:B------:R-:W-:-:S06]  /*1e540*/  PRMT R20, RZ, 0x7610, R20 ;  /* 0x00007610ff147816 */ /* 0x000fcc0000000014 */
[----:B------:R-:W2:Y:S01]  /*1e550*/  @!P1 LDG.E.U8 R20, desc[UR10][R18.64+0x8] ;  /* 0x0000080a12149981 */ /* 0x000ea2000c1e1100 */
[----:B------:R-:W-:Y:S02]  /*1e560*/  LOP3.LUT R30, R30, 0xffffdfff, RZ, 0xc0, !PT ;  /* 0xffffdfff1e1e7812 */ /* 0x000fe400078ec0ff */
[----:B------:R-:W-:Y:S02]  /*1e570*/  @!P0 IADD3.X R39, R29, R21, R8, P4, P6 ;  /* 0x000000151d278210 */ /* 0x000fe400027ec408 */
[----:B------:R-:W-:Y:S02]  /*1e580*/  @P0 LOP3.LUT R30, R30, 0x2000, RZ, 0xfc, !PT ;  /* 0x000020001e1e0812 */ /* 0x000fe400078efcff */
[----:B------:R-:W-:-:S04]  /*1e590*/  ISETP.GE.AND P0, PT, R13, 0x101, PT ;  /* 0x000001010d00780c */ /* 0x000fc80003f06270 */
[----:B------:R-:W-:Y:S02]  /*1e5a0*/  ISETP.LT.OR P5, PT, R28, 0x1, !P0 ;  /* 0x000000011c00780c */ /* 0x000fe400047a1670 */
[----:B------:R-:W-:-:S11]  /*1e5b0*/  LOP3.LUT R0, R0, 0xfffffff7, RZ, 0xc0, !PT ;  /* 0xfffffff700007812 */ /* 0x000fd600078ec0ff */
[----:B------:R-:W-:Y:S02]  /*1e5c0*/  @P5 LOP3.LUT R0, R0, 0x8, RZ, 0xfc, !PT ;  /* 0x0000000800005812 */ /* 0x000fe400078efcff */
[----:B--2---:R-:W-:-:S04]  /*1e5d0*/  LOP3.LUT R20, R20, 0xff, RZ, 0xc0, !PT ;  /* 0x000000ff14147812 */ /* 0x004fc800078ec0ff */
[----:B------:R-:W-:-:S05]  /*1e5e0*/  F2FP.F16.E4M3.UNPACK_B R20, R20 ;  /* 0x00000014ff14723e */ /* 0x000fca00020006ff */
[----:B------:R-:W-:-:S05]  /*1e5f0*/  HADD2.F32 R20, -RZ, R20.H0_H0 ;  /* 0x20000014ff147230 */ /* 0x000fca0000004100 */
[----:B------:R-:W-:-:S04]  /*1e600*/  FMUL R20, R20, UR61 ;  /* 0x0000003d14147c20 */ /* 0x000fc80008400000 */
[----:B------:R-:W-:Y:S02]  /*1e610*/  FFMA R234, R234, UR60, R20 ;  /* 0x0000003ceaea7c23 */ /* 0x000fe40008000014 */
[----:B------:R-:W0:Y:S02]  /*1e620*/  @!P5 LDC.64 R20, c[0x0][0x5c0] ;  /* 0x00017000ff14db82 */ /* 0x000e240000000a00 */
[----:B0-----:R-:W-:-:S04]  /*1e630*/  @!P5 IADD3 R46, P4, P6, R14, R20, R11 ;  /* 0x000000140e2ed210 */ /* 0x001fc80007e9e00b */
[----:B------:R-:W-:Y:S02]  /*1e640*/  @!P5 IADD3.X R47, R29, R21, R10, P4, P6 ;  /* 0x000000151d2fd210 */ /* 0x000fe400027ec40a */
[----:B------:R-:W-:-:S13]  /*1e650*/  ISETP.LT.OR P4, PT, R28, 0x2, !P0 ;  /* 0x000000021c00780c */ /* 0x000fda0004781670 */
[----:B------:R-:W0:Y:S01]  /*1e660*/  @!P4 LDC.64 R20, c[0x0][0x5c0] ;  /* 0x00017000ff14cb82 */ /* 0x000e220000000a00 */
[----:B------:R-:W-:Y:S02]  /*1e670*/  LOP3.LUT P5, RZ, R30, 0x8000, RZ, 0xc0, !PT ;  /* 0x000080001eff7812 */ /* 0x000fe400078ac0ff */
[----:B------:R-:W-:-:S05]  /*1e680*/  F2FP.SATFINITE.E4M3.F32.PACK_AB_MERGE_C R234, RZ, R234, RZ ;  /* 0x000000eaffea723e */ /* 0x000fca00048070ff */
[----:B------:R0:W-:Y:S02]  /*1e690*/  @!P1 STG.E.U8 desc[UR10][R42.64+0x8], R234 ;  /* 0x000008ea2a009986 */ /* 0x0001e4000c10110a */
[----:B0-----:R-:W-:Y:S02]  /*1e6a0*/  @!P4 IADD3 R42, P1, P6, R14, R20, R11 ;  /* 0x000000140e2ac210 */ /* 0x001fe40007e3e00b */
[----:B------:R-:W-:-:S06]  /*1e6b0*/  PRMT R20, RZ, 0x7610, R20 ;  /* 0x00007610ff147816 */ /* 0x000fcc0000000014 */
[----:B------:R-:W2:Y:S01]  /*1e6c0*/  @!P5 LDG.E.U8 R20, desc[UR10][R18.64+0x9] ;  /* 0x0000090a1214d981 */ /* 0x000ea2000c1e1100 */
[----:B------:R-:W-:Y:S02]  /*1e6d0*/  @!P4 IADD3.X R43, R29, R21, R10, P1, P6 ;  /* 0x000000151d2bc210 */ /* 0x000fe40000fec40a */
[----:B--2---:R-:W-:-:S04]  /*1e6e0*/  LOP3.LUT R20, R20, 0xff, RZ, 0xc0, !PT ;  /* 0x000000ff14147812 */ /* 0x004fc800078ec0ff */
[----:B------:R-:W-:-:S05]  /*1e6f0*/  F2FP.F16.E4M3.UNPACK_B R20, R20 ;  /* 0x00000014ff14723e */ /* 0x000fca00020006ff */
[----:B------:R-:W-:-:S05]  /*1e700*/  HADD2.F32 R20, -RZ, R20.H0_H0 ;  /* 0x20000014ff147230 */ /* 0x000fca0000004100 */
[----:B------:R-:W-:-:S04]  /*1e710*/  FMUL R20, R20, UR61 ;  /* 0x0000003d14147c20 */ /* 0x000fc80008400000 */
[----:B------:R-:W-:Y:S01]  /*1e720*/  FFMA R235, R235, UR60, R20 ;  /* 0x0000003cebeb7c23 */ /* 0x000fe20008000014 */
[----:B------:R-:W-:-:S05]  /*1e730*/  IADD3 R20, P1, R26, 0x80, RZ ;  /* 0x000000801a147810 */ /* 0x000fca0007f3e0ff */
[----:B------:R-:W-:-:S04]  /*1e740*/  IMAD.X R22, RZ, RZ, R57, P1 ;  /* 0x000000ffff167224 */ /* 0x000fc800008e0639 */
[----:B------:R-:W-:-:S04]  /*1e750*/  IMAD R22, R22, UR4, RZ ;  /* 0x0000000416167c24 */ /* 0x000fc8000f8e02ff */
[C---:B------:R-:W-:Y:S02]  /*1e760*/  IMAD R22, R20.reuse, UR5, R22 ;  /* 0x0000000514167c24 */ /* 0x040fe4000f8e0216 */
[----:B------:R-:W-:-:S03]  /*1e770*/  IMAD.WIDE.U32 R20, R20, UR4, R32 ;  /* 0x0000000414147c25 */ /* 0x000fc6000f8e0020 */
[----:B------:R-:W-:Y:S02]  /*1e780*/  IADD3 R20, P1, R20, UR8, RZ ;  /* 0x0000000814147c10 */ /* 0x000fe4000ff3e0ff */
[----:B------:R-:W-:Y:S02]  /*1e790*/  F2FP.SATFINITE.E4M3.F32.PACK_AB_MERGE_C R235, RZ, R235, RZ ;  /* 0x000000ebffeb723e */ /* 0x000fe400048070ff */
[--C-:B------:R-:W-:Y:S02]  /*1e7a0*/  IADD3.X R21, R21, UR9, R22.reuse, P1, !PT ;  /* 0x0000000915157c10 */ /* 0x100fe40008ffe416 */
[----:B------:R-:W-:Y:S01]  /*1e7b0*/  PRMT R22, RZ, 0x7610, R22 ;  /* 0x00007610ff167816 */ /* 0x000fe20000000016 */
[----:B------:R0:W-:Y:S05]  /*1e7c0*/  @!P5 STG.E.U8 desc[UR10][R44.64+0x9], R235 ;  /* 0x000009eb2c00d986 */ /* 0x0001ea000c10110a */
[----:B------:R-:W2:Y:S01]  /*1e7d0*/  @!P3 LDG.E.U8 R22, desc[UR10][R20.64] ;  /* 0x0000000a1416b981 */ /* 0x000ea2000c1e1100 */
[----:B------:R-:W-:-:S02]  /*1e7e0*/  ISETP.LT.OR P6, PT, R28, 0x9, !P0 ;  /* 0x000000091c00780c */ /* 0x000fc400047c1670 */
        /* <DEDUP_REMOVED lines=8> */
[----:B0-----:R-:W-:Y:S02]  /*1e870*/  @!P6 IADD3 R44, P1, P5, R14, R22, R11 ;  /* 0x000000160e2ce210 */ /* 0x001fe40007d3e00b */
[----:B------:R-:W-:-:S06]  /*1e880*/  PRMT R22, RZ, 0x7610, R22 ;  /* 0x00007610ff167816 */ /* 0x000fcc0000000016 */
[----:B------:R-:W2:Y:S01]  /*1e890*/  @!P2 LDG.E.U8 R22, desc[UR10][R20.64+0x1] ;  /* 0x0000010a1416a981 */ /* 0x000ea2000c1e1100 */
[----:B------:R-:W-:Y:S02]  /*1e8a0*/  @!P6 IADD3.X R45, R29, R23, R10, P1, P5 ;  /* 0x000000171d2de210 */ /* 0x000fe40000fea40a */
[----:B------:R-:W-:-:S04]  /*1e8b0*/  ISETP.GE.AND P1, PT, R13, 0x89, PT ;  /* 0x000000890d00780c */ /* 0x000fc80003f26270 */
[----:B------:R-:W-:Y:S02]  /*1e8c0*/  ISETP.LT.OR P3, PT, R28, 0x1, !P1 ;  /* 0x000000011c00780c */ /* 0x000fe40004f61670 */
[----:B------:R-:W-:-:S04]  /*1e8d0*/  LOP3.LUT R0, R0, 0xfffffffd, RZ, 0xc0, !PT ;  /* 0xfffffffd00007812 */ /* 0x000fc800078ec0ff */
[----:B------:R-:W-:-:S04]  /*1e8e0*/  @P4 LOP3.LUT R0, R0, 0x2, RZ, 0xfc, !PT ;  /* 0x0000000200004812 */ /* 0x000fc800078efcff */
[----:B------:R-:W-:-:S04]  /*1e8f0*/  LOP3.LUT R0, R0, 0xffffffef, RZ, 0xc0, !PT ;  /* 0xffffffef00007812 */ /* 0x000fc800078ec0ff */
[----:B------:R-:W-:Y:S02]  /*1e900*/  @P6 LOP3.LUT R0, R0, 0x10, RZ, 0xfc, !PT ;  /* 0x0000001000006812 */ /* 0x000fe400078efcff */
[----:B------:R-:W-:Y:S02]  /*1e910*/  @!P3 IADD3 R27, P5, P6, R3, R14, R9 ;  /* 0x0000000e031bb210 */ /* 0x000fe40007ebe009 */
[----:B--2---:R-:W-:-:S04]  /*1e920*/  LOP3.LUT R22, R22, 0xff, RZ, 0xc0, !PT ;  /* 0x000000ff16167812 */ /* 0x004fc800078ec0ff */
[----:B------:R-:W-:-:S05]  /*1e930*/  F2FP.F16.E4M3.UNPACK_B R22, R22 ;  /* 0x00000016ff16723e */ /* 0x000fca00020006ff */
[----:B------:R-:W-:-:S05]  /*1e940*/  HADD2.F32 R22, -RZ, R22.H0_H0 ;  /* 0x20000016ff167230 */ /* 0x000fca0000004100 */
[----:B------:R-:W-:-:S04]  /*1e950*/  FMUL R22, R22, UR61 ;  /* 0x0000003d16167c20 */ /* 0x000fc80008400000 */
[----:B------:R-:W-:-:S05]  /*1e960*/  FFMA R237, R237, UR60, R22 ;  /* 0x0000003ceded7c23 */ /* 0x000fca0008000016 */
[----:B------:R-:W-:-:S05]  /*1e970*/  F2FP.SATFINITE.E4M3.F32.PACK_AB_MERGE_C R237, RZ, R237, RZ ;  /* 0x000000edffed723e */ /* 0x000fca00048070ff */
[----:B------:R0:W-:Y:S01]  /*1e980*/  @!P2 STG.E.U8 desc[UR10][R24.64+0x1], R237 ;  /* 0x000001ed1800a986 */ /* 0x0001e2000c10110a */
[----:B------:R-:W-:-:S05]  /*1e990*/  IADD3 R22, P2, R26, 0x88, RZ ;  /* 0x000000881a167810 */ /* 0x000fca0007f5e0ff */
[----:B0-----:R-:W-:-:S04]  /*1e9a0*/  IMAD.X R24, RZ, RZ, R57, P2 ;  /* 0x000000ffff187224 */ /* 0x001fc800010e0639 */
[----:B------:R-:W-:-:S04]  /*1e9b0*/  IMAD R24, R24, UR4, RZ ;  /* 0x0000000418187c24 */ /* 0x000fc8000f8e02ff */
[C---:B------:R-:W-:Y:S02]  /*1e9c0*/  IMAD R24, R22.reuse, UR5, R24 ;  /* 0x0000000516187c24 */ /* 0x040fe4000f8e0218 */
[----:B------:R-:W-:-:S03]  /*1e9d0*/  IMAD.WIDE.U32 R22, R22, UR4, R32 ;  /* 0x0000000416167c25 */ /* 0x000fc6000f8e0020 */
[----:B------:R-:W-:-:S04]  /*1e9e0*/  IADD3 R22, P2, R22, UR8, RZ ;  /* 0x0000000816167c10 */ /* 0x000fc8000ff5e0ff */
[----:B------:R-:W-:Y:S02]  /*1e9f0*/  IADD3.X R23, R23, UR9, R24, P2, !PT ;  /* 0x0000000917177c10 */ /* 0x000fe400097fe418 */
[----:B------:R-:W0:Y:S02]  /*1ea00*/  @!P3 LDC.64 R24, c[0x0][0x5c0] ;  /* 0x00017000ff18bb82 */ /* 0x000e240000000a00 */
[----:B0-----:R-:W-:Y:S02]  /*1ea10*/  @!P3 IADD3 R24, P2, R27, R24, RZ ;  /* 0x000000181b18b210 */ /* 0x001fe40007f5e0ff */
[----:B------:R-:W-:-:S06]  /*1ea20*/  PRMT R27, RZ, 0x7610, R27 ;  /* 0x00007610ff1b7816 */ /* 0x000fcc000000001b */
[----:B------:R-:W2:Y:S01]  /*1ea30*/  @!P3 LDG.E.U8 R27, desc[UR10][R22.64] ;  /* 0x0000000a161bb981 */ /* 0x000ea2000c1e1100 */
[----:B------:R-:W-:-:S05]  /*1ea40*/  @!P3 IADD3.X R31, R2, R29, R8, P5, P6 ;  /* 0x0000001d021fb210 */ /* 0x000fca0002fec408 */
[----:B------:R-:W-:Y:S01]  /*1ea50*/  @!P3 IMAD.X R25, R31, 0x1, R25, P2 ;  /* 0x000000011f19b824 */ /* 0x000fe200010e0619 */
[----:B------:R-:W-:-:S13]  /*1ea60*/  ISETP.LT.OR P2, PT, R28, 0x2, !P1 ;  /* 0x000000021c00780c */ /* 0x000fda0004f41670 */
[----:B------:R-:W-:Y:S01]  /*1ea70*/  @!P2 IADD3 R31, P5, P6, R3, R14, R9 ;  /* 0x0000000e031fa210 */ /* 0x000fe20007ebe009 */
[----:B------:R-:W0:Y:S01]  /*1ea80*/  @!P2 LDC.64 R34, c[0x0][0x5c0] ;  /* 0x00017000ff22ab82 */ /* 0x000e220000000a00 */
        /* <DEDUP_REMOVED lines=8> */
[----:B-1----:R-:W1:Y:S01]  /*1eb10*/  @!P3 LDC.64 R24, c[0x0][0x5c0] ;  /* 0x00017000ff18bb82 */ /* 0x002e620000000a00 */
[----:B------:R-:W-:Y:S02]  /*1eb20*/  @!P2 IADD3.X R48, R2, R29, R8, P5, P6 ;  /* 0x0000001d0230a210 */ /* 0x000fe40002fec408 */
[----:B-1----:R-:W-:Y:S02]  /*1eb30*/  @!P3 IADD3 R36, P5, P6, R14, R24, R11 ;  /* 0x000000180e24b210 */ /* 0x002fe40007ebe00b */
[----:B------:R-:W-:-:S06]  /*1eb40*/  PRMT R24, RZ, 0x7610, R24 ;  /* 0x00007610ff187816 */ /* 0x000fcc0000000018 */
[----:B------:R-:W2:Y:S01]  /*1eb50*/  @!P2 LDG.E.U8 R24, desc[UR10][R22.64+0x1] ;  /* 0x0000010a1618a981 */ /* 0x000ea2000c1e1100 */
[C---:B------:R-:W-:Y:S02]  /*1eb60*/  LOP3.LUT P4, RZ, R30.reuse, 0x4000, RZ, 0xc0, !PT ;  /* 0x000040001eff7812 */ /* 0x040fe4000788c0ff */
[----:B------:R-:W-:Y:S02]  /*1eb70*/  LOP3.LUT R30, R30, 0xfffffbff, RZ, 0xc0, !PT ;  /* 0xfffffbff1e1e7812 */ /* 0x000fe400078ec0ff */
[----:B------:R-:W-:Y:S02]  /*1eb80*/  @!P3 IADD3.X R37, R29, R25, R10, P5, P6 ;  /* 0x000000191d25b210 */ /* 0x000fe40002fec40a */
[----:B------:R-:W-:Y:S02]  /*1eb90*/  @P3 LOP3.LUT R30, R30, 0x400, RZ, 0xfc, !PT ;  /* 0x000004001e1e3812 */ /* 0x000fe400078efcff */
[----:B------:R-:W-:Y:S02]  /*1eba0*/  ISETP.LT.OR P3, PT, R28, 0x11, !P4 ;  /* 0x000000111c00780c */ /* 0x000fe40006761670 */
[----:B0-----:R-:W-:-:S05]  /*1ebb0*/  @!P2 IADD3 R34, P0, R31, R34, RZ ;  /* 0x000000221f22a210 */ /* 0x001fca0007f1e0ff */
[----:B------:R-:W-:Y:S01]  /*1ebc0*/  @!P2 IMAD.X R35, R48, 0x1, R35, P0 ;  /* 0x000000013023a824 */ /* 0x000fe200000e0623 */
[----:B------:R-:W-:Y:S02]  /*1ebd0*/  LOP3.LUT P6, RZ, R0, 0x4, RZ, 0xc0, !PT ;  /* 0x0000000400ff7812 */ /* 0x000fe400078cc0ff */
[----:B--2---:R-:W-:-:S04]  /*1ebe0*/  LOP3.LUT R24, R24, 0xff, RZ, 0xc0, !PT ;  /* 0x000000ff18187812 */ /* 0x004fc800078ec0ff */
[----:B------:R-:W-:-:S05]  /*1ebf0*/  F2FP.F16.E4M3.UNPACK_B R24, R24 ;  /* 0x00000018ff18723e */ /* 0x000fca00020006ff */
[----:B------:R-:W-:-:S05]  /*1ec00*/  HADD2.F32 R24, -RZ, R24.H0_H0 ;  /* 0x20000018ff187230 */ /* 0x000fca0000004100 */
[----:B------:R-:W-:-:S04]  /*1ec10*/  FMUL R24, R24, UR61 ;  /* 0x0000003d18187c20 */ /* 0x000fc80008400000 */
[----:B---3--:R-:W-:-:S05]  /*1ec20*/  FFMA R24, R50, UR60, R24 ;  /* 0x0000003c32187c23 */ /* 0x008fca0008000018 */
[----:B------:R-:W-:-:S05]  /*1ec30*/  F2FP.SATFINITE.E4M3.F32.PACK_AB_MERGE_C R24, RZ, R24, RZ ;  /* 0x00000018ff18723e */ /* 0x000fca00048070ff */
[----:B------:R0:W-:Y:S02]  /*1ec40*/  @!P2 STG.E.U8 desc[UR10][R34.64+0x1], R24 ;  /* 0x000001182200a986 */ /* 0x0001e4000c10110a */
[----:B0-----:R-:W0:Y:S02]  /*1ec50*/  @!P3 LDC.64 R24, c[0x0][0x5c0] ;  /* 0x00017000ff18bb82 */ /* 0x001e240000000a00 */
[----:B0-----:R-:W-:Y:S02]  /*1ec60*/  @!P3 IADD3 R50, P2, P5, R14, R24, R3 ;  /* 0x000000180e32b210 */ /* 0x001fe40007d5e003 */
[----:B------:R-:W-:-:S06]  /*1ec70*/  PRMT R24, RZ, 0x7610, R24 ;  /* 0x00007610ff187816 */ /* 0x000fcc0000000018 */
[----:B------:R-:W2:Y:S01]  /*1ec80*/  @!P6 LDG.E.U8 R24, desc[UR10][R20.64+0x8] ;  /* 0x0000080a1418e981 */ /* 0x000ea2000c1e1100 */
[----:B------:R-:W-:Y:S02]  /*1ec90*/  @!P3 IADD3.X R51, R29, R25, R2, P2, P5 ;  /* 0x000000191d33b210 */ /* 0x000fe400017ea402 */
[----:B------:R-:W-:Y:S02]  /*1eca0*/  ISETP.LT.OR P3, PT, R28, 0x12, !P4 ;  /* 0x000000121c00780c */ /* 0x000fe40006761670 */
[----:B------:R-:W-:Y:S02]  /*1ecb0*/  LOP3.LUT P0, RZ, R30, 0x2000, RZ, 0xc0, !PT ;  /* 0x000020001eff7812 */ /* 0x000fe4000780c0ff */
[----:B--2---:R-:W-:-:S04]  /*1ecc0*/  LOP3.LUT R24, R24, 0xff, RZ, 0xc0, !PT ;  /* 0x000000ff18187812 */ /* 0x004fc800078ec0ff */
[----:B------:R-:W-:-:S05]  /*1ecd0*/  F2FP.F16.E4M3.UNPACK_B R24, R24 ;  /* 0x00000018ff18723e */ /* 0x000fca00020006ff */
[----:B------:R-:W-:-:S05]  /*1ece0*/  HADD2.F32 R24, -RZ, R24.H0_H0 ;  /* 0x20000018ff187230 */ /* 0x000fca0000004100 */
[----:B------:R-:W-:-:S04]  /*1ecf0*/  FMUL R24, R24, UR61 ;  /* 0x0000003d18187c20 */ /* 0x000fc80008400000 */
[----:B----4-:R-:W-:Y:S02]  /*1ed00*/  FFMA R27, R49, UR60, R24 ;  /* 0x0000003c311b7c23 */ /* 0x010fe40008000018 */
[----:B------:R-:W0:Y:S02]  /*1ed10*/  @!P3 LDC.64 R24, c[0x0][0x5c0] ;  /* 0x00017000ff18bb82 */ /* 0x000e240000000a00 */
[----:B0-----:R-:W-:-:S04]  /*1ed20*/  @!P3 IADD3 R48, P2, P5, R14, R24, R3 ;  /* 0x000000180e30b210 */ /* 0x001fc80007d5e003 */
[----:B------:R-:W-:Y:S02]  /*1ed30*/  @!P3 IADD3.X R49, R29, R25, R2, P2, P5 ;  /* 0x000000191d31b210 */ /* 0x000fe400017ea402 */
[----:B------:R-:W-:-:S13]  /*1ed40*/  ISETP.LT.OR P3, PT, R28, 0x19, !P4 ;  /* 0x000000191c00780c */ /* 0x000fda0006761670 */
[----:B------:R-:W0:Y:S01]  /*1ed50*/  @!P3 LDC.64 R24, c[0x0][0x5c0] ;  /* 0x00017000ff18bb82 */ /* 0x000e220000000a00 */
[----:B------:R-:W-:-:S05]  /*1ed60*/  F2FP.SATFINITE.E4M3.F32.PACK_AB_MERGE_C R27, RZ, R27, RZ ;  /* 0x0000001bff1b723e */ /* 0x000fca00048070ff */
[----:B------:R-:W-:Y:S01]  /*1ed70*/  @!P6 STG.E.U8 desc[UR10][R40.64+0x8], R27 ;  /* 0x0000081b2800e986 */ /* 0x000fe2000c10110a */
        /* <DEDUP_REMOVED lines=9> */
[----:B-----5:R-:W-:-:S05]  /*1ee10*/  FFMA R24, R53, UR60, R24 ;  /* 0x0000003c35187c23 */ /* 0x020fca0008000018 */
[----:B------:R-:W-:-:S05]  /*1ee20*/  F2FP.SATFINITE.E4M3.F32.PACK_AB_MERGE_C R24, RZ, R24, RZ ;  /* 0x00000018ff18723e */ /* 0x000fca00048070ff */
[----:B------:R0:W-:Y:S02]  /*1ee30*/  @!P0 STG.E.U8 desc[UR10][R38.64+0x9], R24 ;  /* 0x0000091826008986 */ /* 0x0001e4000c10110a */
[----:B0-----:R-:W0:Y:S01]  /*1ee40*/  @!P2 LDC.64 R24, c[0x0][0x5c0] ;  /* 0x00017000ff18ab82 */ /* 0x001e220000000a00 */
[----:B------:R-:W-:-:S04]  /*1ee50*/  @!P2 IADD3 R27, P0, P5, R3, R14, R9 ;  /* 0x0000000e031ba210 */ /* 0x000fc80007d1e009 */
[----:B------:R-:W-:Y:S02]  /*1ee60*/  @!P2 IADD3.X R31, R2, R29, R8, P0, P5 ;  /* 0x0000001d021fa210 */ /* 0x000fe400007ea408 */
[----:B0-----:R-:W-:Y:S02]  /*1ee70*/  @!P2 IADD3 R24, P0, R27, R24, RZ ;  /* 0x000000181b18a210 */ /* 0x001fe40007f1e0ff */
[----:B------:R-:W-:-:S06]  /*1ee80*/  PRMT R27, RZ, 0x7610, R27 ;  /* 0x00007610ff1b7816 */ /* 0x000fcc000000001b */
[----:B------:R-:W2:Y:S01]  /*1ee90*/  @!P2 LDG.E.U8 R27, desc[UR10][R22.64+0x8] ;  /* 0x0000080a161ba981 */ /* 0x000ea2000c1e1100 */
[C---:B------:R-:W-:Y:S01]  /*1eea0*/  ISETP.LT.OR P3, PT, R28.reuse, 0x1a, !P4 ;  /* 0x0000001a1c00780c */ /* 0x040fe20006761670 */
[----:B------:R-:W-:Y:S01]  /*1eeb0*/  @!P2 IMAD.X R25, R31, 0x1, R25, P0 ;  /* 0x000000011f19a824 */ /* 0x000fe200000e0619 */
[----:B------:R-:W-:-:S13]  /*1eec0*/  ISETP.LT.OR P0, PT, R28, 0xa, !P1 ;  /* 0x0000000a1c00780c */ /* 0x000fda0004f01670 */
[----:B------:R-:W-:Y:S01]  /*1eed0*/  @!P0 IADD3 R31, P5, P6, R3, R14, R9 ;  /* 0x0000000e031f8210 */ /* 0x000fe20007ebe009 */
[----:B------:R-:W0:Y:S03]  /*1eee0*/  @!P0 LDC.64 R34, c[0x0][0x5c0] ;  /* 0x00017000ff228b82 */ /* 0x000e260000000a00 */
[----:B------:R-:W-:Y:S02]  /*1eef0*/  @!P0 IADD3.X R38, R2, R29, R8, P5, P6 ;  /* 0x0000001d02268210 */ /* 0x000fe40002fec408 */
[----:B--2---:R-:W-:-:S04]  /*1ef00*/  LOP3.LUT R27, R27, 0xff, RZ, 0xc0, !PT ;  /* 0x000000ff1b1b7812 */ /* 0x004fc800078ec0ff */
[----:B------:R-:W-:-:S05]  /*1ef10*/  F2FP.F16.E4M3.UNPACK_B R27, R27 ;  /* 0x0000001bff1b723e */ /* 0x000fca00020006ff */
[----:B------:R-:W-:-:S05]  /*1ef20*/  HADD2.F32 R27, -RZ, R27.H0_H0 ;  /* 0x2000001bff1b7230 */ /* 0x000fca0000004100 */
[----:B------:R-:W-:-:S04]  /*1ef30*/  FMUL R27, R27, UR61 ;  /* 0x0000003d1b1b7c20 */ /* 0x000fc80008400000 */
[----:B------:R-:W-:-:S05]  /*1ef40*/  FFMA R27, R52, UR60, R27 ;  /* 0x0000003c341b7c23 */ /* 0x000fca000800001b */
[----:B------:R-:W-:-:S05]  /*1ef50*/  F2FP.SATFINITE.E4M3.F32.PACK_AB_MERGE_C R27, RZ, R27, RZ ;  /* 0x0000001bff1b723e */ /* 0x000fca00048070ff */
[----:B------:R1:W-:Y:S02]  /*1ef60*/  @!P2 STG.E.U8 desc[UR10][R24.64+0x8], R27 ;  /* 0x0000081b1800a986 */ /* 0x0003e4000c10110a */
[----:B-1----:R-:W1:Y:S02]  /*1ef70*/  @!P3 LDC.64 R24, c[0x0][0x5c0] ;  /* 0x00017000ff18bb82 */ /* 0x002e640000000a00 */
[----:B-1----:R-:W-:Y:S02]  /*1ef80*/  @!P3 IADD3 R52, P5, P6, R14, R24, R3 ;  /* 0x000000180e34b210 */ /* 0x002fe40007ebe003 */
[----:B------:R-:W-:-:S06]  /*1ef90*/  PRMT R24, RZ, 0x7610, R24 ;  /* 0x00007610ff187816 */ /* 0x000fcc0000000018 */
[----:B------:R-:W2:Y:S01]  /*1efa0*/  @!P0 LDG.E.U8 R24, desc[UR10][R22.64+0x9] ;  /* 0x0000090a16188981 */ /* 0x000ea2000c1e1100 */
[----:B0-----:R-:W-:-:S05]  /*1efb0*/  @!P0 IADD3 R34, P2, R31, R34, RZ ;  /* 0x000000221f228210 */ /* 0x001fca0007f5e0ff */
[----:B------:R-:W-:Y:S01]  /*1efc0*/  @!P0 IMAD.X R35, R38, 0x1, R35, P2 ;  /* 0x0000000126238824 */ /* 0x000fe200010e0623 */
[----:B------:R-:W-:Y:S02]  /*1efd0*/  @!P3 IADD3.X R53, R29, R25, R2, P5, P6 ;  /* 0x000000191d35b210 */ /* 0x000fe40002fec402 */
[----:B------:R-:W-:Y:S02]  /*1efe0*/  LOP3.LUT P6, RZ, R0, 0x8, RZ, 0xc0, !PT ;  /* 0x0000000800ff7812 */ /* 0x000fe400078cc0ff */
[----:B--2---:R-:W-:-:S04]  /*1eff0*/  LOP3.LUT R24, R24, 0xff, RZ, 0xc0, !PT ;  /* 0x000000ff18187812 */ /* 0x004fc800078ec0ff */
[----:B------:R-:W-:-:S05]  /*1f000*/  F2FP.F16.E4M3.UNPACK_B R24, R24 ;  /* 0x00000018ff18723e */ /* 0x000fca00020006ff */
[----:B------:R-:W-:-:S05]  /*1f010*/  HADD2.F32 R24, -RZ, R24.H0_H0 ;  /* 0x20000018ff187230 */ /* 0x000fca0000004100 */
[----:B------:R-:W-:-:S04]  /*1f020*/  FMUL R24, R24, UR61 ;  /* 0x0000003d18187c20 */ /* 0x000fc80008400000 */
[----:B------:R-:W-:Y:S01]  /*1f030*/  FFMA R24, R54, UR60, R24 ;  /* 0x0000003c36187c23 */ /* 0x000fe20008000018 */
[----:B------:R-:W-:Y:S01]  /*1f040*/  LOP3.LUT R30, R30, 0xffffff7f, RZ, 0xc0, !PT ;  /* 0xffffff7f1e1e7812 */ /* 0x000fe200078ec0ff */
[----:B------:R-:W2:Y:S03]  /*1f050*/  LDL.LU R54, [R1+0x27c] ;  /* 0x00027c0001367983 */ /* 0x000ea60000300800 */
[----:B------:R-:W-:Y:S01]  /*1f060*/  F2FP.SATFINITE.E4M3.F32.PACK_AB_MERGE_C R24, RZ, R24, RZ ;  /* 0x00000018ff18723e */ /* 0x000fe200048070ff */
[----:B------:R-:W3:Y:S04]  /*1f070*/  LDL.LU R58, [R1+0x280] ;  /* 0x00028000013a7983 */ /* 0x000ee80000300800 */
[----:B------:R0:W-:Y:S01]  /*1f080*/  @!P0 STG.E.U8 desc[UR10][R34.64+0x9], R24 ;  /* 0x0000091822008986 */ /* 0x0001e2000c10110a */
[----:B------:R-:W-:-:S02]  /*1f090*/  @P1 LOP3.LUT R30, R30, 0x80, RZ, 0xfc, !PT ;  /* 0x000000801e1e1812 */ /* 0x000fc400078efcff */
[----:B------:R-:W-:Y:S01]  /*1f0a0*/  ISETP.GE.AND P3, PT, R13, 0x81, PT ;  /* 0x000000810d00780c */ /* 0x000fe20003f66270 */
[----:B------:R-:W4:Y:S01]  /*1f0b0*/  LDL.LU R59, [R1+0x284] ;  /* 0x00028400013b7983 */ /* 0x000f220000300800 */
        /* <DEDUP_REMOVED lines=8> */
[----:B------:R-:W5:Y:S01]  /*1f140*/  @!P6 LDG.E.U8 R27, desc[UR10][R24.64] ;  /* 0x0000000a181be981 */ /* 0x000f62000c1e1100 */
[----:B------:R-:W-:-:S04]  /*1f150*/  LOP3.LUT R30, R30, 0xfffff7ff, RZ, 0xc0, !PT ;  /* 0xfffff7ff1e1e7812 */ /* 0x000fc800078ec0ff */
[----:B------:R-:W-:Y:S02]  /*1f160*/  @P4 LOP3.LUT R30, R30, 0x800, RZ, 0xfc, !PT ;  /* 0x000008001e1e4812 */ /* 0x000fe400078efcff */
[----:B------:R-:W-:Y:S02]  /*1f170*/  LOP3.LUT P4, RZ, R0, 0x2, RZ, 0xc0, !PT ;  /* 0x0000000200ff7812 */ /* 0x000fe4000788c0ff */
[----:B------:R-:W-:-:S13]  /*1f180*/  ISETP.LT.OR P1, PT, R28, 0x11, !P3 ;  /* 0x000000111c00780c */ /* 0x000fda0005f21670 */
[----:B------:R-:W0:Y:S02]  /*1f190*/  @!P1 LDC.64 R34, c[0x0][0x5c0] ;  /* 0x00017000ff229b82 */ /* 0x000e240000000a00 */
[----:B0-----:R-:W-:-:S04]  /*1f1a0*/  @!P1 IADD3 R40, P0, P2, R14, R34, R9 ;  /* 0x000000220e289210 */ /* 0x001fc80007a1e009 */
[----:B------:R-:W-:Y:S02]  /*1f1b0*/  @!P1 IADD3.X R41, R29, R35, R8, P0, P2 ;  /* 0x000000231d299210 */ /* 0x000fe400007e4408 */
[----:B------:R-:W-:Y:S02]  /*1f1c0*/  ISETP.LT.OR P2, PT, R28, 0x12, !P3 ;  /* 0x000000121c00780c */ /* 0x000fe40005f41670 */
[----:B-----5:R-:W-:-:S11]  /*1f1d0*/  LOP3.LUT R27, R27, 0xff, RZ, 0xc0, !PT ;  /* 0x000000ff1b1b7812 */ /* 0x020fd600078ec0ff */
[----:B------:R-:W0:Y:S01]  /*1f1e0*/  @!P2 LDC.64 R34, c[0x0][0x5c0] ;  /* 0x00017000ff22ab82 */ /* 0x000e220000000a00 */
[----:B------:R-:W-:-:S05]  /*1f1f0*/  F2FP.F16.E4M3.UNPACK_B R27, R27 ;  /* 0x0000001bff1b723e */ /* 0x000fca00020006ff */
[----:B------:R-:W-:-:S05]  /*1f200*/  HADD2.F32 R27, -RZ, R27.H0_H0 ;  /* 0x2000001bff1b7230 */ /* 0x000fca0000004100 */
[----:B------:R-:W-:-:S04]  /*1f210*/  FMUL R27, R27, UR61 ;  /* 0x0000003d1b1b7c20 */ /* 0x000fc80008400000 */
[----:B------:R-:W-:-:S05]  /*1f220*/  FFMA R27, R55, UR60, R27 ;  /* 0x0000003c371b7c23 */ /* 0x000fca000800001b */
[----:B------:R-:W-:-:S05]  /*1f230*/  F2FP.SATFINITE.E4M3.F32.PACK_AB_MERGE_C R27, RZ, R27, RZ ;  /* 0x0000001bff1b723e */ /* 0x000fca00048070ff */
[----:B------:R1:W-:Y:S02]  /*1f240*/  @!P6 STG.E.U8 desc[UR10][R46.64], R27 ;  /* 0x0000001b2e00e986 */ /* 0x0003e4000c10110a */
[----:B-1----:R-:W-:-:S06]  /*1f250*/  PRMT R27, RZ, 0x7610, R27 ;  /* 0x00007610ff1b7816 */ /* 0x002fcc000000001b */
[----:B------:R-:W5:Y:S01]  /*1f260*/  @!P4 LDG.E.U8 R27, desc[UR10][R24.64+0x1] ;  /* 0x0000010a181bc981 */ /* 0x000f62000c1e1100 */
[----:B------:R-:W-:-:S04]  /*1f270*/  LOP3.LUT R30, R30, 0xfffffeff, RZ, 0xc0, !PT ;  /* 0xfffffeff1e1e7812 */ /* 0x000fc800078ec0ff */
[----:B------:R-:W-:Y:S02]  /*1f280*/  @P1 LOP3.LUT R30, R30, 0x100, RZ, 0xfc, !PT ;  /* 0x000001001e1e1812 */ /* 0x000fe400078efcff */
[----:B------:R-:W-:Y:S02]  /*1f290*/  ISETP.LT.OR P1, PT, R28, 0x19, !P3 ;  /* 0x000000191c00780c */ /* 0x000fe40005f21670 */
[----:B0-----:R-:W-:-:S04]  /*1f2a0*/  @!P2 IADD3 R38, P0, P5, R14, R34, R9 ;  /* 0x000000220e26a210 */ /* 0x001fc80007d1e009 */
[----:B------:R-:W-:-:S07]  /*1f2b0*/  @!P2 IADD3.X R39, R29, R35, R8, P0, P5 ;  /* 0x000000231d27a210 */ /* 0x000fce00007ea408 */
[----:B------:R-:W0:Y:S01]  /*1f2c0*/  @!P1 LDC.64 R34, c[0x0][0x5c0] ;  /* 0x00017000ff229b82 */ /* 0x000e220000000a00 */
[----:B------:R-:W-:-:S04]  /*1f2d0*/  LOP3.LUT R0, R0, 0xfffffdff, RZ, 0xc0, !PT ;  /* 0xfffffdff00007812 */ /* 0x000fc800078ec0ff */
[----:B------:R-:W-:Y:S02]  /*1f2e0*/  @P1 LOP3.LUT R0, R0, 0x200, RZ, 0xfc, !PT ;  /* 0x0000020000001812 */ /* 0x000fe400078efcff */
[----:B0-----:R-:W-:-:S04]  /*1f2f0*/  @!P1 IADD3 R46, P0, P5, R14, R34, R9 ;  /* 0x000000220e2e9210 */ /* 0x001fc80007d1e009 */
[----:B------:R-:W-:Y:S02]  /*1f300*/  @!P1 IADD3.X R47, R29, R35, R8, P0, P5 ;  /* 0x000000231d2f9210 */ /* 0x000fe400007ea408 */
[----:B------:R-:W-:-:S13]  /*1f310*/  ISETP.LT.OR P1, PT, R28, 0x1a, !P3 ;  /* 0x0000001a1c00780c */ /* 0x000fda0005f21670 */
[----:B------:R-:W0:Y:S01]  /*1f320*/  @!P1 LDC.64 R34, c[0x0][0x5c0] ;  /* 0x00017000ff229b82 */ /* 0x000e220000000a00 */
[----:B------:R-:W-:-:S04]  /*1f330*/  LOP3.LUT R0, R0, 0xfffffff7, RZ, 0xc0, !PT ;  /* 0xfffffff700007812 */ /* 0x000fc800078ec0ff */
[----:B------:R-:W-:Y:S02]  /*1f340*/  @P1 LOP3.LUT R0, R0, 0x8, RZ, 0xfc, !PT ;  /* 0x0000000800001812 */ /* 0x000fe400078efcff */
[----:B-----5:R-:W-:-:S04]  /*1f350*/  LOP3.LUT R27, R27, 0xff, RZ, 0xc0, !PT ;  /* 0x000000ff1b1b7812 */ /* 0x020fc800078ec0ff */
[----:B------:R-:W-:-:S05]  /*1f360*/  F2FP.F16.E4M3.UNPACK_B R27, R27 ;  /* 0x0000001bff1b723e */ /* 0x000fca00020006ff */
[----:B------:R-:W-:-:S05]  /*1f370*/  HADD2.F32 R27, -RZ, R27.H0_H0 ;  /* 0x2000001bff1b7230 */ /* 0x000fca0000004100 */
[----:B------:R-:W-:-:S04]  /*1f380*/  FMUL R27, R27, UR61 ;  /* 0x0000003d1b1b7c20 */ /* 0x000fc80008400000 */
[----:B--2---:R-:W-:Y:S01]  /*1f390*/  FFMA R27, R54, UR60, R27 ;  /* 0x0000003c361b7c23 */ /* 0x004fe2000800001b */
[----:B0-----:R-:W-:-:S04]  /*1f3a0*/  @!P1 IADD3 R54, P0, P5, R14, R34, R9 ;  /* 0x000000220e369210 */ /* 0x001fc80007d1e009 */
[----:B------:R-:W-:Y:S02]  /*1f3b0*/  F2FP.SATFINITE.E4M3.F32.PACK_AB_MERGE_C R27, RZ, R27, RZ ;  /* 0x0000001bff1b723e */ /* 0x000fe400048070ff */
[----:B------:R-:W-:Y:S02]  /*1f3c0*/  @!P1 IADD3.X R55, R29, R35, R8, P0, P5 ;  /* 0x000000231d379210 */ /* 0x000fe400007ea408 */
[----:B------:R-:W-:Y:S01]  /*1f3d0*/  IADD3 R26, P0, R26, 0x108, RZ ;  /* 0x000001081a1a7810 */ /* 0x000fe20007f1e0ff */
[----:B------:R0:W-:Y:S04]  /*1f3e0*/  @!P4 STG.E.U8 desc[UR10][R42.64+0x1], R27 ;  /* 0x0000011b2a00c986 */ /* 0x0001e8000c10110a */
[----:B0-----:R-:W-:Y:S01]  /*1f3f0*/  IMAD.X R27, RZ, RZ, R57, P0 ;  /* 0x000000ffff1b7224 */ /* 0x001fe200000e0639 */
[----:B------:R-:W-:-:S04]  /*1f400*/  ISETP.GE.AND P0, PT, R13, 0x109, PT ;  /* 0x000001090d00780c */ /* 0x000fc80003f06270 */
[----:B------:R-:W-:Y:S01]  /*1f410*/  ISETP.LT.OR P6, PT, R28, 0x1, !P0 ;  /* 0x000000011c00780c */ /* 0x000fe200047c1670 */
[----:B------:R-:W-:Y:S02]  /*1f420*/  IMAD R27, R27, UR4, RZ ;  /* 0x000000041b1b7c24 */ /* 0x000fe4000f8e02ff */
[----:B------:R-:W-:-:S04]  /*1f430*/  IMAD.WIDE.U32 R32, R26, UR4, R32 ;  /* 0x000000041a207c25 */ /* 0x000fc8000f8e0020 */
[----:B------:R-:W-:-:S06]  /*1f440*/  IMAD R27, R26, UR5, R27 ;  /* 0x000000051a1b7c24 */ /* 0x000fcc000f8e021b */
[----:B------:R-:W-:-:S04]  /*1f450*/  @!P6 IADD3 R31, P1, P5, R3, R14, R11 ;  /* 0x0000000e031fe210 */ /* 0x000fc80007d3e00b */
[----:B------:R-:W-:Y:S02]  /*1f460*/  @!P6 IADD3.X R34, R2, R29, R10, P1, P5 ;  /* 0x0000001d0222e210 */ /* 0x000fe40000fea40a */
[----:B------:R-:W-:-:S04]  /*1f470*/  IADD3 R26, P5, R32, UR8, RZ ;  /* 0x00000008201a7c10 */ /* 0x000fc8000ffbe0ff */
[----:B------:R-:W-:Y:S02]  /*1f480*/  IADD3.X R27, R33, UR9, R27, P5, !PT ;  /* 0x00000009211b7c10 */ /* 0x000fe4000affe41b */
[----:B------:R-:W0:Y:S02]  /*1f490*/  @!P6 LDC.64 R32, c[0x0][0x5c0] ;  /* 0x00017000ff20eb82 */ /* 0x000e240000000a00 */
[----:B0-----:R-:W-:Y:S02]  /*1f4a0*/  @!P6 IADD3 R32, P5, R31, R32, RZ ;  /* 0x000000201f20e210 */ /* 0x001fe40007fbe0ff */
[----:B------:R-:W-:-:S06]  /*1f4b0*/  PRMT R31, RZ, 0x7610, R31 ;  /* 0x00007610ff1f7816 */ /* 0x000fcc000000001f */
[----:B------:R-:W2:Y:S01]  /*1f4c0*/  @!P6 LDG.E.U8 R31, desc[UR10][R26.64] ;  /* 0x0000000a1a1fe981 */ /* 0x000ea2000c1e1100 */
[----:B------:R-:W-:Y:S01]  /*1f4d0*/  @!P6 IMAD.X R33, R34, 0x1, R33, P5 ;  /* 0x000000012221e824 */ /* 0x000fe200028e0621 */
[----:B------:R-:W-:Y:S02]  /*1f4e0*/  ISETP.LT.OR P5, PT, R28, 0x2, !P0 ;  /* 0x000000021c00780c */ /* 0x000fe400047a1670 */
[----:B------:R-:W-:Y:S02]  /*1f4f0*/  LOP3.LUT R30, R30, 0xfffffdff, RZ, 0xc0, !PT ;  /* 0xfffffdff1e1e7812 */ /* 0x000fe400078ec0ff */
[----:B--2---:R-:W-:-:S09]  /*1f500*/  LOP3.LUT R31, R31, 0xff, RZ, 0xc0, !PT ;  /* 0x000000ff1f1f7812 */ /* 0x004fd200078ec0ff */
[----:B------:R-:W0:Y:S01]  /*1f510*/  @!P5 LDC.64 R34, c[0x0][0x5c0] ;  /* 0x00017000ff22db82 */ /* 0x000e220000000a00 */
[----:B------:R-:W-:-:S05]  /*1f520*/  F2FP.F16.E4M3.UNPACK_B R31, R31 ;  /* 0x0000001fff1f723e */ /* 0x000fca00020006ff */
[----:B------:R-:W-:-:S05]  /*1f530*/  HADD2.F32 R31, -RZ, R31.H0_H0 ;  /* 0x2000001fff1f7230 */ /* 0x000fca0000004100 */
[----:B------:R-:W-:-:S04]  /*1f540*/  FMUL R31, R31, UR61 ;  /* 0x0000003d1f1f7c20 */ /* 0x000fc80008400000 */
[----:B---3--:R-:W-:Y:S01]  /*1f550*/  FFMA R31, R58, UR60, R31 ;  /* 0x0000003c3a1f7c23 */ /* 0x008fe2000800001f */
[----:B------:R-:W-:Y:S01]  /*1f560*/  @P2 LOP3.LUT R30, R30, 0x200, RZ, 0xfc, !PT ;  /* 0x000002001e1e2812 */ /* 0x000fe200078efcff */
[----:B------:R-:W2:Y:S03]  /*1f570*/  LDL.LU R58, [R1+0x288] ;  /* 0x00028800013a7983 */ /* 0x000ea60000300800 */
[----:B------:R-:W-:Y:S01]  /*1f580*/  F2FP.SATFINITE.E4M3.F32.PACK_AB_MERGE_C R31, RZ, R31, RZ ;  /* 0x0000001fff1f723e */ /* 0x000fe200048070ff */
[----:B------:R-:W3:Y:S04]  /*1f590*/  LDL.LU R63, [R1+0x28c] ;  /* 0x00028c00013f7983 */ /* 0x000ee80000300800 */
[----:B------:R1:W-:Y:S01]  /*1f5a0*/  @!P6 STG.E.U8 desc[UR10][R32.64], R31 ;  /* 0x0000001f2000e986 */ /* 0x0003e2000c10110a */
[----:B------:R-:W-:-:S02]  /*1f5b0*/  LOP3.LUT P2, RZ, R0, 0x10, RZ, 0xc0, !PT ;  /* 0x0000001000ff7812 */ /* 0x000fc4000784c0ff */
[----:B------:R-:W-:Y:S01]  /*1f5c0*/  @!P5 IADD3 R42, P1, P3, R3, R14, R11 ;  /* 0x0000000e032ad210 */ /* 0x000fe20007b3e00b */
[----:B------:R-:W5:Y:S01]  /*1f5d0*/  LDL.LU R62, [R1+0x290] ;  /* 0x00029000013e7983 */ /* 0x000f620000300800 */
[----:B-1----:R-:W-:-:S03]  /*1f5e0*/  PRMT R31, RZ, 0x7610, R31 ;  /* 0x00007610ff1f7816 */ /* 0x002fc6000000001f */
[----:B------:R-:W5:Y:S01]  /*1f5f0*/  LDL.LU R65, [R1+0x294] ;  /* 0x0002940001417983 */ /* 0x000f620000300800 */
[----:B------:R-:W-:Y:S02]  /*1f600*/  LOP3.LUT R30, R30, 0xffffefff, RZ, 0xc0, !PT ;  /* 0xffffefff1e1e7812 */ /* 0x000fe400078ec0ff */
[----:B------:R-:W-:Y:S01]  /*1f610*/  @!P5 IADD3.X R43, R2, R29, R10, P1, P3 ;  /* 0x0000001d022bd210 */ /* 0x000fe20000fe640a */
[----:B------:R-:W5:Y:S04]  /*1f620*/  LDL.LU R64, [R1+0x298] ;  /* 0x0002980001407983 */ /* 0x000f680000300800 */
[----:B------:R-:W4:Y:S01]  /*1f630*/  @!P5 LDG.E.U8 R31, desc[UR10][R26.64+0x1] ;  /* 0x0000010a1a1fd981 */ /* 0x000f22000c1e1100 */
[----:B------:R-:W-:Y:S02]  /*1f640*/  ISETP.GE.AND P1, PT, R13, 0x101, PT ;  /* 0x000001010d00780c */ /* 0x000fe40003f26270 */
[----:B------:R-:W-:-:S02]  /*1f650*/  @P2 LOP3.LUT R30, R30, 0x1000, RZ, 0xfc, !PT ;  /* 0x000010001e1e2812 */ /* 0x000fc400078efcff */
[----:B------:R-:W-:-:S13]  /*1f660*/  ISETP.LT.OR P2, PT, R28, 0x11, !P1 ;  /* 0x000000111c00780c */ /* 0x000fda0004f41670 */
[----:B------:R-:W1:Y:S01]  /*1f670*/  @!P2 LDC.64 R32, c[0x0][0x5c0] ;  /* 0x00017000ff20ab82 */ /* 0x000e620000000a00 */
[----:B------:R-:W-:Y:S02]  /*1f680*/  LOP3.LUT R0, R0, 0xfffffbff, RZ, 0xc0, !PT ;  /* 0xfffffbff00007812 */ /* 0x000fe400078ec0ff */
[----:B0-----:R-:W-:Y:S02]  /*1f690*/  @!P5 IADD3 R34, P3, R42, R34, RZ ;  /* 0x000000222a22d210 */ /* 0x001fe40007f7e0ff */
[----:B------:R-:W-:-:S03]  /*1f6a0*/  @P2 LOP3.LUT R0, R0, 0x400, RZ, 0xfc, !PT ;  /* 0x0000040000002812 */ /* 0x000fc600078efcff */
[----:B------:R-:W-:Y:S01]  /*1f6b0*/  @!P5 IMAD.X R35, R43, 0x1, R35, P3 ;  /* 0x000000012b23d824 */ /* 0x000fe200018e0623 */
[----:B-1----:R-:W-:-:S04]  /*1f6c0*/  @!P2 IADD3 R56, P4, P6, R14, R32, R11 ;  /* 0x000000200e38a210 */ /* 0x002fc80007e9e00b */
[----:B------:R-:W-:Y:S02]  /*1f6d0*/  @!P2 IADD3.X R57, R29, R33, R10, P4, P6 ;  /* 0x000000211d39a210 */ /* 0x000fe400027ec40a */
[----:B------:R-:W-:Y:S02]  /*1f6e0*/  LOP3.LUT P2, RZ, R30, 0x1000, RZ, 0xc0, !PT ;  /* 0x000010001eff7812 */ /* 0x000fe4000784c0ff */
[----:B----4-:R-:W-:-:S04]  /*1f6f0*/  LOP3.LUT R31, R31, 0xff, RZ, 0xc0, !PT ;  /* 0x000000ff1f1f7812 */ /* 0x010fc800078ec0ff */
[----:B------:R-:W-:-:S05]  /*1f700*/  F2FP.F16.E4M3.UNPACK_B R31, R31 ;  /* 0x0000001fff1f723e */ /* 0x000fca00020006ff */
[----:B------:R-:W-:-:S05]  /*1f710*/  HADD2.F32 R31, -RZ, R31.H0_H0 ;  /* 0x2000001fff1f7230 */ /* 0x000fca0000004100 */
[----:B------:R-:W-:-:S04]  /*1f720*/  FMUL R31, R31, UR61 ;  /* 0x0000003d1f1f7c20 */ /* 0x000fc80008400000 */
[----:B------:R-:W-:-:S05]  /*1f730*/  FFMA R31, R59, UR60, R31 ;  /* 0x0000003c3b1f7c23 */ /* 0x000fca000800001f */
[----:B------:R-:W-:-:S05]  /*1f740*/  F2FP.SATFINITE.E4M3.F32.PACK_AB_MERGE_C R31, RZ, R31, RZ ;  /* 0x0000001fff1f723e */ /* 0x000fca00048070ff */
[----:B------:R0:W-:Y:S02]  /*1f750*/  @!P5 STG.E.U8 desc[UR10][R34.64+0x1], R31 ;  /* 0x0000011f2200d986 */ /* 0x0001e4000c10110a */
[----:B0-----:R-:W-:-:S06]  /*1f760*/  PRMT R31, RZ, 0x7610, R31 ;  /* 0x00007610ff1f7816 */ /* 0x001fcc000000001f */
[----:B------:R-:W4:Y:S01]  /*1f770*/  @!P2 LDG.E.U8 R31, desc[UR10][R24.64+0x8] ;  /* 0x0000080a181fa981 */ /* 0x000f22000c1e1100 */
[----:B------:R-:W-:-:S13]  /*1f780*/  ISETP.LT.OR P3, PT, R28, 0x12, !P1 ;  /* 0x000000121c00780c */ /* 0x000fda0004f61670 */
        /* <DEDUP_REMOVED lines=9> */
[----:B----4-:R-:W-:-:S04]  /*1f820*/  LOP3.LUT R31, R31, 0xff, RZ, 0xc0, !PT ;  /* 0x000000ff1f1f7812 */ /* 0x010fc800078ec0ff */
[----:B------:R-:W-:-:S05]  /*1f830*/  F2FP.F16.E4M3.UNPACK_B R31, R31 ;  /* 0x0000001fff1f723e */ /* 0x000fca00020006ff */
[----:B------:R-:W-:-:S05]  /*1f840*/  HADD2.F32 R31, -RZ, R31.H0_H0 ;  /* 0x2000001fff1f7230 */ /* 0x000fca0000004100 */
[----:B------:R-:W-:-:S04]  /*1f850*/  FMUL R31, R31, UR61 ;  /* 0x0000003d1f1f7c20 */ /* 0x000fc80008400000 */
[----:B--2---:R-:W-:Y:S01]  /*1f860*/  FFMA R31, R58, UR60, R31 ;  /* 0x0000003c3a1f7c23 */ /* 0x004fe2000800001f */
[----:B0-----:R-:W-:-:S04]  /*1f870*/  @!P3 IADD3 R58, P5, P6, R14, R32, R11 ;  /* 0x000000200e3ab210 */ /* 0x001fc80007ebe00b */
[----:B------:R-:W-:Y:S02]  /*1f880*/  @!P3 IADD3.X R59, R29, R33, R10, P5, P6 ;  /* 0x000000211d3bb210 */ /* 0x000fe40002fec40a */
[----:B------:R-:W-:Y:S02]  /*1f890*/  LOP3.LUT P3, RZ, R30, 0x400, RZ, 0xc0, !PT ;  /* 0x000004001eff7812 */ /* 0x000fe4000786c0ff */
[----:B------:R-:W-:-:S05]  /*1f8a0*/  F2FP.SATFINITE.E4M3.F32.PACK_AB_MERGE_C R31, RZ, R31, RZ ;  /* 0x0000001fff1f723e */ /* 0x000fca00048070ff */
[----:B------:R0:W-:Y:S02]  /*1f8b0*/  @!P2 STG.E.U8 desc[UR10][R44.64+0x8], R31 ;  /* 0x0000081f2c00a986 */ /* 0x0001e4000c10110a */
[----:B0-----:R-:W-:-:S06]  /*1f8c0*/  PRMT R31, RZ, 0x7610, R31 ;  /* 0x00007610ff1f7816 */ /* 0x001fcc000000001f */
[----:B------:R-:W2:Y:S01]  /*1f8d0*/  @!P3 LDG.E.U8 R31, desc[UR10][R24.64+0x9] ;  /* 0x0000090a181fb981 */ /* 0x000ea2000c1e1100 */
[----:B------:R-:W-:-:S13]  /*1f8e0*/  ISETP.LT.OR P1, PT, R28, 0x1a, !P1 ;  /* 0x0000001a1c00780c */ /* 0x000fda0004f21670 */
[----:B------:R-:W0:Y:S02]  /*1f8f0*/  @!P1 LDC.64 R32, c[0x0][0x5c0] ;  /* 0x00017000ff209b82 */ /* 0x000e240000000a00 */
[----:B0-----:R-:W-:-:S04]  /*1f900*/  @!P1 IADD3 R44, P5, P6, R14, R32, R11 ;  /* 0x000000200e2c9210 */ /* 0x001fc80007ebe00b */
[----:B------:R-:W-:Y:S02]  /*1f910*/  @!P1 IADD3.X R45, R29, R33, R10, P5, P6 ;  /* 0x000000211d2d9210 */ /* 0x000fe40002fec40a */
[----:B------:R-:W-:-:S13]  /*1f920*/  ISETP.LT.OR P5, PT, R28, 0x9, !P0 ;  /* 0x000000091c00780c */ /* 0x000fda00047a1670 */
[----:B------:R-:W0:Y:S01]  /*1f930*/  @!P5 LDC.64 R32, c[0x0][0x5c0] ;  /* 0x00017000ff20db82 */ /* 0x000e220000000a00 */
[----:B--2---:R-:W-:-:S04]  /*1f940*/  LOP3.LUT R31, R31, 0xff, RZ, 0xc0, !PT ;  /* 0x000000ff1f1f7812 */ /* 0x004fc800078ec0ff */
[----:B------:R-:W-:-:S05]  /*1f950*/  F2FP.F16.E4M3.UNPACK_B R31, R31 ;  /* 0x0000001fff1f723e */ /* 0x000fca00020006ff */
[----:B------:R-:W-:-:S05]  /*1f960*/  HADD2.F32 R31, -RZ, R31.H0_H0 ;  /* 0x2000001fff1f7230 */ /* 0x000fca0000004100 */
[----:B------:R-:W-:-:S04]  /*1f970*/  FMUL R31, R31, UR61 ;  /* 0x0000003d1f1f7c20 */ /* 0x000fc80008400000 */
[----:B---3--:R-:W-:-:S05]  /*1f980*/  FFMA R31, R63, UR60, R31 ;  /* 0x0000003c3f1f7c23 */ /* 0x008fca000800001f */
[----:B------:R-:W-:-:S05]  /*1f990*/  F2FP.SATFINITE.E4M3.F32.PACK_AB_MERGE_C R31, RZ, R31, RZ ;  /* 0x0000001fff1f723e */ /* 0x000fca00048070ff */
[----:B------:R1:W-:Y:S02]  /*1f9a0*/  @!P3 STG.E.U8 desc[UR10][R36.64+0x9], R31 ;  /* 0x0000091f2400b986 */ /* 0x0003e4000c10110a */
[----:B-1----:R-:W-:-:S04]  /*1f9b0*/  @!P5 IADD3 R31, P3, P6, R3, R14, R11 ;  /* 0x0000000e031fd210 */ /* 0x002fc80007e7e00b */
[----:B------:R-:W-:Y:S02]  /*1f9c0*/  @!P5 IADD3.X R34, R2, R29, R10, P3, P6 ;  /* 0x0000001d0222d210 */ /* 0x000fe40001fec40a */
[----:B0-----:R-:W-:Y:S02]  /*1f9d0*/  @!P5 IADD3 R32, P3, R31, R32, RZ ;  /* 0x000000201f20d210 */ /* 0x001fe40007f7e0ff */
[----:B------:R-:W-:-:S06]  /*1f9e0*/  PRMT R31, RZ, 0x7610, R31 ;  /* 0x00007610ff1f7816 */ /* 0x000fcc000000001f */
[----:B------:R-:W2:Y:S01]  /*1f9f0*/  @!P5 LDG.E.U8 R31, desc[UR10][R26.64+0x8] ;  /* 0x0000080a1a1fd981 */ /* 0x000ea2000c1e1100 */
[----:B------:R-:W-:Y:S01]  /*1fa00*/  @!P5 IMAD.X R33, R34, 0x1, R33, P3 ;  /* 0x000000012221d824 */ /* 0x000fe200018e0621 */
[----:B------:R-:W-:Y:S02]  /*1fa10*/  ISETP.LT.OR P3, PT, R28, 0xa, !P0 ;  /* 0x0000000a1c00780c */ /* 0x000fe40004761670 */
[----:B------:R-:W-:Y:S02]  /*1fa20*/  LOP3.LUT R0, R0, 0xffffffef, RZ, 0xc0, !PT ;  /* 0xffffffef00007812 */ /* 0x000fe400078ec0ff */
[----:B------:R-:W-:Y:S02]  /*1fa30*/  LOP3.LUT P4, RZ, R30, 0x800, RZ, 0xc0, !PT ;  /* 0x000008001eff7812 */ /* 0x000fe4000788c0ff */
[----:B------:R-:W-:Y:S02]  /*1fa40*/  @P1 LOP3.LUT R0, R0, 0x10, RZ, 0xfc, !PT ;  /* 0x0000001000001812 */ /* 0x000fe400078efcff */
[----:B--2---:R-:W-:-:S05]  /*1fa50*/  LOP3.LUT R31, R31, 0xff, RZ, 0xc0, !PT ;  /* 0x000000ff1f1f7812 */ /* 0x004fca00078ec0ff */
[----:B------:R-:W0:Y:S01]  /*1fa60*/  @!P3 LDC.64 R34, c[0x0][0x5c0] ;  /* 0x00017000ff22bb82 */ /* 0x000e220000000a00 */
[----:B------:R-:W-:-:S05]  /*1fa70*/  F2FP.F16.E4M3.UNPACK_B R31, R31 ;  /* 0x0000001fff1f723e */ /* 0x000fca00020006ff */
[----:B------:R-:W-:-:S05]  /*1fa80*/  HADD2.F32 R31, -RZ, R31.H0_H0 ;  /* 0x2000001fff1f7230 */ /* 0x000fca0000004100 */
[----:B------:R-:W-:-:S04]  /*1fa90*/  FMUL R31, R31, UR61 ;  /* 0x0000003d1f1f7c20 */ /* 0x000fc80008400000 */
[----:B-----5:R-:W-:-:S05]  /*1faa0*/  FFMA R31, R62, UR60, R31 ;  /* 0x0000003c3e1f7c23 */ /* 0x020fca000800001f */
[----:B------:R-:W-:-:S05]  /*1fab0*/  F2FP.SATFINITE.E4M3.F32.PACK_AB_MERGE_C R31, RZ, R31, RZ ;  /* 0x0000001fff1f723e */ /* 0x000fca00048070ff */
[----:B------:R1:W-:Y:S02]  /*1fac0*/  @!P5 STG.E.U8 desc[UR10][R32.64+0x8], R31 ;  /* 0x0000081f2000d986 */ /* 0x0003e4000c10110a */
[----:B-1----:R-:W-:-:S06]  /*1fad0*/  PRMT R31, RZ, 0x7610, R31 ;  /* 0x00007610ff1f7816 */ /* 0x002fcc000000001f */
[----:B------:R-:W2:Y:S01]  /*1fae0*/  @!P3 LDG.E.U8 R31, desc[UR10][R26.64+0x9] ;  /* 0x0000090a1a1fb981 */ /* 0x000ea2000c1e1100 */
[----:B------:R-:W-:-:S04]  /*1faf0*/  @!P3 IADD3 R36, P1, P6, R3, R14, R11 ;  /* 0x0000000e0324b210 */ /* 0x000fc80007e3e00b */
[----:B------:R-:W-:Y:S02]  /*1fb00*/  @!P3 IADD3.X R37, R2, R29, R10, P1, P6 ;  /* 0x0000001d0225b210 */ /* 0x000fe40000fec40a */
[----:B------:R-:W-:Y:S02]  /*1fb10*/  ISETP.LT.OR P1, PT, R28, 0x21, !P4 ;  /* 0x000000211c00780c */ /* 0x000fe40006721670 */
[----:B------:R-:W-:-:S11]  /*1fb20*/  LOP3.LUT R30, R30, 0xffffffbf, RZ, 0xc0, !PT ;  /* 0xffffffbf1e1e7812 */ /* 0x000fd600078ec0ff */
[----:B------:R-:W1:Y:S01]  /*1fb30*/  @!P1 LDC.64 R32, c[0x0][0x5c0] ;  /* 0x00017000ff209b82 */ /* 0x000e620000000a00 */
[----:B------:R-:W-:Y:S02]  /*1fb40*/  @P0 LOP3.LUT R30, R30, 0x40, RZ, 0xfc, !PT ;  /* 0x000000401e1e0812 */ /* 0x000fe400078efcff */
[----:B0-----:R-:W-:-:S05]  /*1fb50*/  @!P3 IADD3 R34, P0, R36, R34, RZ ;  /* 0x000000222422b210 */ /* 0x001fca0007f1e0ff */
[----:B------:R-:W-:Y:S01]  /*1fb60*/  @!P3 IMAD.X R35, R37, 0x1, R35, P0 ;  /* 0x000000012523b824 */ /* 0x000fe200000e0623 */
[----:B------:R-:W-:Y:S02]  /*1fb70*/  ISETP.LT.OR P0, PT, R28, 0x22, !P4 ;  /* 0x000000221c00780c */ /* 0x000fe40006701670 */
[----:B-1----:R-:W-:-:S04]  /*1fb80*/  @!P1 IADD3 R62, P5, P6, R14, R32, R3 ;  /* 0x000000200e3e9210 */ /* 0x002fc80007ebe003 */
[----:B------:R-:W-:-:S07]  /*1fb90*/  @!P1 IADD3.X R63, R29, R33, R2, P5, P6 ;  /* 0x000000211d3f9210 */ /* 0x000fce0002fec402 */
[----:B------:R-:W0:Y:S01]  /*1fba0*/  @!P0 LDC.64 R32, c[0x0][0x5c0] ;  /* 0x00017000ff208b82 */ /* 0x000e220000000a00 */
[----:B------:R-:W-:Y:S02]  /*1fbb0*/  ISETP.GE.AND P1, PT, R13, 0x1, PT ;  /* 0x000000010d00780c */ /* 0x000fe40003f26270 */
[----:B--2---:R-:W-:-:S04]  /*1fbc0*/  LOP3.LUT R31, R31, 0xff, RZ, 0xc0, !PT ;  /* 0x000000ff1f1f7812 */ /* 0x004fc800078ec0ff */
[----:B------:R-:W-:-:S05]  /*1fbd0*/  F2FP.F16.E4M3.UNPACK_B R31, R31 ;  /* 0x0000001fff1f723e */ /* 0x000fca00020006ff */
[----:B------:R-:W-:-:S05]  /*1fbe0*/  HADD2.F32 R31, -RZ, R31.H0_H0 ;  /* 0x2000001fff1f7230 */ /* 0x000fca0000004100 */
[----:B------:R-:W-:-:S04]  /*1fbf0*/  FMUL R31, R31, UR61 ;  /* 0x0000003d1f1f7c20 */ /* 0x000fc80008400000 */
[----:B------:R-:W-:Y:S02]  /*1fc00*/  FFMA R31, R65, UR60, R31 ;  /* 0x0000003c411f7c23 */ /* 0x000fe4000800001f */
[----:B------:R-:W2:Y:S03]  /*1fc10*/  LDL.LU R65, [R1+0x29c] ;  /* 0x00029c0001417983 */ /* 0x000ea60000300800 */
[----:B------:R-:W-:-:S05]  /*1fc20*/  F2FP.SATFINITE.E4M3.F32.PACK_AB_MERGE_C R31, RZ, R31, RZ ;  /* 0x0000001fff1f723e */ /* 0x000fca00048070ff */
[----:B------:R1:W-:Y:S01]  /*1fc30*/  @!P3 STG.E.U8 desc[UR10][R34.64+0x9], R31 ;  /* 0x0000091f2200b986 */ /* 0x0003e2000c10110a */
[----:B0-----:R-:W-:-:S04]  /*1fc40*/  @!P0 IADD3 R36, P3, P5, R14, R32, R3 ;  /* 0x000000200e248210 */ /* 0x001fc80007d7e003 */
[----:B------:R-:W-:Y:S02]  /*1fc50*/  @!P0 IADD3.X R37, R29, R33, R2, P3, P5 ;  /* 0x000000211d258210 */ /* 0x000fe40001fea402 */
[----:B------:R-:W-:Y:S02]  /*1fc60*/  ISETP.LT.OR P3, PT, R28, 0x11, !P1 ;  /* 0x000000111c00780c */ /* 0x000fe40004f61670 */
[----:B-1----:R-:W-:-:S11]  /*1fc70*/  PRMT R31, RZ, 0x7610, R31 ;  /* 0x00007610ff1f7816 */ /* 0x002fd6000000001f */
[----:B------:R-:W3:Y:S01]  /*1fc80*/  @!P3 LDG.E.U8 R31, desc[UR10][R16.64+0x10] ;  /* 0x0000100a101fb981 */ /* 0x000ee2000c1e1100 */
[----:B------:R-:W0:Y:S02]  /*1fc90*/  @!P3 LDC.64 R32, c[0x0][0x5c0] ;  /* 0x00017000ff20bb82 */ /* 0x000e240000000a00 */
[----:B0-----:R-:W-:-:S05]  /*1fca0*/  @!P3 IADD3 R32, P5, R14, R32, RZ ;  /* 0x000000200e20b210 */ /* 0x001fca0007fbe0ff */
[----:B------:R-:W-:Y:S01]  /*1fcb0*/  @!P3 IMAD.X R33, R29, 0x1, R33, P5 ;  /* 0x000000011d21b824 */ /* 0x000fe200028e0621 */
[----:B---3--:R-:W-:-:S04]  /*1fcc0*/  LOP3.LUT R31, R31, 0xff, RZ, 0xc0, !PT ;  /* 0x000000ff1f1f7812 */ /* 0x008fc800078ec0ff */
[----:B------:R-:W-:-:S05]  /*1fcd0*/  F2FP.F16.E4M3.UNPACK_B R31, R31 ;  /* 0x0000001fff1f723e */ /* 0x000fca00020006ff */
[----:B------:R-:W-:-:S05]  /*1fce0*/  HADD2.F32 R31, -RZ, R31.H0_H0 ;  /* 0x2000001fff1f7230 */ /* 0x000fca0000004100 */
[----:B------:R-:W-:-:S04]  /*1fcf0*/  FMUL R31, R31, UR61 ;  /* 0x0000003d1f1f7c20 */ /* 0x000fc80008400000 */
[----:B------:R-:W-:Y:S01]  /*1fd00*/  FFMA R31, R64, UR60, R31 ;  /* 0x0000003c401f7c23 */ /* 0x000fe2000800001f */
[C---:B------:R-:W-:Y:S01]  /*1fd10*/  ISETP.LT.OR P2, PT, R28.reuse, 0x11, !P4 ;  /* 0x000000111c00780c */ /* 0x040fe20006741670 */
[----:B------:R-:W3:Y:S03]  /*1fd20*/  LDL.LU R64, [R1+0x2a0] ;  /* 0x0002a00001407983 */ /* 0x000ee60000300800 */
[----:B------:R-:W-:Y:S01]  /*1fd30*/  F2FP.SATFINITE.E4M3.F32.PACK_AB_MERGE_C R31, RZ, R31, RZ ;  /* 0x0000001fff1f723e */ /* 0x000fe200048070ff */
[----:B------:R-:W4:Y:S04]  /*1fd40*/  LDL.LU R69, [R1+0x2a4] ;  /* 0x0002a40001457983 */ /* 0x000f280000300800 */
[----:B------:R0:W-:Y:S01]  /*1fd50*/  @!P3 STG.E.U8 desc[UR10][R32.64+0x10], R31 ;  /* 0x0000101f2000b986 */ /* 0x0001e2000c10110a */
[----:B------:R-:W-:-:S02]  /*1fd60*/  ISETP.LT.OR P3, PT, R28, 0x12, !P1 ;  /* 0x000000121c00780c */ /* 0x000fc40004f61670 */
[----:B------:R-:W-:Y:S01]  /*1fd70*/  ISETP.LT.OR P0, PT, R28, 0x29, !P4 ;  /* 0x000000291c00780c */ /* 0x000fe20006701670 */
[----:B------:R-:W5:Y:S01]  /*1fd80*/  LDL.LU R68, [R1+0x2a8] ;  /* 0x0002a80001447983 */ /* 0x000f620000300800 */
[----:B0-----:R-:W-:-:S09]  /*1fd90*/  PRMT R31, RZ, 0x7610, R31 ;  /* 0x00007610ff1f7816 */ /* 0x001fd2000000001f */
        /* <DEDUP_REMOVED lines=11> */
[----:B0-----:R-:W-:Y:S01]  /*1fe50*/  PRMT R31, RZ, 0x7610, R31 ;  /* 0x00007610ff1f7816 */ /* 0x001fe2000000001f */
[----:B------:R-:W0:Y:S05]  /*1fe60*/  @!P0 LDC.64 R32, c[0x0][0x5c0] ;  /* 0x00017000ff208b82 */ /* 0x000e2a0000000a00 */
[----:B------:R-:W2:Y:S01]  /*1fe70*/  @!P2 LDG.E.U8 R31, desc[UR10][R18.64+0x10] ;  /* 0x0000100a121fa981 */ /* 0x000ea2000c1e1100 */
[----:B------:R-:W-:Y:S02]  /*1fe80*/  ISETP.LT.OR P6, PT, R28, 0x2a, !P4 ;  /* 0x0000002a1c00780c */ /* 0x000fe400067c1670 */
[----:B0-----:R-:W-:-:S04]  /*1fe90*/  @!P0 IADD3 R66, P3, P5, R14, R32, R3 ;  /* 0x000000200e428210 */ /* 0x001fc80007d7e003 */
[----:B------:R-:W-:-:S07]  /*1fea0*/  @!P0 IADD3.X R67, R29, R33, R2, P3, P5 ;  /* 0x000000211d438210 */ /* 0x000fce0001fea402 */
[----:B------:R-:W0:Y:S01]  /*1feb0*/  @!P6 LDC.64 R32, c[0x0][0x5c0] ;  /* 0x00017000ff20eb82 */ /* 0x000e220000000a00 */
[----:B--2---:R-:W-:-:S04]  /*1fec0*/  LOP3.LUT R31, R31, 0xff, RZ, 0xc0, !PT ;  /* 0x000000ff1f1f7812 */ /* 0x004fc800078ec0ff */
[----:B------:R-:W-:-:S05]  /*1fed0*/  F2FP.F16.E4M3.UNPACK_B R31, R31 ;  /* 0x0000001fff1f723e */ /* 0x000fca00020006ff */
[----:B------:R-:W-:-:S05]  /*1fee0*/  HADD2.F32 R31, -RZ, R31.H0_H0 ;  /* 0x2000001fff1f7230 */ /* 0x000fca0000004100 */
[----:B------:R-:W-:-:S04]  /*1fef0*/  FMUL R31, R31, UR61 ;  /* 0x0000003d1f1f7c20 */ /* 0x000fc80008400000 */
[----:B---3--:R-:W-:Y:S01]  /*1ff00*/  FFMA R31, R64, UR60, R31 ;  /* 0x0000003c401f7c23 */ /* 0x008fe2000800001f */
[----:B0-----:R-:W-:-:S04]  /*1ff10*/  @!P6 IADD3 R64, P3, P5, R14, R32, R3 ;  /* 0x000000200e40e210 */ /* 0x001fc80007d7e003 */
[----:B------:R-:W-:Y:S02]  /*1ff20*/  @!P6 IADD3.X R65, R29, R33, R2, P3, P5 ;  /* 0x000000211d41e210 */ /* 0x000fe40001fea402 */
[----:B------:R-:W-:Y:S02]  /*1ff30*/  ISETP.LT.OR P6, PT, R28, 0x12, !P4 ;  /* 0x000000121c00780c */ /* 0x000fe400067c1670 */
[----:B------:R-:W-:-:S05]  /*1ff40*/  F2FP.SATFINITE.E4M3.F32.PACK_AB_MERGE_C R31, RZ, R31, RZ ;  /* 0x0000001fff1f723e */ /* 0x000fca00048070ff */
[----:B------:R0:W-:Y:S02]  /*1ff50*/  @!P2 STG.E.U8 desc[UR10][R50.64+0x10], R31 ;  /* 0x0000101f3200a986 */ /* 0x0001e4000c10110a */
[----:B0-----:R-:W-:-:S06]  /*1ff60*/  PRMT R31, RZ, 0x7610, R31 ;  /* 0x00007610ff1f7816 */ /* 0x001fcc000000001f */
[----:B------:R-:W2:Y:S01]  /*1ff70*/  @!P6 LDG.E.U8 R31, desc[UR10][R18.64+0x11] ;  /* 0x0000110a121fe981 */ /* 0x000ea2000c1e1100 */
[----:B------:R-:W-:-:S04]  /*1ff80*/  ISETP.GE.AND P0, PT, R13, 0x81, PT ;  /* 0x000000810d00780c */ /* 0x000fc80003f06270 */
[----:B------:R-:W-:-:S13]  /*1ff90*/  ISETP.LT.OR P2, PT, R28, 0x21, !P0 ;  /* 0x000000211c00780c */ /* 0x000fda0004741670 */
[----:B------:R-:W0:Y:S02]  /*1ffa0*/  @!P2 LDC.64 R32, c[0x0][0x5c0] ;  /* 0x00017000ff20ab82 */ /* 0x000e240000000a00 */
[----:B0-----:R-:W-:-:S04]  /*1ffb0*/  @!P2 IADD3 R50, P3, P5, R14, R32, R9 ;  /* 0x000000200e32a210 */ /* 0x001fc80007d7e009 */
[----:B------:R-:W-:Y:S02]  /*1ffc0*/  @!P2 IADD3.X R51, R29, R33, R8, P3, P5 ;  /* 0x000000211d33a210 */ /* 0x000fe40001fea408 */
[----:B--2---:R-:W-:-:S04]  /*1ffd0*/  LOP3.LUT R31, R31, 0xff, RZ, 0xc0, !PT ;  /* 0x000000ff1f1f7812 */ /* 0x004fc800078ec0ff */
[----:B------:R-:W-:-:S05]  /*1ffe0*/  F2FP.F16.E4M3.UNPACK_B R31, R31 ;  /* 0x0000001fff1f723e */ /* 0x000fca00020006ff */
[----:B------:R-:W-:-:S05]  /*1fff0*/  HADD2.F32 R31, -RZ, R31.H0_H0 ;  /* 0x2000001fff1f7230 */ /* 0x000fca0000004100 */
[----:B------:R-:W-:-:S04]  /*20000*/  FMUL R31, R31, UR61 ;  /* 0x0000003d1f1f7c20 */ /* 0x000fc80008400000 */
[----:B----4-:R-:W-:Y:S02]  /*20010*/  FFMA R31, R69, UR60, R31 ;  /* 0x0000003c451f7c23 */ /* 0x010fe4000800001f */
[----:B------:R-:W2:Y:S03]  /*20020*/  LDL.LU R69, [R1+0x2ac] ;  /* 0x0002ac0001457983 */ /* 0x000ea60000300800 */
[----:B------:R-:W-:-:S05]  /*20030*/  F2FP.SATFINITE.E4M3.F32.PACK_AB_MERGE_C R31, RZ, R31, RZ ;  /* 0x0000001fff1f723e */ /* 0x000fca00048070ff */
[----:B------:R0:W-:Y:S01]  /*20040*/  @!P6 STG.E.U8 desc[UR10][R48.64+0x11], R31 ;  /* 0x0000111f3000e986 */ /* 0x0001e2000c10110a */
[----:B------:R-:W-:-:S13]  /*20050*/  ISETP.LT.OR P6, PT, R28, 0x22, !P0 ;  /* 0x000000221c00780c */ /* 0x000fda00047c1670 */
[----:B------:R-:W1:Y:S01]  /*20060*/  @!P6 LDC.64 R32, c[0x0][0x5c0] ;  /* 0x00017000ff20eb82 */ /* 0x000e620000000a00 */
[----:B0-----:R-:W-:Y:S02]  /*20070*/  PRMT R31, RZ, 0x7610, R31 ;  /* 0x00007610ff1f7816 */ /* 0x001fe4000000001f */
[----:B-1----:R-:W-:-:S04]  /*20080*/  @!P6 IADD3 R48, P3, P5, R14, R32, R9 ;  /* 0x000000200e30e210 */ /* 0x002fc80007d7e009 */
[----:B------:R-:W-:Y:S02]  /*20090*/  @!P6 IADD3.X R49, R29, R33, R8, P3, P5 ;  /* 0x000000211d31e210 */ /* 0x000fe40001fea408 */
[----:B------:R-:W-:-:S13]  /*200a0*/  ISETP.LT.OR P3, PT, R28, 0x19, !P1 ;  /* 0x000000191c00780c */ /* 0x000fda0004f61670 */
        /* <DEDUP_REMOVED lines=8> */
[----:B-----5:R-:W-:Y:S02]  /*20130*/  FFMA R31, R68, UR60, R31 ;  /* 0x0000003c441f7c23 */ /* 0x020fe4000800001f */
[----:B------:R-:W3:Y:S03]  /*20140*/  LDL.LU R68, [R1+0x2b0] ;  /* 0x0002b00001447983 */ /* 0x000ee60000300800 */
[----:B------:R-:W-:Y:S01]  /*20150*/  F2FP.SATFINITE.E4M3.F32.PACK_AB_MERGE_C R31, RZ, R31, RZ ;  /* 0x0000001fff1f723e */ /* 0x000fe200048070ff */
[----:B------:R-:W4:Y:S04]  /*20160*/  LDL.LU R73, [R1+0x2b4] ;  /* 0x0002b40001497983 */ /* 0x000f280000300800 */
[----:B------:R0:W-:Y:S01]  /*20170*/  @!P3 STG.E.U8 desc[UR10][R32.64+0x18], R31 ;  /* 0x0000181f2000b986 */ /* 0x0001e2000c10110a */
[----:B------:R-:W-:-:S02]  /*20180*/  ISETP.LT.OR P3, PT, R28, 0x1a, !P1 ;  /* 0x0000001a1c00780c */ /* 0x000fc40004f61670 */
[----:B------:R-:W-:Y:S01]  /*20190*/  LOP3.LUT R0, R0, 0xffffff7f, RZ, 0xc0, !PT ;  /* 0xffffff7f00007812 */ /* 0x000fe200078ec0ff */
[----:B------:R-:W5:Y:S01]  /*201a0*/  LDL.LU R72, [R1+0x2b8] ;  /* 0x0002b80001487983 */ /* 0x000f620000300800 */
[----:B0-----:R-:W-:-:S03]  /*201b0*/  PRMT R31, RZ, 0x7610, R31 ;  /* 0x00007610ff1f7816 */ /* 0x001fc6000000001f */
[----:B------:R-:W5:Y:S06]  /*201c0*/  LDL.LU R74, [R1+0x2bc] ;  /* 0x0002bc00014a7983 */ /* 0x000f6c0000300800 */
[----:B------:R-:W0:Y:S01]  /*201d0*/  @!P3 LDC.64 R32, c[0x0][0x5c0] ;  /* 0x00017000ff20bb82 */ /* 0x000e220000000a00 */
[----:B------:R-:W-:Y:S02]  /*201e0*/  ISETP.LT.OR P1, PT, R28, 0x19, !P4 ;  /* 0x000000191c00780c */ /* 0x000fe40006721670 */
[----:B------:R-:W-:Y:S01]  /*201f0*/  @P2 LOP3.LUT R0, R0, 0x80, RZ, 0xfc, !PT ;  /* 0x0000008000002812 */ /* 0x000fe200078efcff */
[----:B------:R-:W2:Y:S04]  /*20200*/  @!P3 LDG.E.U8 R31, desc[UR10][R16.64+0x19] ;  /* 0x0000190a101fb981 */ /* 0x000ea8000c1e1100 */
[----:B------:R-:W5:Y:S01]  /*20210*/  LDL.LU R75, [R1+0x2c0] ;  /* 0x0002c000014b7983 */ /* 0x000f620000300800 */
[----:B0-----:R-:W-:-:S05]  /*20220*/  @!P3 IADD3 R32, P5, R14, R32, RZ ;  /* 0x000000200e20b210 */ /* 0x001fca0007fbe0ff */
[----:B------:R-:W-:Y:S01]  /*20230*/  @!P3 IMAD.X R33, R29, 0x1, R33, P5 ;  /* 0x000000011d21b824 */ /* 0x000fe200028e0621 */
[----:B------:R-:W-:Y:S02]  /*20240*/  LOP3.LUT R0, R0, 0xffffffbf, RZ, 0xc0, !PT ;  /* 0xffffffbf00007812 */ /* 0x000fe400078ec0ff */
[----:B--2---:R-:W-:-:S04]  /*20250*/  LOP3.LUT R31, R31, 0xff, RZ, 0xc0, !PT ;  /* 0x000000ff1f1f7812 */ /* 0x004fc800078ec0ff */
[----:B------:R-:W-:-:S05]  /*20260*/  F2FP.F16.E4M3.UNPACK_B R31, R31 ;  /* 0x0000001fff1f723e */ /* 0x000fca00020006ff */
[----:B------:R-:W-:-:S05]  /*20270*/  HADD2.F32 R31, -RZ, R31.H0_H0 ;  /* 0x2000001fff1f7230 */ /* 0x000fca0000004100 */
[----:B------:R-:W-:-:S04]  /*20280*/  FMUL R31, R31, UR61 ;  /* 0x0000003d1f1f7c20 */ /* 0x000fc80008400000 */
[----:B------:R-:W-:-:S05]  /*20290*/  FFMA R31, R69, UR60, R31 ;  /* 0x0000003c451f7c23 */ /* 0x000fca000800001f */
[----:B------:R-:W-:-:S05]  /*202a0*/  F2FP.SATFINITE.E4M3.F32.PACK_AB_MERGE_C R31, RZ, R31, RZ ;  /* 0x0000001fff1f723e */ /* 0x000fca00048070ff */
[----:B------:R0:W-:Y:S02]  /*202b0*/  @!P3 STG.E.U8 desc[UR10][R32.64+0x19], R31 ;  /* 0x0000191f2000b986 */ /* 0x0001e4000c10110a */
[----:B0-----:R-:W-:-:S06]  /*202c0*/  PRMT R31, RZ, 0x7610, R31 ;  /* 0x00007610ff1f7816 */ /* 0x001fcc000000001f */
[----:B------:R-:W2:Y:S01]  /*202d0*/  @!P1 LDG.E.U8 R31, desc[UR10][R18.64+0x18] ;  /* 0x0000180a121f9981 */ /* 0x000ea2000c1e1100 */
[----:B------:R-:W-:Y:S02]  /*202e0*/  @P6 LOP3.LUT R0, R0, 0x40, RZ, 0xfc, !PT ;  /* 0x0000004000006812 */ /* 0x000fe400078efcff */
        /* <DEDUP_REMOVED lines=24> */
[----:B------:R-:W0:Y:S01]  /*20470*/  @!P1 LDC.64 R32, c[0x0][0x5c0] ;  /* 0x00017000ff209b82 */ /* 0x000e220000000a00 */
[----:B------:R-:W-:-:S04]  /*20480*/  LOP3.LUT R0, R0, 0xfffffeff, RZ, 0xc0, !PT ;  /* 0xfffffeff00007812 */ /* 0x000fc800078ec0ff */
[----:B------:R-:W-:Y:S02]  /*20490*/  @P1 LOP3.LUT R0, R0, 0x100, RZ, 0xfc, !PT ;  /* 0x0000010000001812 */ /* 0x000fe400078efcff */
[----:B0-----:R-:W-:-:S04]  /*204a0*/  @!P1 IADD3 R60, P3, P5, R14, R32, R11 ;  /* 0x000000200e3c9210 */ /* 0x001fc80007d7e00b */
[----:B------:R-:W-:Y:S02]  /*204b0*/  @!P1 IADD3.X R61, R29, R33, R10, P3, P5 ;  /* 0x000000211d3d9210 */ /* 0x000fe40001fea40a */
[----:B------:R-:W-:Y:S02]  /*204c0*/  LOP3.LUT P1, RZ, R30, 0x100, RZ, 0xc0, !PT ;  /* 0x000001001eff7812 */ /* 0x000fe4000782c0ff */
[----:B--2---:R-:W-:-:S04]  /*204d0*/  LOP3.LUT R31, R31, 0xff, RZ, 0xc0, !PT ;  /* 0x000000ff1f1f7812 */ /* 0x004fc800078ec0ff */
[----:B------:R-:W-:-:S05]  /*204e0*/  F2FP.F16.E4M3.UNPACK_B R31, R31 ;  /* 0x0000001fff1f723e */ /* 0x000fca00020006ff */
[----:B------:R-:W-:-:S05]  /*204f0*/  HADD2.F32 R31, -RZ, R31.H0_H0 ;  /* 0x2000001fff1f7230 */ /* 0x000fca0000004100 */
[----:B------:R-:W-:-:S04]  /*20500*/  FMUL R31, R31, UR61 ;  /* 0x0000003d1f1f7c20 */ /* 0x000fc80008400000 */
[----:B----4-:R-:W-:-:S05]  /*20510*/  FFMA R31, R73, UR60, R31 ;  /* 0x0000003c491f7c23 */ /* 0x010fca000800001f */
[----:B------:R-:W-:-:S05]  /*20520*/  F2FP.SATFINITE.E4M3.F32.PACK_AB_MERGE_C R31, RZ, R31, RZ ;  /* 0x0000001fff1f723e */ /* 0x000fca00048070ff */
[----:B------:R0:W-:Y:S02]  /*20530*/  @!P6 STG.E.U8 desc[UR10][R52.64+0x19], R31 ;  /* 0x0000191f3400e986 */ /* 0x0001e4000c10110a */
[----:B0-----:R-:W-:-:S06]  /*20540*/  PRMT R31, RZ, 0x7610, R31 ;  /* 0x00007610ff1f7816 */ /* 0x001fcc000000001f */
[----:B------:R-:W2:Y:S01]  /*20550*/  @!P1 LDG.E.U8 R31, desc[UR10][R20.64+0x10] ;  /* 0x0000100a141f9981 */ /* 0x000ea2000c1e1100 */
[----:B------:R-:W-:Y:S02]  /*20560*/  LOP3.LUT P2, RZ, R30, 0x200, RZ, 0xc0, !PT ;  /* 0x000002001eff7812 */ /* 0x000fe4000784c0ff */
[----:B------:R-:W-:-:S13]  /*20570*/  ISETP.LT.OR P6, PT, R28, 0x22, !P0 ;  /* 0x000000221c00780c */ /* 0x000fda00047c1670 */
[----:B------:R-:W0:Y:S01]  /*20580*/  @!P6 LDC.64 R32, c[0x0][0x5c0] ;  /* 0x00017000ff20eb82 */ /* 0x000e220000000a00 */
[----:B------:R-:W-:-:S04]  /*20590*/  LOP3.LUT R0, R0, 0xffffffdf, RZ, 0xc0, !PT ;  /* 0xffffffdf00007812 */ /* 0x000fc800078ec0ff */
[----:B------:R-:W-:Y:S02]  /*205a0*/  @P6 LOP3.LUT R0, R0, 0x20, RZ, 0xfc, !PT ;  /* 0x0000002000006812 */ /* 0x000fe400078efcff */
[----:B0-----:R-:W-:Y:S02]  /*205b0*/  @!P6 IADD3 R52, P3, P5, R14, R32, R11 ;  /* 0x000000200e34e210 */ /* 0x001fe40007d7e00b */
[----:B--2---:R-:W-:-:S04]  /*205c0*/  LOP3.LUT R31, R31, 0xff, RZ, 0xc0, !PT ;  /* 0x000000ff1f1f7812 */ /* 0x004fc800078ec0ff */
[----:B------:R-:W-:-:S05]  /*205d0*/  F2FP.F16.E4M3.UNPACK_B R31, R31 ;  /* 0x0000001fff1f723e */ /* 0x000fca00020006ff */
[----:B------:R-:W-:-:S05]  /*205e0*/  HADD2.F32 R31, -RZ, R31.H0_H0 ;  /* 0x2000001fff1f7230 */ /* 0x000fca0000004100 */
[----:B------:R-:W-:-:S04]  /*205f0*/  FMUL R31, R31, UR61 ;  /* 0x0000003d1f1f7c20 */ /* 0x000fc80008400000 */
[----:B-----5:R-:W-:-:S05]  /*20600*/  FFMA R31, R72, UR60, R31 ;  /* 0x0000003c481f7c23 */ /* 0x020fca000800001f */
[----:B------:R-:W-:-:S05]  /*20610*/  F2FP.SATFINITE.E4M3.F32.PACK_AB_MERGE_C R31, RZ, R31, RZ ;  /* 0x0000001fff1f723e */ /* 0x000fca00048070ff */
[----:B------:R0:W-:Y:S02]  /*20620*/  @!P1 STG.E.U8 desc[UR10][R40.64+0x10], R31 ;  /* 0x0000101f28009986 */ /* 0x0001e4000c10110a */
[----:B0-----:R-:W-:-:S06]  /*20630*/  PRMT R31, RZ, 0x7610, R31 ;  /* 0x00007610ff1f7816 */ /* 0x001fcc000000001f */
[----:B------:R-:W2:Y:S01]  /*20640*/  @!P2 LDG.E.U8 R31, desc[UR10][R20.64+0x11] ;  /* 0x0000110a141fa981 */ /* 0x000ea2000c1e1100 */
[----:B------:R-:W-:Y:S02]  /*20650*/  @!P6 IADD3.X R53, R29, R33, R10, P3, P5 ;  /* 0x000000211d35e210 */ /* 0x000fe40001fea40a */
[----:B------:R-:W-:-:S13]  /*20660*/  ISETP.LT.OR P6, PT, R28, 0x29, !P0 ;  /* 0x000000291c00780c */ /* 0x000fda00047c1670 */
[----:B------:R-:W0:Y:S01]  /*20670*/  @!P6 LDC.64 R32, c[0x0][0x5c0] ;  /* 0x00017000ff20eb82 */ /* 0x000e220000000a00 */
[----:B------:R-:W-:Y:S02]  /*20680*/  ISETP.LT.OR P0, PT, R28, 0x2a, !P0 ;  /* 0x0000002a1c00780c */ /* 0x000fe40004701670 */
[----:B0-----:R-:W-:-:S04]  /*20690*/  @!P6 IADD3 R72, P3, P5, R14, R32, R11 ;  /* 0x000000200e48e210 */ /* 0x001fc80007d7e00b */
[----:B------:R-:W-:-:S07]  /*206a0*/  @!P6 IADD3.X R73, R29, R33, R10, P3, P5 ;  /* 0x000000211d49e210 */ /* 0x000fce0001fea40a */
[----:B------:R-:W0:Y:S01]  /*206b0*/  @!P0 LDC.64 R32, c[0x0][0x5c0] ;  /* 0x00017000ff208b82 */ /* 0x000e220000000a00 */
[----:B------:R-:W-:Y:S02]  /*206c0*/  LOP3.LUT P1, RZ, R30, 0x80, RZ, 0xc0, !PT ;  /* 0x000000801eff7812 */ /* 0x000fe4000782c0ff */
        /* <DEDUP_REMOVED lines=8> */
[----:B------:R-:W-:Y:S02]  /*20750*/  FFMA R31, R74, UR60, R31 ;  /* 0x0000003c4a1f7c23 */ /* 0x000fe4000800001f */
[----:B------:R-:W2:Y:S03]  /*20760*/  LDL.LU R74, [R1+0x2c4] ;  /* 0x0002c400014a7983 */ /* 0x000ea60000300800 */
[----:B------:R-:W-:Y:S01]  /*20770*/  F2FP.SATFINITE.E4M3.F32.PACK_AB_MERGE_C R31, RZ, R31, RZ ;  /* 0x0000001fff1f723e */ /* 0x000fe200048070ff */
[----:B------:R-:W3:Y:S04]  /*20780*/  LDL.LU R78, [R1+0x2c8] ;  /* 0x0002c800014e7983 */ /* 0x000ee80000300800 */
[----:B------:R1:W-:Y:S01]  /*20790*/  @!P2 STG.E.U8 desc[UR10][R38.64+0x11], R31 ;  /* 0x0000111f2600a986 */ /* 0x0003e2000c10110a */
[----:B------:R-:W-:-:S03]  /*207a0*/  LOP3.LUT R0, R0, 0xfffdffff, RZ, 0xc0, !PT ;  /* 0xfffdffff00007812 */ /* 0x000fc600078ec0ff */
[----:B------:R-:W4:Y:S01]  /*207b0*/  LDL.LU R83, [R1+0x2cc] ;  /* 0x0002cc0001537983 */ /* 0x000f220000300800 */
[----:B-1----:R-:W-:-:S03]  /*207c0*/  @!P3 IADD3 R31, P2, P5, R3, R14, R9 ;  /* 0x0000000e031fb210 */ /* 0x002fc60007d5e009 */
[----:B------:R-:W5:Y:S01]  /*207d0*/  LDL.LU R82, [R1+0x2d0] ;  /* 0x0002d00001527983 */ /* 0x000f620000300800 */
[----:B------:R-:W-:Y:S02]  /*207e0*/  @!P3 IADD3.X R34, R2, R29, R8, P2, P5 ;  /* 0x0000001d0222b210 */ /* 0x000fe400017ea408 */
[----:B0-----:R-:W-:Y:S02]  /*207f0*/  @!P3 IADD3 R32, P2, R31, R32, RZ ;  /* 0x000000201f20b210 */ /* 0x001fe40007f5e0ff */
[----:B------:R-:W-:-:S06]  /*20800*/  PRMT R31, RZ, 0x7610, R31 ;  /* 0x00007610ff1f7816 */ /* 0x000fcc000000001f */
[----:B------:R-:W2:Y:S01]  /*20810*/  @!P3 LDG.E.U8 R31, desc[UR10][R22.64+0x10] ;  /* 0x0000100a161fb981 */ /* 0x000ea2000c1e1100 */
[----:B------:R-:W-:Y:S01]  /*20820*/  @!P3 IMAD.X R33, R34, 0x1, R33, P2 ;  /* 0x000000012221b824 */ /* 0x000fe200010e0621 */
[----:B------:R-:W-:Y:S02]  /*20830*/  ISETP.LT.OR P2, PT, R28, 0x12, !P1 ;  /* 0x000000121c00780c */ /* 0x000fe40004f41670 */
[----:B------:R-:W-:Y:S02]  /*20840*/  @P6 LOP3.LUT R0, R0, 0x20000, RZ, 0xfc, !PT ;  /* 0x0002000000006812 */ /* 0x000fe400078efcff */
[----:B--2---:R-:W-:-:S09]  /*20850*/  LOP3.LUT R31, R31, 0xff, RZ, 0xc0, !PT ;  /* 0x000000ff1f1f7812 */ /* 0x004fd200078ec0ff */
        /* <DEDUP_REMOVED lines=8> */
[----:B------:R-:W2:Y:S01]  /*208e0*/  @!P2 LDG.E.U8 R31, desc[UR10][R22.64+0x11] ;  /* 0x0000110a161fa981 */ /* 0x000ea2000c1e1100 */
[----:B------:R-:W-:-:S04]  /*208f0*/  LOP3.LUT R0, R0, 0xfffffffb, RZ, 0xc0, !PT ;  /* 0xfffffffb00007812 */ /* 0x000fc800078ec0ff */
[----:B------:R-:W-:Y:S02]  /*20900*/  @P0 LOP3.LUT R0, R0, 0x4, RZ, 0xfc, !PT ;  /* 0x0000000400000812 */ /* 0x000fe400078efcff */
[----:B------:R-:W-:-:S13]  /*20910*/  ISETP.LT.OR P0, PT, R28, 0x31, !P4 ;  /* 0x000000311c00780c */ /* 0x000fda0006701670 */
[----:B------:R-:W1:Y:S01]  /*20920*/  @!P0 LDC.64 R32, c[0x0][0x5c0] ;  /* 0x00017000ff208b82 */ /* 0x000e620000000a00 */
[----:B------:R-:W-:-:S04]  /*20930*/  @!P2 IADD3 R38, P5, P6, R3, R14, R9 ;  /* 0x0000000e0326a210 */ /* 0x000fc80007ebe009 */
[----:B------:R-:W-:Y:S02]  /*20940*/  @!P2 IADD3.X R39, R2, R29, R8, P5, P6 ;  /* 0x0000001d0227a210 */ /* 0x000fe40002fec408 */
[----:B0-----:R-:W-:-:S05]  /*20950*/  @!P2 IADD3 R34, P3, R38, R34, RZ ;  /* 0x000000222622a210 */ /* 0x001fca0007f7e0ff */
[----:B------:R-:W-:Y:S01]  /*20960*/  @!P2 IMAD.X R35, R39, 0x1, R35, P3 ;  /* 0x000000012723a824 */ /* 0x000fe200018e0623 */
[----:B-1----:R-:W-:-:S04]  /*20970*/  @!P0 IADD3 R76, P5, P6, R14, R32, R3 ;  /* 0x000000200e4c8210 */ /* 0x002fc80007ebe003 */
[----:B------:R-:W-:Y:S02]  /*20980*/  @!P0 IADD3.X R77, R29, R33, R2, P5, P6 ;  /* 0x000000211d4d8210 */ /* 0x000fe40002fec402 */
[----:B------:R-:W-:Y:S02]  /*20990*/  LOP3.LUT P5, RZ, R0, 0x200, RZ, 0xc0, !PT ;  /* 0x0000020000ff7812 */ /* 0x000fe400078ac0ff */
        /* <DEDUP_REMOVED lines=9> */
[----:B------:R-:W-:Y:S02]  /*20a30*/  LOP3.LUT P6, RZ, R0, 0x8, RZ, 0xc0, !PT ;  /* 0x0000000800ff7812 */ /* 0x000fe400078cc0ff */
[----:B------:R-:W-:-:S13]  /*20a40*/  ISETP.LT.OR P0, PT, R28, 0x32, !P4 ;  /* 0x000000321c00780c */ /* 0x000fda0006701670 */
[----:B------:R-:W0:Y:S02]  /*20a50*/  @!P0 LDC.64 R32, c[0x0][0x5c0] ;  /* 0x00017000ff208b82 */ /* 0x000e240000000a00 */
[----:B0-----:R-:W-:Y:S02]  /*20a60*/  @!P0 IADD3 R74, P2, P3, R14, R32, R3 ;  /* 0x000000200e4a8210 */ /* 0x001fe40007b5e003 */
[----:B--2---:R-:W-:-:S04]  /*20a70*/  LOP3.LUT R31, R31, 0xff, RZ, 0xc0, !PT ;  /* 0x000000ff1f1f7812 */ /* 0x004fc800078ec0ff */
[----:B------:R-:W-:-:S05]  /*20a80*/  F2FP.F16.E4M3.UNPACK_B R31, R31 ;  /* 0x0000001fff1f723e */ /* 0x000fca00020006ff */
[----:B------:R-:W-:-:S05]  /*20a90*/  HADD2.F32 R31, -RZ, R31.H0_H0 ;  /* 0x2000001fff1f7230 */ /* 0x000fca0000004100 */
[----:B------:R-:W-:-:S04]  /*20aa0*/  FMUL R31, R31, UR61 ;  /* 0x0000003d1f1f7c20 */ /* 0x000fc80008400000 */
[----:B---3--:R-:W-:-:S05]  /*20ab0*/  FFMA R31, R78, UR60, R31 ;  /* 0x0000003c4e1f7c23 */ /* 0x008fca000800001f */
        /* <DEDUP_REMOVED lines=19> */
[----:B----4-:R-:W-:Y:S02]  /*20bf0*/  FFMA R31, R83, UR60, R31 ;  /* 0x0000003c531f7c23 */ /* 0x010fe4000800001f */
[----:B------:R-:W2:Y:S03]  /*20c00*/  LDL.LU R83, [R1+0x2d4] ;  /* 0x0002d40001537983 */ /* 0x000ea60000300800 */
[----:B------:R-:W-:-:S05]  /*20c10*/  F2FP.SATFINITE.E4M3.F32.PACK_AB_MERGE_C R31, RZ, R31, RZ ;  /* 0x0000001fff1f723e */ /* 0x000fca00048070ff */
[----:B------:R1:W-:Y:S02]  /*20c20*/  @!P6 STG.E.U8 desc[UR10][R54.64+0x19], R31 ;  /* 0x0000191f3600e986 */ /* 0x0003e4000c10110a */
[----:B-1----:R-:W-:-:S04]  /*20c30*/  @!P3 IADD3 R31, P2, P5, R3, R14, R9 ;  /* 0x0000000e031fb210 */ /* 0x002fc80007d5e009 */
[----:B------:R-:W-:Y:S02]  /*20c40*/  @!P3 IADD3.X R34, R2, R29, R8, P2, P5 ;  /* 0x0000001d0222b210 */ /* 0x000fe400017ea408 */
[----:B0-----:R-:W-:Y:S02]  /*20c50*/  @!P3 IADD3 R32, P2, R31, R32, RZ ;  /* 0x000000201f20b210 */ /* 0x001fe40007f5e0ff */
[----:B------:R-:W-:-:S06]  /*20c60*/  PRMT R31, RZ, 0x7610, R31 ;  /* 0x00007610ff1f7816 */ /* 0x000fcc000000001f */
[----:B------:R-:W3:Y:S01]  /*20c70*/  @!P3 LDG.E.U8 R31, desc[UR10][R22.64+0x18] ;  /* 0x0000180a161fb981 */ /* 0x000ee2000c1e1100 */
[----:B------:R-:W-:Y:S01]  /*20c80*/  @!P3 IMAD.X R33, R34, 0x1, R33, P2 ;  /* 0x000000012221b824 */ /* 0x000fe200010e0621 */
[----:B------:R-:W-:Y:S02]  /*20c90*/  ISETP.LT.OR P2, PT, R28, 0x1a, !P1 ;  /* 0x0000001a1c00780c */ /* 0x000fe40004f41670 */
[----:B------:R-:W-:Y:S02]  /*20ca0*/  LOP3.LUT P0, RZ, R30, 0x40, RZ, 0xc0, !PT ;  /* 0x000000401eff7812 */ /* 0x000fe4000780c0ff */
[----:B---3--:R-:W-:-:S09]  /*20cb0*/  LOP3.LUT R31, R31, 0xff, RZ, 0xc0, !PT ;  /* 0x000000ff1f1f7812 */ /* 0x008fd200078ec0ff */
[----:B------:R-:W0:Y:S01]  /*20cc0*/  @!P2 LDC.64 R34, c[0x0][0x5c0] ;  /* 0x00017000ff22ab82 */ /* 0x000e220000000a00 */
[----:B------:R-:W-:-:S05]  /*20cd0*/  F2FP.F16.E4M3.UNPACK_B R31, R31 ;  /* 0x0000001fff1f723e */ /* 0x000fca00020006ff */
[----:B------:R-:W-:-:S05]  /*20ce0*/  HADD2.F32 R31, -RZ, R31.H0_H0 ;  /* 0x2000001fff1f7230 */ /* 0x000fca0000004100 */
[----:B------:R-:W-:-:S04]  /*20cf0*/  FMUL R31, R31, UR61 ;  /* 0x0000003d1f1f7c20 */ /* 0x000fc80008400000 */
[----:B-----5:R-:W-:Y:S01]  /*20d00*/  FFMA R31, R82, UR60, R31 ;  /* 0x0000003c521f7c23 */ /* 0x020fe2000800001f */
[----:B------:R-:W-:Y:S01]  /*20d10*/  LOP3.LUT R30, R30, 0xffffffdf, RZ, 0xc0, !PT ;  /* 0xffffffdf1e1e7812 */ /* 0x000fe200078ec0ff */
[----:B------:R-:W3:Y:S03]  /*20d20*/  LDL.LU R82, [R1+0x2d8] ;  /* 0x0002d80001527983 */ /* 0x000ee60000300800 */
[----:B------:R-:W-:Y:S01]  /*20d30*/  F2FP.SATFINITE.E4M3.F32.PACK_AB_MERGE_C R31, RZ, R31, RZ ;  /* 0x0000001fff1f723e */ /* 0x000fe200048070ff */
[----:B------:R-:W4:Y:S04]  /*20d40*/  LDL.LU R85, [R1+0x2dc] ;  /* 0x0002dc0001557983 */ /* 0x000f280000300800 */
[----:B------:R1:W-:Y:S01]  /*20d50*/  @!P3 STG.E.U8 desc[UR10][R32.64+0x18], R31 ;  /* 0x0000181f2000b986 */ /* 0x0003e2000c10110a */
[----:B------:R-:W-:-:S02]  /*20d60*/  @P4 LOP3.LUT R30, R30, 0x20, RZ, 0xfc, !PT ;  /* 0x000000201e1e4812 */ /* 0x000fc400078efcff */
[----:B------:R-:W-:Y:S01]  /*20d70*/  @!P2 IADD3 R38, P5, P6, R3, R14, R9 ;  /* 0x0000000e0326a210 */ /* 0x000fe20007ebe009 */
[----:B------:R-:W5:Y:S01]  /*20d80*/  LDL.LU R84, [R1+0x2e0] ;  /* 0x0002e00001547983 */ /* 0x000f620000300800 */
[----:B-1----:R-:W-:-:S03]  /*20d90*/  PRMT R31, RZ, 0x7610, R31 ;  /* 0x00007610ff1f7816 */ /* 0x002fc6000000001f */
[----:B------:R-:W5:Y:S01]  /*20da0*/  LDL.LU R87, [R1+0x2e4] ;  /* 0x0002e40001577983 */ /* 0x000f620000300800 */
[----:B------:R-:W-:Y:S02]  /*20db0*/  LOP3.LUT R30, R30, 0xffffffef, RZ, 0xc0, !PT ;  /* 0xffffffef1e1e7812 */ /* 0x000fe400078ec0ff */
[----:B------:R-:W-:Y:S01]  /*20dc0*/  LOP3.LUT R0, R0, 0xfffffdff, RZ, 0xc0, !PT ;  /* 0xfffffdff00007812 */ /* 0x000fe200078ec0ff */
[----:B------:R-:W5:Y:S04]  /*20dd0*/  LDL.LU R86, [R1+0x2e8] ;  /* 0x0002e80001567983 */ /* 0x000f680000300800 */
[----:B------:R-:W2:Y:S01]  /*20de0*/  @!P2 LDG.E.U8 R31, desc[UR10][R22.64+0x19] ;  /* 0x0000190a161fa981 */ /* 0x000ea2000c1e1100 */
[----:B------:R-:W-:Y:S02]  /*20df0*/  @P1 LOP3.LUT R30, R30, 0x10, RZ, 0xfc, !PT ;  /* 0x000000101e1e1812 */ /* 0x000fe400078efcff */
[----:B------:R-:W-:Y:S01]  /*20e00*/  ISETP.GE.AND P1, PT, R13, 0x81, PT ;  /* 0x000000810d00780c */ /* 0x000fe20003f26270 */
[----:B------:R-:W5:Y:S03]  /*20e10*/  LDL.LU R89, [R1+0x2ec] ;  /* 0x0002ec0001597983 */ /* 0x000f660000300800 */
[----:B------:R-:W-:Y:S01]  /*20e20*/  ISETP.LT.OR P4, PT, R28, 0x31, !P1 ;  /* 0x000000311c00780c */ /* 0x000fe20004f81670 */
[----:B------:R-:W5:-:S12]  /*20e30*/  LDL.LU R88, [R1+0x2f0] ;  /* 0x0002f00001587983 */ /* 0x000f580000300800 */
[----:B------:R-:W1:Y:S01]  /*20e40*/  @!P4 LDC.64 R32, c[0x0][0x5c0] ;  /* 0x00017000ff20cb82 */ /* 0x000e620000000a00 */
[----:B------:R-:W-:Y:S02]  /*20e50*/  @!P2 IADD3.X R39, R2, R29, R8, P5, P6 ;  /* 0x0000001d0227a210 */ /* 0x000fe40002fec408 */
[----:B0-----:R-:W-:Y:S02]  /*20e60*/  @!P2 IADD3 R34, P3, R38, R34, RZ ;  /* 0x000000222622a210 */ /* 0x001fe40007f7e0ff */
[----:B------:R-:W-:-:S03]  /*20e70*/  @P4 LOP3.LUT R0, R0, 0x200, RZ, 0xfc, !PT ;  /* 0x0000020000004812 */ /* 0x000fc600078efcff */
        /* <DEDUP_REMOVED lines=45> */
[----:B----4-:R-:W-:-:S05]  /*21150*/  FFMA R31, R85, UR60, R31 ;  /* 0x0000003c551f7c23 */ /* 0x010fca000800001f */
        /* <DEDUP_REMOVED lines=20> */
[----:B------:R-:W-:Y:S02]  /*212a0*/  ISETP.GE.AND P4, PT, R13, 0x101, PT ;  /* 0x000001010d00780c */ /* 0x000fe40003f86270 */
[----:B------:R-:W-:Y:S02]  /*212b0*/  @P1 LOP3.LUT R0, R0, 0x400, RZ, 0xfc, !PT ;  /* 0x0000040000001812 */ /* 0x000fe400078efcff */
[----:B------:R-:W-:-:S13]  /*212c0*/  ISETP.LT.OR P1, PT, R28, 0x31, !P4 ;  /* 0x000000311c00780c */ /* 0x000fda0006721670 */
[----:B------:R-:W1:Y:S01]  /*212d0*/  @!P1 LDC.64 R32, c[0x0][0x5c0] ;  /* 0x00017000ff209b82 */ /* 0x000e620000000a00 */
[----:B------:R-:W-:Y:S02]  /*212e0*/  @!P2 IADD3 R38, P5, P6, R3, R14, R11 ;  /* 0x0000000e0326a210 */ /* 0x000fe40007ebe00b */
[----:B------:R-:W-:Y:S02]  /*212f0*/  LOP3.LUT R0, R0, 0xff7fffff, RZ, 0xc0, !PT ;  /* 0xff7fffff00007812 */ /* 0x000fe400078ec0ff */
        /* <DEDUP_REMOVED lines=17> */
[----:B------:R-:W-:-:S04]  /*21410*/  ISETP.GE.AND P6, PT, R13, 0x101, PT ;  /* 0x000001010d00780c */ /* 0x000fc80003fc6270 */
        /* <DEDUP_REMOVED lines=23> */
[----:B------:R-:W-:Y:S02]  /*21590*/  ISETP.LT.OR P3, PT, R28, 0x19, !P0 ;  /* 0x000000191c00780c */ /* 0x000fe40004761670 */
[----:B------:R-:W-:-:S11]  /*215a0*/  LOP3.LUT R0, R0, 0xfeffffff, RZ, 0xc0, !PT ;  /* 0xfeffffff00007812 */ /* 0x000fd600078ec0ff */
[----:B------:R-:W0:Y:S01]  /*215b0*/  @!P3 LDC.64 R32, c[0x0][0x5c0] ;  /* 0x00017000ff20bb82 */ /* 0x000e220000000a00 */
[----:B------:R-:W-:-:S04]  /*215c0*/  @P4 LOP3.LUT R0, R0, 0x1000000, RZ, 0xfc, !PT ;  /* 0x0100000000004812 */ /* 0x000fc800078efcff */
[----:B------:R-:W-:-:S04]  /*215d0*/  LOP3.LUT R0, R0, 0xfffff7ff, RZ, 0xc0, !PT ;  /* 0xfffff7ff00007812 */ /* 0x000fc800078ec0ff */
[----:B------:R-:W-:Y:S02]  /*215e0*/  @P5 LOP3.LUT R0, R0, 0x800, RZ, 0xfc, !PT ;  /* 0x0000080000005812 */ /* 0x000fe400078efcff */
[----:B--2---:R-:W-:-:S04]  /*215f0*/  LOP3.LUT R31, R31, 0xff, RZ, 0xc0, !PT ;  /* 0x000000ff1f1f7812 */ /* 0x004fc800078ec0ff */
[----:B------:R-:W-:-:S05]  /*21600*/  F2FP.F16.E4M3.UNPACK_B R31, R31 ;  /* 0x0000001fff1f723e */ /* 0x000fca00020006ff */
[----:B------:R-:W-:-:S05]  /*21610*/  HADD2.F32 R31, -RZ, R31.H0_H0 ;  /* 0x2000001fff1f7230 */ /* 0x000fca0000004100 */
[----:B------:R-:W-:-:S04]  /*21620*/  FMUL R31, R31, UR61 ;  /* 0x0000003d1f1f7c20 */ /* 0x000fc80008400000 */
[----:B------:R-:W-:Y:S02]  /*21630*/  FFMA R31, R89, UR60, R31 ;  /* 0x0000003c591f7c23 */ /* 0x000fe4000800001f */
        /* <DEDUP_REMOVED lines=16> */
[----:B------:R-:W-:Y:S01]  /*21740*/  FFMA R31, R88, UR60, R31 ;  /* 0x0000003c581f7c23 */ /* 0x000fe2000800001f */
[----:B------:R-:W-:Y:S01]  /*21750*/  ISETP.LT.OR P1, PT, R28, 0x41, !P4 ;  /* 0x000000411c00780c */ /* 0x000fe20006721670 */
[----:B------:R-:W3:Y:S03]  /*21760*/  LDL.LU R88, [R1+0x2f8] ;  /* 0x0002f80001587983 */ /* 0x000ee60000300800 */
[----:B------:R-:W-:-:S05]  /*21770*/  F2FP.SATFINITE.E4M3.F32.PACK_AB_MERGE_C R31, RZ, R31, RZ ;  /* 0x0000001fff1f723e */ /* 0x000fca00048070ff */
[----:B------:R1:W-:Y:S02]  /*21780*/  @!P3 STG.E.U8 desc[UR10][R32.64+0x18], R31 ;  /* 0x0000181f2000b986 */ /* 0x0003e4000c10110a */
[----:B-1----:R-:W-:Y:S02]  /*21790*/  PRMT R31, RZ, 0x7610, R31 ;  /* 0x00007610ff1f7816 */ /* 0x002fe4000000001f */
[----:B------:R-:W1:Y:S04]  /*217a0*/  @!P1 LDC.64 R32, c[0x0][0x5c0] ;  /* 0x00017000ff209b82 */ /* 0x000e680000000a00 */
[----:B------:R-:W4:Y:S01]  /*217b0*/  @!P2 LDG.E.U8 R31, desc[UR10][R26.64+0x19] ;  /* 0x0000190a1a1fa981 */ /* 0x000f22000c1e1100 */
[----:B------:R-:W-:-:S04]  /*217c0*/  LOP3.LUT R30, R30, 0xfffffff7, RZ, 0xc0, !PT ;  /* 0xfffffff71e1e7812 */ /* 0x000fc800078ec0ff */
[----:B------:R-:W-:Y:S02]  /*217d0*/  @P0 LOP3.LUT R30, R30, 0x8, RZ, 0xfc, !PT ;  /* 0x000000081e1e0812 */ /* 0x000fe400078efcff */
[----:B------:R-:W-:Y:S02]  /*217e0*/  ISETP.LT.OR P0, PT, R28, 0x42, !P4 ;  /* 0x000000421c00780c */ /* 0x000fe40006701670 */
[----:B------:R-:W-:-:S04]  /*217f0*/  @!P2 IADD3 R38, P5, P6, R3, R14, R11 ;  /* 0x0000000e0326a210 */ /* 0x000fc80007ebe00b */
[----:B------:R-:W-:Y:S02]  /*21800*/  @!P2 IADD3.X R39, R2, R29, R10, P5, P6 ;  /* 0x0000001d0227a210 */ /* 0x000fe40002fec40a */
[----:B-1----:R-:W-:-:S04]  /*21810*/  @!P1 IADD3 R44, P5, P6, R14, R32, R3 ;  /* 0x000000200e2c9210 */ /* 0x002fc80007ebe003 */
[----:B------:R-:W-:Y:S02]  /*21820*/  @!P1 IADD3.X R45, R29, R33, R2, P5, P6 ;  /* 0x000000211d2d9210 */ /* 0x000fe40002fec402 */
[----:B------:R-:W1:Y:S01]  /*21830*/  @!P0 LDC.64 R32, c[0x0][0x5c0] ;  /* 0x00017000ff208b82 */ /* 0x000e620000000a00 */
[----:B0-----:R-:W-:-:S05]  /*21840*/  @!P2 IADD3 R34, P3, R38, R34, RZ ;  /* 0x000000222622a210 */ /* 0x001fca0007f7e0ff */
[----:B------:R-:W-:Y:S01]  /*21850*/  @!P2 IMAD.X R35, R39, 0x1, R35, P3 ;  /* 0x000000012723a824 */ /* 0x000fe200018e0623 */
[----:B------:R-:W-:Y:S02]  /*21860*/  ISETP.GE.AND P1, PT, R13, 0x1, PT ;  /* 0x000000010d00780c */ /* 0x000fe40003f26270 */
[----:B----4-:R-:W-:-:S04]  /*21870*/  LOP3.LUT R31, R31, 0xff, RZ, 0xc0, !PT ;  /* 0x000000ff1f1f7812 */ /* 0x010fc800078ec0ff */
[----:B------:R-:W-:-:S05]  /*21880*/  F2FP.F16.E4M3.UNPACK_B R31, R31 ;  /* 0x0000001fff1f723e */ /* 0x000fca00020006ff */
[----:B------:R-:W-:-:S05]  /*21890*/  HADD2.F32 R31, -RZ, R31.H0_H0 ;  /* 0x2000001fff1f7230 */ /* 0x000fca0000004100 */
[----:B------:R-:W-:-:S04]  /*218a0*/  FMUL R31, R31, UR61 ;  /* 0x0000003d1f1f7c20 */ /* 0x000fc80008400000 */
[----:B--2---:R-:W-:Y:S02]  /*218b0*/  FFMA R31, R89, UR60, R31 ;  /* 0x0000003c591f7c23 */ /* 0x004fe4000800001f */
[----:B------:R-:W2:Y:S03]  /*218c0*/  LDL.LU R89, [R1+0x2fc] ;  /* 0x0002fc0001597983 */ /* 0x000ea60000300800 */
[----:B------:R-:W-:-:S05]  /*218d0*/  F2FP.SATFINITE.E4M3.F32.PACK_AB_MERGE_C R31, RZ, R31, RZ ;  /* 0x0000001fff1f723e */ /* 0x000fca00048070ff */
[----:B------:R0:W-:Y:S01]  /*218e0*/  @!P2 STG.E.U8 desc[UR10][R34.64+0x19], R31 ;  /* 0x0000191f2200a986 */ /* 0x0001e2000c10110a */
[----:B-1----:R-:W-:-:S04]  /*218f0*/  @!P0 IADD3 R38, P2, P3, R14, R32, R3 ;  /* 0x000000200e268210 */ /* 0x002fc80007b5e003 */
[----:B------:R-:W-:Y:S02]  /*21900*/  @!P0 IADD3.X R39, R29, R33, R2, P2, P3 ;  /* 0x000000211d278210 */ /* 0x000fe400017e6402 */
[----:B------:R-:W-:Y:S02]  /*21910*/  ISETP.LT.OR P2, PT, R28, 0x21, !P1 ;  /* 0x000000211c00780c */ /* 0x000fe40004f41670 */
[----:B0-----:R-:W-:-:S11]  /*21920*/  PRMT R31, RZ, 0x7610, R31 ;  /* 0x00007610ff1f7816 */ /* 0x001fd6000000001f */
[----:B------:R-:W4:Y:S01]  /*21930*/  @!P2 LDG.E.U8 R31, desc[UR10][R16.64+0x20] ;  /* 0x0000200a101fa981 */ /* 0x000f22000c1e1100 */
[----:B------:R-:W0:Y:S02]  /*21940*/  @!P2 LDC.64 R32, c[0x0][0x5c0] ;  /* 0x00017000ff20ab82 */ /* 0x000e240000000a00 */
[----:B0-----:R-:W-:-:S05]  /*21950*/  @!P2 IADD3 R32, P3, R14, R32, RZ ;  /* 0x000000200e20a210 */ /* 0x001fca0007f7e0ff */
[----:B------:R-:W-:Y:S01]  /*21960*/  @!P2 IMAD.X R33, R29, 0x1, R33, P3 ;  /* 0x000000011d21a824 */ /* 0x000fe200018e0621 */
[----:B----4-:R-:W-:-:S04]  /*21970*/  LOP3.LUT R31, R31, 0xff, RZ, 0xc0, !PT ;  /* 0x000000ff1f1f7812 */ /* 0x010fc800078ec0ff */
[----:B------:R-:W-:-:S05]  /*21980*/  F2FP.F16.E4M3.UNPACK_B R31, R31 ;  /* 0x0000001fff1f723e */ /* 0x000fca00020006ff */
[----:B------:R-:W-:-:S05]  /*21990*/  HADD2.F32 R31, -RZ, R31.H0_H0 ;  /* 0x2000001fff1f7230 */ /* 0x000fca0000004100 */
[----:B------:R-:W-:-:S04]  /*219a0*/  FMUL R31, R31, UR61 ;  /* 0x0000003d1f1f7c20 */ /* 0x000fc80008400000 */
[----:B---3--:R-:W-:Y:S01]  /*219b0*/  FFMA R31, R88, UR60, R31 ;  /* 0x0000003c581f7c23 */ /* 0x008fe2000800001f */
        /* <DEDUP_REMOVED lines=31> */
[----:B---3--:R-:W-:-:S05]  /*21bb0*/  FFMA R31, R88, UR60, R31 ;  /* 0x0000003c581f7c23 */ /* 0x008fca000800001f */
[----:B------:R-:W-:-:S05]  /*21bc0*/  F2FP.SATFINITE.E4M3.F32.PACK_AB_MERGE_C R31, RZ, R31, RZ ;  /* 0x0000001fff1f723e */ /* 0x000fca00048070ff */
[----:B------:R1:W-:Y:S01]  /*21bd0*/  @!P6 STG.E.U8 desc[UR10][R62.64+0x20], R31 ;  /* 0x0000201f3e00e986 */ /* 0x0003e2000c10110a */
[----:B------:R-:W-:Y:S02]  /*21be0*/  ISETP.LT.OR P6, PT, R28, 0x22, !P4 ;  /* 0x000000221c00780c */ /* 0x000fe400067c1670 */
[----:B-1----:R-:W-:-:S11]  /*21bf0*/  PRMT R31, RZ, 0x7610, R31 ;  /* 0x00007610ff1f7816 */ /* 0x002fd6000000001f */
[----:B------:R-:W2:Y:S01]  /*21c00*/  @!P6 LDG.E.U8 R31, desc[UR10][R18.64+0x21] ;  /* 0x0000210a121fe981 */ /* 0x000ea2000c1e1100 */
[----:B0-----:R-:W-:Y:S02]  /*21c10*/  @!P5 IADD3 R88, P2, P3, R14, R32, R3 ;  /* 0x000000200e58d210 */ /* 0x001fe40007b5e003 */
[----:B------:R-:W-:Y:S02]  /*21c20*/  ISETP.GE.AND P0, PT, R13, 0x81, PT ;  /* 0x000000810d00780c */ /* 0x000fe40003f06270 */
[----:B------:R-:W-:Y:S02]  /*21c30*/  @!P5 IADD3.X R89, R29, R33, R2, P2, P3 ;  /* 0x000000211d59d210 */ /* 0x000fe400017e6402 */
[----:B------:R-:W-:-:S13]  /*21c40*/  ISETP.LT.OR P5, PT, R28, 0x41, !P0 ;  /* 0x000000411c00780c */ /* 0x000fda00047a1670 */
[----:B------:R-:W0:Y:S01]  /*21c50*/  @!P5 LDC.64 R32, c[0x0][0x5c0] ;  /* 0x00017000ff20db82 */ /* 0x000e220000000a00 */
[----:B------:R-:W-:-:S04]  /*21c60*/  LOP3.LUT R0, R0, 0xffffefff, RZ, 0xc0, !PT ;  /* 0xffffefff00007812 */ /* 0x000fc800078ec0ff */
[----:B------:R-:W-:Y:S02]  /*21c70*/  @P5 LOP3.LUT R0, R0, 0x1000, RZ, 0xfc, !PT ;  /* 0x0000100000005812 */ /* 0x000fe400078efcff */
[----:B0-----:R-:W-:-:S04]  /*21c80*/  @!P5 IADD3 R92, P2, P3, R14, R32, R9 ;  /* 0x000000200e5cd210 */ /* 0x001fc80007b5e009 */
[----:B------:R-:W-:Y:S02]  /*21c90*/  @!P5 IADD3.X R93, R29, R33, R8, P2, P3 ;  /* 0x000000211d5dd210 */ /* 0x000fe400017e6408 */
        /* <DEDUP_REMOVED lines=10> */
[----:B----4-:R-:W-:Y:S01]  /*21d40*/  FFMA R31, R94, UR60, R31 ;  /* 0x0000003c5e1f7c23 */ /* 0x010fe2000800001f */
[----:B0-----:R-:W-:Y:S01]  /*21d50*/  @!P2 IADD3 R32, P3, R14, R32, RZ ;  /* 0x000000200e20a210 */ /* 0x001fe20007f7e0ff */
[----:B------:R-:W2:Y:S03]  /*21d60*/  LDL.LU R94, [R1+0x30c] ;  /* 0x00030c00015e7983 */ /* 0x000ea60000300800 */
[----:B------:R-:W-:Y:S01]  /*21d70*/  F2FP.SATFINITE.E4M3.F32.PACK_AB_MERGE_C R31, RZ, R31, RZ ;  /* 0x0000001fff1f723e */ /* 0x000fe200048070ff */
[----:B------:R-:W-:Y:S01]  /*21d80*/  @!P2 IMAD.X R33, R29, 0x1, R33, P3 ;  /* 0x000000011d21a824 */ /* 0x000fe200018e0621 */
[----:B------:R-:W3:Y:S04]  /*21d90*/  LDL.LU R96, [R1+0x310] ;  /* 0x0003100001607983 */ /* 0x000ee80000300800 */
[----:B------:R0:W-:Y:S04]  /*21da0*/  @!P6 STG.E.U8 desc[UR10][R36.64+0x21], R31 ;  /* 0x0000211f2400e986 */ /* 0x0001e8000c10110a */
[----:B------:R-:W4:Y:S01]  /*21db0*/  LDL.LU R99, [R1+0x314] ;  /* 0x0003140001637983 */ /* 0x000f220000300800 */
[----:B------:R-:W-:-:S03]  /*21dc0*/  LOP3.LUT R0, R0, 0xfffffffe, RZ, 0xc0, !PT ;  /* 0xfffffffe00007812 */ /* 0x000fc600078ec0ff */
[----:B------:R-:W4:Y:S01]  /*21dd0*/  LDL.LU R98, [R1+0x318] ;  /* 0x0003180001627983 */ /* 0x000f220000300800 */
[----:B0-----:R-:W-:-:S03]  /*21de0*/  PRMT R31, RZ, 0x7610, R31 ;  /* 0x00007610ff1f7816 */ /* 0x001fc6000000001f */
[----:B------:R-:W4:Y:S01]  /*21df0*/  LDL.LU R101, [R1+0x31c] ;  /* 0x00031c0001657983 */ /* 0x000f220000300800 */
[----:B------:R-:W-:-:S03]  /*21e00*/  @P5 LOP3.LUT R0, R0, 0x1, RZ, 0xfc, !PT ;  /* 0x0000000100005812 */ /* 0x000fc600078efcff */
[----:B------:R-:W5:Y:S01]  /*21e10*/  @!P2 LDG.E.U8 R31, desc[UR10][R16.64+0x28] ;  /* 0x0000280a101fa981 */ /* 0x000f62000c1e1100 */
[----:B------:R-:W-:-:S03]  /*21e20*/  ISETP.GE.AND P6, PT, R13, 0x101, PT ;  /* 0x000001010d00780c */ /* 0x000fc60003fc6270 */
[----:B------:R-:W4:Y:S01]  /*21e30*/  LDL.LU R100, [R1+0x320] ;  /* 0x0003200001647983 */ /* 0x000f220000300800 */
[----:B------:R-:W-:Y:S02]  /*21e40*/  ISETP.LT.OR P5, PT, R28, 0x49, !P0 ;  /* 0x000000491c00780c */ /* 0x000fe400047a1670 */
[----:B-----5:R-:W-:Y:S01]  /*21e50*/  LOP3.LUT R31, R31, 0xff, RZ, 0xc0, !PT ;  /* 0x000000ff1f1f7812 */ /* 0x020fe200078ec0ff */
[----:B------:R-:W5:Y:S03]  /*21e60*/  LDL.LU R103, [R1+0x324] ;  /* 0x0003240001677983 */ /* 0x000f660000300800 */
[----:B------:R-:W-:Y:S01]  /*21e70*/  F2FP.F16.E4M3.UNPACK_B R31, R31 ;  /* 0x0000001fff1f723e */ /* 0x000fe200020006ff */
[----:B------:R-:W5:Y:S04]  /*21e80*/  LDL.LU R102, [R1+0x328] ;  /* 0x0003280001667983 */ /* 0x000f680000300800 */
[----:B------:R-:W-:Y:S01]  /*21e90*/  HADD2.F32 R31, -RZ, R31.H0_H0 ;  /* 0x2000001fff1f7230 */ /* 0x000fe20000004100 */
[----:B------:R-:W-:Y:S01]  /*21ea0*/  LOP3.LUT R0, R0, 0xdfffffff, RZ, 0xc0, !PT ;  /* 0xdfffffff00007812 */ /* 0x000fe200078ec0ff */
[----:B------:R-:W5:Y:S03]  /*21eb0*/  LDL.LU R107, [R1+0x32c] ;  /* 0x00032c00016b7983 */ /* 0x000f660000300800 */
[----:B------:R-:W-:Y:S01]  /*21ec0*/  FMUL R31, R31, UR61 ;  /* 0x0000003d1f1f7c20 */ /* 0x000fe20008400000 */
[----:B------:R-:W-:Y:S01]  /*21ed0*/  @P5 LOP3.LUT R0, R0, 0x20000000, RZ, 0xfc, !PT ;  /* 0x2000000000005812 */ /* 0x000fe200078efcff */
[----:B------:R-:W5:Y:S02]  /*21ee0*/  LDL.LU R106, [R1+0x330] ;  /* 0x00033000016a7983 */ /* 0x000f640000300800 */
[----:B------:R-:W-:-:S05]  /*21ef0*/  FFMA R31, R95, UR60, R31 ;  /* 0x0000003c5f1f7c23 */ /* 0x000fca000800001f */
[----:B------:R-:W-:-:S05]  /*21f00*/  F2FP.SATFINITE.E4M3.F32.PACK_AB_MERGE_C R31, RZ, R31, RZ ;  /* 0x0000001fff1f723e */ /* 0x000fca00048070ff */
[----:B------:R0:W-:Y:S01]  /*21f10*/  @!P2 STG.E.U8 desc[UR10][R32.64+0x28], R31 ;  /* 0x0000281f2000a986 */ /* 0x0001e2000c10110a */
[----:B------:R-:W-:Y:S02]  /*21f20*/  ISETP.LT.OR P2, PT, R28, 0x2a, !P1 ;  /* 0x0000002a1c00780c */ /* 0x000fe40004f41670 */
[----:B0-----:R-:W-:-:S11]  /*21f30*/  PRMT R31, RZ, 0x7610, R31 ;  /* 0x00007610ff1f7816 */ /* 0x001fd6000000001f */
[----:B------:R-:W0:Y:S01]  /*21f40*/  @!P2 LDC.64 R32, c[0x0][0x5c0] ;  /* 0x00017000ff20ab82 */ /* 0x000e220000000a00 */
[----:B------:R-:W2:Y:S01]  /*21f50*/  @!P2 LDG.E.U8 R31, desc[UR10][R16.64+0x29] ;  /* 0x0000290a101fa981 */ /* 0x000ea2000c1e1100 */
[----:B------:R-:W-:Y:S02]  /*21f60*/  ISETP.LT.OR P1, PT, R28, 0x29, !P4 ;  /* 0x000000291c00780c */ /* 0x000fe40006721670 */
        /* <DEDUP_REMOVED lines=11> */
[----:B------:R-:W2:Y:S02]  /*22020*/  @!P1 LDG.E.U8 R31, desc[UR10][R18.64+0x28] ;  /* 0x0000280a121f9981 */ /* 0x000ea4000c1e1100 */
        /* <DEDUP_REMOVED lines=10> */
[----:B0-----:R-:W-:-:S04]  /*220d0*/  @!P5 IADD3 R94, P2, P3, R14, R32, R9 ;  /* 0x000000200e5ed210 */ /* 0x001fc80007b5e009 */
[----:B------:R-:W-:Y:S02]  /*220e0*/  @!P5 IADD3.X R95, R29, R33, R8, P2, P3 ;  /* 0x000000211d5fd210 */ /* 0x000fe400017e6408 */
[----:B------:R-:W-:Y:S02]  /*220f0*/  LOP3.LUT P5, RZ, R0, 0x80, RZ, 0xc0, !PT ;  /* 0x0000008000ff7812 */ /* 0x000fe400078ac0ff */
[----:B------:R-:W-:-:S13]  /*22100*/  ISETP.LT.OR P0, PT, R28, 0x4a, !P0 ;  /* 0x0000004a1c00780c */ /* 0x000fda0004701670 */
[----:B------:R-:W0:Y:S01]  /*22110*/  @!P0 LDC.64 R32, c[0x0][0x5c0] ;  /* 0x00017000ff208b82 */ /* 0x000e220000000a00 */
[----:B--2---:R-:W-:-:S04]  /*22120*/  LOP3.LUT R31, R31, 0xff, RZ, 0xc0, !PT ;  /* 0x000000ff1f1f7812 */ /* 0x004fc800078ec0ff */
[----:B------:R-:W-:-:S05]  /*22130*/  F2FP.F16.E4M3.UNPACK_B R31, R31 ;  /* 0x0000001fff1f723e */ /* 0x000fca00020006ff */
[----:B------:R-:W-:-:S05]  /*22140*/  HADD2.F32 R31, -RZ, R31.H0_H0 ;  /* 0x2000001fff1f7230 */ /* 0x000fca0000004100 */
[----:B------:R-:W-:-:S04]  /*22150*/  FMUL R31, R31, UR61 ;  /* 0x0000003d1f1f7c20 */ /* 0x000fc80008400000 */
[----:B----4-:R-:W-:-:S05]  /*22160*/  FFMA R31, R99, UR60, R31 ;  /* 0x0000003c631f7c23 */ /* 0x010fca000800001f */
[----:B------:R-:W-:-:S05]  /*22170*/  F2FP.SATFINITE.E4M3.F32.PACK_AB_MERGE_C R31, RZ, R31, RZ ;  /* 0x0000001fff1f723e */ /* 0x000fca00048070ff */
[----:B------:R1:W-:Y:S02]  /*22180*/  @!P1 STG.E.U8 desc[UR10][R64.64+0x29], R31 ;  /* 0x0000291f40009986 */ /* 0x0003e4000c10110a */
[----:B-1----:R-:W-:-:S06]  /*22190*/  PRMT R31, RZ, 0x7610, R31 ;  /* 0x00007610ff1f7816 */ /* 0x002fcc000000001f */
[----:B------:R-:W2:Y:S01]  /*221a0*/  @!P5 LDG.E.U8 R31, desc[UR10][R20.64+0x20] ;  /* 0x0000200a141fd981 */ /* 0x000ea2000c1e1100 */
[----:B------:R-:W-:Y:S02]  /*221b0*/  LOP3.LUT R0, R0, 0xefffffff, RZ, 0xc0, !PT ;  /* 0xefffffff00007812 */ /* 0x000fe400078ec0ff */
[----:B0-----:R-:W-:Y:S02]  /*221c0*/  @!P0 IADD3 R96, P2, P3, R14, R32, R9 ;  /* 0x000000200e608210 */ /* 0x001fe40007b5e009 */
[----:B------:R-:W-:Y:S02]  /*221d0*/  @P0 LOP3.LUT R0, R0, 0x10000000, RZ, 0xfc, !PT ;  /* 0x1000000000000812 */ /* 0x000fe400078efcff */
[----:B------:R-:W-:Y:S02]  /*221e0*/  @!P0 IADD3.X R97, R29, R33, R8, P2, P3 ;  /* 0x000000211d618210 */ /* 0x000fe400017e6408 */
[----:B------:R-:W-:-:S13]  /*221f0*/  ISETP.LT.OR P0, PT, R28, 0x41, !P6 ;  /* 0x000000411c00780c */ /* 0x000fda0007701670 */
[----:B------:R-:W0:Y:S01]  /*22200*/  @!P0 LDC.64 R32, c[0x0][0x5c0] ;  /* 0x00017000ff208b82 */ /* 0x000e220000000a00 */
[----:B------:R-:W-:-:S04]  /*22210*/  LOP3.LUT R0, R0, 0xffffbfff, RZ, 0xc0, !PT ;  /* 0xffffbfff00007812 */ /* 0x000fc800078ec0ff */
[----:B------:R-:W-:Y:S02]  /*22220*/  @P0 LOP3.LUT R0, R0, 0x4000, RZ, 0xfc, !PT ;  /* 0x0000400000000812 */ /* 0x000fe400078efcff */
        /* <DEDUP_REMOVED lines=20> */
[----:B------:R-:W-:Y:S02]  /*22370*/  ISETP.LT.OR P5, PT, R28, 0x4a, !P6 ;  /* 0x0000004a1c00780c */ /* 0x000fe400077a1670 */
[----:B0-----:R-:W-:-:S04]  /*22380*/  @!P1 IADD3 R98, P2, P3, R14, R32, R11 ;  /* 0x000000200e629210 */ /* 0x001fc80007b5e00b */
[----:B------:R-:W-:-:S07]  /*22390*/  @!P1 IADD3.X R99, R29, R33, R10, P2, P3 ;  /* 0x000000211d639210 */ /* 0x000fce00017e640a */
[----:B------:R-:W0:Y:S01]  /*223a0*/  @!P5 LDC.64 R32, c[0x0][0x5c0] ;  /* 0x00017000ff20db82 */ /* 0x000e220000000a00 */
[----:B------:R-:W-:-:S04]  /*223b0*/  LOP3.LUT R0, R0, 0xbfffffff, RZ, 0xc0, !PT ;  /* 0xbfffffff00007812 */ /* 0x000fc800078ec0ff */
[----:B------:R-:W-:Y:S02]  /*223c0*/  @P1 LOP3.LUT R0, R0, 0x40000000, RZ, 0xfc, !PT ;  /* 0x4000000000001812 */ /* 0x000fe400078efcff */
[----:B------:R-:W-:Y:S02]  /*223d0*/  LOP3.LUT P1, RZ, R30, 0x10, RZ, 0xc0, !PT ;  /* 0x000000101eff7812 */ /* 0x000fe4000782c0ff */
        /* <DEDUP_REMOVED lines=10> */
[----:B------:R-:W-:-:S05]  /*22480*/  FFMA R31, R101, UR60, R31 ;  /* 0x0000003c651f7c23 */ /* 0x000fca000800001f */
        /* <DEDUP_REMOVED lines=8> */
[C---:B------:R-:W-:Y:S02]  /*22510*/  ISETP.LT.OR P2, PT, R28.reuse, 0x22, !P1 ;  /* 0x000000221c00780c */ /* 0x040fe40004f41670 */
[----:B------:R-:W-:-:S11]  /*22520*/  ISETP.LT.OR P0, PT, R28, 0x51, !P4 ;  /* 0x000000511c00780c */ /* 0x000fd60006701670 */
        /* <DEDUP_REMOVED lines=8> */
[----:B-1----:R-:W-:Y:S01]  /*225b0*/  PRMT R31, RZ, 0x7610, R31 ;  /* 0x00007610ff1f7816 */ /* 0x002fe2000000001f */
[----:B------:R-:W1:Y:S05]  /*225c0*/  @!P0 LDC.64 R32, c[0x0][0x5c0] ;  /* 0x00017000ff208b82 */ /* 0x000e6a0000000a00 */
[----:B------:R-:W2:Y:S01]  /*225d0*/  @!P2 LDG.E.U8 R31, desc[UR10][R22.64+0x21] ;  /* 0x0000210a161fa981 */ /* 0x000ea2000c1e1100 */
        /* <DEDUP_REMOVED lines=80> */
[----:B------:R-:W5:Y:S01]  /*22ae0*/  LDL.LU R112, [R1+0x350] ;  /* 0x0003500001707983 */ /* 0x000f620000300800 */
[----:B------:R-:W-:-:S02]  /*22af0*/  @!P2 IADD3.X R37, R2, R29, R8, P5, P6 ;  /* 0x0000001d0225a210 */ /* 0x000fc40002fec408 */
[----:B0-----:R-:W-:Y:S01]  /*22b00*/  @!P2 IADD3 R34, P3, R36, R34, RZ ;  /* 0x000000222422a210 */ /* 0x001fe20007f7e0ff */
[----:B------:R-:W5:Y:S08]  /*22b10*/  LDL.LU R114, [R1+0x354] ;  /* 0x0003540001727983 */ /* 0x000f700000300800 */
[----:B------:R-:W0:Y:S01]  /*22b20*/  @!P4 LDC.64 R32, c[0x0][0x5c0] ;  /* 0x00017000ff20cb82 */ /* 0x000e220000000a00 */
[----:B------:R-:W-:Y:S01]  /*22b30*/  @P4 LOP3.LUT R0, R0, 0x8000, RZ, 0xfc, !PT ;  /* 0x0000800000004812 */ /* 0x000fe200078efcff */
[----:B------:R-:W-:Y:S01]  /*22b40*/  @!P2 IMAD.X R35, R37, 0x1, R35, P3 ;  /* 0x000000012523a824 */ /* 0x000fe200018e0623 */
[----:B------:R-:W-:Y:S01]  /*22b50*/  LOP3.LUT R4, R4, 0xfffffff7, RZ, 0xc0, !PT ;  /* 0xfffffff704047812 */ /* 0x000fe200078ec0ff */
[----:B------:R-:W5:Y:S01]  /*22b60*/  LDL.LU R115, [R1+0x358] ;  /* 0x0003580001737983 */ /* 0x000f620000300800 */
[----:B0-----:R-:W-:-:S04]  /*22b70*/  @!P4 IADD3 R70, P5, P6, R14, R32, R9 ;  /* 0x000000200e46c210 */ /* 0x001fc80007ebe009 */
        /* <DEDUP_REMOVED lines=83> */
[----:B------:R-:W-:-:S04]  /*230b0*/  LOP3.LUT R4, R4, 0xffffffef, RZ, 0xc0, !PT ;  /* 0xffffffef04047812 */ /* 0x000fc800078ec0ff */
[----:B------:R-:W-:Y:S02]  /*230c0*/  @P1 LOP3.LUT R4, R4, 0x10, RZ, 0xfc, !PT ;  /* 0x0000001004041812 */ /* 0x000fe400078efcff */
[----:B------:R-:W-:Y:S02]  /*230d0*/  LOP3.LUT P1, RZ, R0, 0x4, RZ, 0xc0, !PT ;  /* 0x0000000400ff7812 */ /* 0x000fe4000782c0ff */
[----:B------:R-:W-:-:S04]  /*230e0*/  ISETP.GE.AND P6, PT, R13, 0x101, PT ;  /* 0x000001010d00780c */ /* 0x000fc80003fc6270 */
        /* <DEDUP_REMOVED lines=13> */
[----:B0-----:R-:W-:-:S04]  /*231c0*/  @!P4 IADD3 R52, P2, P3, R14, R32, R11 ;  /* 0x000000200e34c210 */ /* 0x001fc80007b5e00b */
        /* <DEDUP_REMOVED lines=38> */
[----:B------:R-:W-:Y:S02]  /*23430*/  @P4 LOP3.LUT R4, R4, 0x20, RZ, 0xfc, !PT ;  /* 0x0000002004044812 */ /* 0x000fe400078efcff */
[----:B------:R-:W-:-:S04]  /*23440*/  LOP3.LUT P4, RZ, R30, 0x4, RZ, 0xc0, !PT ;  /* 0x000000041eff7812 */ /* 0x000fc8000788c0ff */
[----:B------:R-:W-:Y:S02]  /*23450*/  ISETP.LT.OR P1, PT, R28, 0x61, !P4 ;  /* 0x000000611c00780c */ /* 0x000fe40006721670 */
[----:B------:R-:W-:-:S11]  /*23460*/  LOP3.LUT R30, R30, 0xfffffffe, RZ, 0xc0, !PT ;  /* 0xfffffffe1e1e7812 */ /* 0x000fd600078ec0ff */
[----:B------:R-:W1:Y:S01]  /*23470*/  @!P1 LDC.64 R32, c[0x0][0x5c0] ;  /* 0x00017000ff209b82 */ /* 0x000e620000000a00 */
        /* <DEDUP_REMOVED lines=19> */
[----:B-1----:R-:W-:-:S02]  /*235b0*/  @!P0 IADD3 R40, P2, P3, R14, R32, R3 ;  /* 0x000000200e288210 */ /* 0x002fc40007b5e003 */
[C---:B------:R-:W-:Y:S01]  /*235c0*/  ISETP.LT.OR P6, PT, R28.reuse, 0x31, !P4 ;  /* 0x000000311c00780c */ /* 0x040fe200067c1670 */
[----:B------:R-:W4:Y:S01]  /*235d0*/  LDL.LU R118, [R1+0x364] ;  /* 0x0003640001767983 */ /* 0x000f220000300800 */
[----:B------:R-:W-:Y:S02]  /*235e0*/  @!P0 IADD3.X R41, R29, R33, R2, P2, P3 ;  /* 0x000000211d298210 */ /* 0x000fe400017e6402 */
[----:B------:R-:W-:Y:S01]  /*235f0*/  ISETP.LT.OR P2, PT, R28, 0x31, !P1 ;  /* 0x000000311c00780c */ /* 0x000fe20004f41670 */
[----:B------:R-:W5:Y:S01]  /*23600*/  LDL.LU R119, [R1+0x368] ;  /* 0x0003680001777983 */ /* 0x000f620000300800 */
[----:B0-----:R-:W-:-:S11]  /*23610*/  PRMT R31, RZ, 0x7610, R31 ;  /* 0x00007610ff1f7816 */ /* 0x001fd6000000001f */
[----:B------:R-:W2:Y:S01]  /*23620*/  @!P2 LDG.E.U8 R31, desc[UR10][R16.64+0x30] ;  /* 0x0000300a101fa981 */ /* 0x000ea2000c1e1100 */
[----:B------:R-:W0:Y:S02]  /*23630*/  @!P2 LDC.64 R32, c[0x0][0x5c0] ;  /* 0x00017000ff20ab82 */ /* 0x000e240000000a00 */
        /* <DEDUP_REMOVED lines=24> */
[----:B------:R-:W-:-:S13]  /*237c0*/  ISETP.LT.OR P0, PT, R28, 0x69, !P4 ;  /* 0x000000691c00780c */ /* 0x000fda0006701670 */
[----:B------:R-:W0:Y:S01]  /*237d0*/  @!P0 LDC.64 R32, c[0x0][0x5c0] ;  /* 0x00017000ff208b82 */ /* 0x000e220000000a00 */
[----:B------:R-:W-:Y:S02]  /*237e0*/  ISETP.LT.OR P5, PT, R28, 0x6a, !P4 ;  /* 0x0000006a1c00780c */ /* 0x000fe400067a1670 */
[----:B0-----:R-:W-:Y:S02]  /*237f0*/  @!P0 IADD3 R114, P2, P3, R14, R32, R3 ;  /* 0x000000200e728210 */ /* 0x001fe40007b5e003 */
        /* <DEDUP_REMOVED lines=8> */
[----:B0-----:R-:W-:-:S11]  /*23880*/  PRMT R31, RZ, 0x7610, R31 ;  /* 0x00007610ff1f7816 */ /* 0x001fd6000000001f */
[----:B------:R-:W2:Y:S01]  /*23890*/  @!P6 LDG.E.U8 R31, desc[UR10][R18.64+0x31] ;  /* 0x0000310a121fe981 */ /* 0x000ea2000c1e1100 */
[----:B------:R-:W-:Y:S02]  /*238a0*/  @!P0 IADD3.X R115, R29, R33, R2, P2, P3 ;  /* 0x000000211d738210 */ /* 0x000fe400017e6402 */
[----:B------:R-:W0:Y:S01]  /*238b0*/  @!P5 LDC.64 R32, c[0x0][0x5c0] ;  /* 0x00017000ff20db82 */ /* 0x000e220000000a00 */
[----:B------:R-:W-:Y:S02]  /*238c0*/  ISETP.GE.AND P0, PT, R13, 0x81, PT ;  /* 0x000000810d00780c */ /* 0x000fe40003f06270 */
[----:B0-----:R-:W-:-:S04]  /*238d0*/  @!P5 IADD3 R116, P2, P3, R14, R32, R3 ;  /* 0x000000200e74d210 */ /* 0x001fc80007b5e003 */
        /* <DEDUP_REMOVED lines=15> */
[----:B------:R-:W-:Y:S01]  /*239d0*/  F2FP.SATFINITE.E4M3.F32.PACK_AB_MERGE_C R31, RZ, R31, RZ ;  /* 0x0000001fff1f723e */ /* 0x000fe200048070ff */
[----:B------:R-:W3:Y:S04]  /*239e0*/  LDL.LU R120, [R1+0x370] ;  /* 0x0003700001787983 */ /* 0x000ee80000300800 */
[----:B------:R0:W-:Y:S04]  /*239f0*/  @!P6 STG.E.U8 desc[UR10][R74.64+0x31], R31 ;  /* 0x0000311f4a00e986 */ /* 0x0001e8000c10110a */
[----:B------:R-:W4:Y:S01]  /*23a00*/  LDL.LU R122, [R1+0x374] ;  /* 0x00037400017a7983 */ /* 0x000f220000300800 */
[----:B------:R-:W-:-:S02]  /*23a10*/  LOP3.LUT R0, R0, 0xfffbffff, RZ, 0xc0, !PT ;  /* 0xfffbffff00007812 */ /* 0x000fc400078ec0ff */
[----:B------:R-:W-:Y:S01]  /*23a20*/  LOP3.LUT R4, R4, 0xffffefff, RZ, 0xc0, !PT ;  /* 0xffffefff04047812 */ /* 0x000fe200078ec0ff */
[----:B------:R-:W4:Y:S01]  /*23a30*/  LDL.LU R123, [R1+0x378] ;  /* 0x00037800017b7983 */ /* 0x000f220000300800 */
[----:B0-----:R-:W-:-:S04]  /*23a40*/  @!P5 IADD3 R74, P2, P3, R14, R32, R9 ;  /* 0x000000200e4ad210 */ /* 0x001fc80007b5e009 */
[----:B------:R-:W-:Y:S02]  /*23a50*/  @!P5 IADD3.X R75, R29, R33, R8, P2, P3 ;  /* 0x000000211d4bd210 */ /* 0x000fe400017e6408 */
[----:B------:R-:W-:Y:S02]  /*23a60*/  ISETP.LT.OR P2, PT, R28, 0x39, !P1 ;  /* 0x000000391c00780c */ /* 0x000fe40004f41670 */
[----:B------:R-:W-:-:S11]  /*23a70*/  PRMT R31, RZ, 0x7610, R31 ;  /* 0x00007610ff1f7816 */ /* 0x000fd6000000001f */
[----:B------:R-:W5:Y:S01]  /*23a80*/  @!P2 LDG.E.U8 R31, desc[UR10][R16.64+0x38] ;  /* 0x0000380a101fa981 */ /* 0x000f62000c1e1100 */
[----:B------:R-:W0:Y:S02]  /*23a90*/  @!P2 LDC.64 R32, c[0x0][0x5c0] ;  /* 0x00017000ff20ab82 */ /* 0x000e240000000a00 */
[----:B0-----:R-:W-:-:S05]  /*23aa0*/  @!P2 IADD3 R32, P3, R14, R32, RZ ;  /* 0x000000200e20a210 */ /* 0x001fca0007f7e0ff */
[----:B------:R-:W-:Y:S01]  /*23ab0*/  @!P2 IMAD.X R33, R29, 0x1, R33, P3 ;  /* 0x000000011d21a824 */ /* 0x000fe200018e0621 */
[----:B-----5:R-:W-:-:S04]  /*23ac0*/  LOP3.LUT R31, R31, 0xff, RZ, 0xc0, !PT ;  /* 0x000000ff1f1f7812 */ /* 0x020fc800078ec0ff */
        /* <DEDUP_REMOVED lines=9> */
[----:B------:R-:W5:Y:S01]  /*23b60*/  @!P2 LDG.E.U8 R31, desc[UR10][R16.64+0x39] ;  /* 0x0000390a101fa981 */ /* 0x000f62000c1e1100 */
[----:B------:R-:W-:Y:S02]  /*23b70*/  ISETP.LT.OR P1, PT, R28, 0x39, !P4 ;  /* 0x000000391c00780c */ /* 0x000fe40006721670 */
[----:B0-----:R-:W-:-:S05]  /*23b80*/  @!P2 IADD3 R32, P3, R14, R32, RZ ;  /* 0x000000200e20a210 */ /* 0x001fca0007f7e0ff */
[----:B------:R-:W-:Y:S01]  /*23b90*/  @!P2 IMAD.X R33, R29, 0x1, R33, P3 ;  /* 0x000000011d21a824 */ /* 0x000fe200018e0621 */
[----:B-----5:R-:W-:-:S04]  /*23ba0*/  LOP3.LUT R31, R31, 0xff, RZ, 0xc0, !PT ;  /* 0x000000ff1f1f7812 */ /* 0x020fc800078ec0ff */
[----:B------:R-:W-:-:S05]  /*23bb0*/  F2FP.F16.E4M3.UNPACK_B R31, R31 ;  /* 0x0000001fff1f723e */ /* 0x000fca00020006ff */
[----:B------:R-:W-:-:S05]  /*23bc0*/  HADD2.F32 R31, -RZ, R31.H0_H0 ;  /* 0x2000001fff1f7230 */ /* 0x000fca0000004100 */
[----:B------:R-:W-:-:S04]  /*23bd0*/  FMUL R31, R31, UR61 ;  /* 0x0000003d1f1f7c20 */ /* 0x000fc80008400000 */
[----:B--2---:R-:W-:-:S05]  /*23be0*/  FFMA R31, R118, UR60, R31 ;  /* 0x0000003c761f7c23 */ /* 0x004fca000800001f */
[----:B------:R-:W-:-:S05]  /*23bf0*/  F2FP.SATFINITE.E4M3.F32.PACK_AB_MERGE_C R31, RZ, R31, RZ ;  /* 0x0000001fff1f723e */ /* 0x000fca00048070ff */
[----:B------:R0:W-:Y:S02]  /*23c00*/  @!P2 STG.E.U8 desc[UR10][R32.64+0x39], R31 ;  /* 0x0000391f2000a986 */ /* 0x0001e4000c10110a */
[----:B0-----:R-:W-:-:S06]  /*23c10*/  PRMT R31, RZ, 0x7610, R31 ;  /* 0x00007610ff1f7816 */ /* 0x001fcc000000001f */
        /* <DEDUP_REMOVED lines=11> */
[----:B------:R-:W-:Y:S02]  /*23cd0*/  @P5 LOP3.LUT R0, R0, 0x40000, RZ, 0xfc, !PT ;  /* 0x0004000000005812 */ /* 0x000fe400078efcff */
[----:B------:R-:W-:-:S13]  /*23ce0*/  ISETP.LT.OR P5, PT, R28, 0x69, !P0 ;  /* 0x000000691c00780c */ /* 0x000fda00047a1670 */
[----:B------:R-:W0:Y:S01]  /*23cf0*/  @!P5 LDC.64 R32, c[0x0][0x5c0] ;  /* 0x00017000ff20db82 */ /* 0x000e220000000a00 */
        /* <DEDUP_REMOVED lines=8> */
[----:B----4-:R-:W-:Y:S01]  /*23d80*/  FFMA R31, R122, UR60, R31 ;  /* 0x0000003c7a1f7c23 */ /* 0x010fe2000800001f */
[----:B------:R-:W-:Y:S01]  /*23d90*/  ISETP.LT.OR P0, PT, R28, 0x6a, !P0 ;  /* 0x0000006a1c00780c */ /* 0x000fe20004701670 */
[----:B------:R-:W2:Y:S03]  /*23da0*/  LDL.LU R122, [R1+0x37c] ;  /* 0x00037c00017a7983 */ /* 0x000ea60000300800 */
[----:B------:R-:W-:-:S05]  /*23db0*/  F2FP.SATFINITE.E4M3.F32.PACK_AB_MERGE_C R31, RZ, R31, RZ ;  /* 0x0000001fff1f723e */ /* 0x000fca00048070ff */
[----:B------:R0:W-:Y:S04]  /*23dc0*/  @!P1 STG.E.U8 desc[UR10][R80.64+0x39], R31 ;  /* 0x0000391f50009986 */ /* 0x0001e8000c10110a */
[----:B------:R-:W1:Y:S01]  /*23dd0*/  @!P0 LDC.64 R32, c[0x0][0x5c0] ;  /* 0x00017000ff208b82 */ /* 0x000e620000000a00 */
[----:B0-----:R-:W-:-:S06]  /*23de0*/  PRMT R31, RZ, 0x7610, R31 ;  /* 0x00007610ff1f7816 */ /* 0x001fcc000000001f */
[----:B------:R-:W3:Y:S01]  /*23df0*/  @!P5 LDG.E.U8 R31, desc[UR10][R20.64+0x30] ;  /* 0x0000300a141fd981 */ /* 0x000ee2000c1e1100 */
[----:B------:R-:W-:Y:S02]  /*23e00*/  LOP3.LUT R4, R4, 0xfffff7ff, RZ, 0xc0, !PT ;  /* 0xfffff7ff04047812 */ /* 0x000fe400078ec0ff */
[----:B------:R-:W-:Y:S02]  /*23e10*/  ISETP.GE.AND P6, PT, R13, 0x101, PT ;  /* 0x000001010d00780c */ /* 0x000fe40003fc6270 */
[----:B------:R-:W-:Y:S02]  /*23e20*/  @P0 LOP3.LUT R4, R4, 0x800, RZ, 0xfc, !PT ;  /* 0x0000080004040812 */ /* 0x000fe400078efcff */
[----:B-1----:R-:W-:-:S04]  /*23e30*/  @!P0 IADD3 R120, P2, P3, R14, R32, R9 ;  /* 0x000000200e788210 */ /* 0x002fc80007b5e009 */
        /* <DEDUP_REMOVED lines=10> */
[----:B---3--:R-:W-:-:S04]  /*23ee0*/  LOP3.LUT R31, R31, 0xff, RZ, 0xc0, !PT ;  /* 0x000000ff1f1f7812 */ /* 0x008fc800078ec0ff */
[----:B------:R-:W-:-:S05]  /*23ef0*/  F2FP.F16.E4M3.UNPACK_B R31, R31 ;  /* 0x0000001fff1f723e */ /* 0x000fca00020006ff */
[----:B------:R-:W-:-:S05]  /*23f00*/  HADD2.F32 R31, -RZ, R31.H0_H0 ;  /* 0x2000001fff1f7230 */ /* 0x000fca0000004100 */
[----:B------:R-:W-:-:S04]  /*23f10*/  FMUL R31, R31, UR61 ;  /* 0x0000003d1f1f7c20 */ /* 0x000fc80008400000 */
[----:B------:R-:W-:Y:S01]  /*23f20*/  FFMA R31, R123, UR60, R31 ;  /* 0x0000003c7b1f7c23 */ /* 0x000fe2000800001f */
[----:B------:R-:W-:Y:S01]  /*23f30*/  LOP3.LUT R0, R0, 0xffefffff, RZ, 0xc0, !PT ;  /* 0xffefffff00007812 */ /* 0x000fe200078ec0ff */
[----:B------:R-:W3:Y:S03]  /*23f40*/  LDL.LU R123, [R1+0x380] ;  /* 0x00038000017b7983 */ /* 0x000ee60000300800 */
[----:B------:R-:W-:-:S05]  /*23f50*/  F2FP.SATFINITE.E4M3.F32.PACK_AB_MERGE_C R31, RZ, R31, RZ ;  /* 0x0000001fff1f723e */ /* 0x000fca00048070ff */
[----:B------:R1:W-:Y:S02]  /*23f60*/  @!P5 STG.E.U8 desc[UR10][R54.64+0x30], R31 ;  /* 0x0000301f3600d986 */ /* 0x0003e4000c10110a */
[----:B-1----:R-:W-:-:S06]  /*23f70*/  PRMT R31, RZ, 0x7610, R31 ;  /* 0x00007610ff1f7816 */ /* 0x002fcc000000001f */
[----:B------:R-:W4:Y:S01]  /*23f80*/  @!P0 LDG.E.U8 R31, desc[UR10][R20.64+0x31] ;  /* 0x0000310a141f8981 */ /* 0x000f22000c1e1100 */
        /* <DEDUP_REMOVED lines=22> */
[----:B--2---:R-:W-:Y:S02]  /*240f0*/  FFMA R31, R122, UR60, R31 ;  /* 0x0000003c7a1f7c23 */ /* 0x004fe4000800001f */
[----:B------:R-:W2:Y:S03]  /*24100*/  LDL.LU R122, [R1+0x384] ;  /* 0x00038400017a7983 */ /* 0x000ea60000300800 */
[----:B------:R-:W-:-:S05]  /*24110*/  F2FP.SATFINITE.E4M3.F32.PACK_AB_MERGE_C R31, RZ, R31, RZ ;  /* 0x0000001fff1f723e */ /* 0x000fca00048070ff */
[----:B------:R1:W-:Y:S02]  /*24120*/  @!P0 STG.E.U8 desc[UR10][R46.64+0x31], R31 ;  /* 0x0000311f2e008986 */ /* 0x0003e4000c10110a */
[----:B-1----:R-:W-:-:S04]  /*24130*/  @!P3 IADD3 R31, P2, P5, R3, R14, R9 ;  /* 0x0000000e031fb210 */ /* 0x002fc80007d5e009 */
[----:B------:R-:W-:Y:S02]  /*24140*/  @!P3 IADD3.X R34, R2, R29, R8, P2, P5 ;  /* 0x0000001d0222b210 */ /* 0x000fe400017ea408 */
[----:B0-----:R-:W-:Y:S02]  /*24150*/  @!P3 IADD3 R32, P2, R31, R32, RZ ;  /* 0x000000201f20b210 */ /* 0x001fe40007f5e0ff */
[----:B------:R-:W-:-:S06]  /*24160*/  PRMT R31, RZ, 0x7610, R31 ;  /* 0x00007610ff1f7816 */ /* 0x000fcc000000001f */
[----:B------:R-:W4:Y:S01]  /*24170*/  @!P3 LDG.E.U8 R31, desc[UR10][R22.64+0x30] ;  /* 0x0000300a161fb981 */ /* 0x000f22000c1e1100 */
[----:B------:R-:W-:Y:S01]  /*24180*/  @!P3 IMAD.X R33, R34, 0x1, R33, P2 ;  /* 0x000000012221b824 */ /* 0x000fe200010e0621 */
[C---:B------:R-:W-:Y:S02]  /*24190*/  ISETP.LT.OR P2, PT, R28.reuse, 0x32, !P1 ;  /* 0x000000321c00780c */ /* 0x040fe40004f41670 */
[----:B------:R-:W-:-:S11]  /*241a0*/  ISETP.LT.OR P0, PT, R28, 0x71, !P4 ;  /* 0x000000711c00780c */ /* 0x000fd60006701670 */
[----:B------:R-:W0:Y:S01]  /*241b0*/  @!P2 LDC.64 R34, c[0x0][0x5c0] ;  /* 0x00017000ff22ab82 */ /* 0x000e220000000a00 */
[----:B----4-:R-:W-:-:S04]  /*241c0*/  LOP3.LUT R31, R31, 0xff, RZ, 0xc0, !PT ;  /* 0x000000ff1f1f7812 */ /* 0x010fc800078ec0ff */
[----:B------:R-:W-:-:S05]  /*241d0*/  F2FP.F16.E4M3.UNPACK_B R31, R31 ;  /* 0x0000001fff1f723e */ /* 0x000fca00020006ff */
[----:B------:R-:W-:-:S05]  /*241e0*/  HADD2.F32 R31, -RZ, R31.H0_H0 ;  /* 0x2000001fff1f7230 */ /* 0x000fca0000004100 */
[----:B------:R-:W-:-:S04]  /*241f0*/  FMUL R31, R31, UR61 ;  /* 0x0000003d1f1f7c20 */ /* 0x000fc80008400000 */
[----:B---3--:R-:W-:Y:S01]  /*24200*/  FFMA R31, R123, UR60, R31 ;  /* 0x0000003c7b1f7c23 */ /* 0x008fe2000800001f */
[----:B------:R-:W-:Y:S01]  /*24210*/  @!P2 IADD3 R36, P5, P6, R3, R14, R9 ;  /* 0x0000000e0324a210 */ /* 0x000fe20007ebe009 */
[----:B------:R-:W3:Y:S03]  /*24220*/  LDL.LU R123, [R1+0x388] ;  /* 0x00038800017b7983 */ /* 0x000ee60000300800 */
[----:B------:R-:W-:-:S05]  /*24230*/  F2FP.SATFINITE.E4M3.F32.PACK_AB_MERGE_C R31, RZ, R31, RZ ;  /* 0x0000001fff1f723e */ /* 0x000fca00048070ff */
[----:B------:R1:W-:Y:S02]  /*24240*/  @!P3 STG.E.U8 desc[UR10][R32.64+0x30], R31 ;  /* 0x0000301f2000b986 */ /* 0x0003e4000c10110a */
[----:B-1----:R-:W-:Y:S01]  /*24250*/  PRMT R31, RZ, 0x7610, R31 ;  /* 0x00007610ff1f7816 */ /* 0x002fe2000000001f */
[----:B------:R-:W1:Y:S05]  /*24260*/  @!P0 LDC.64 R32, c[0x0][0x5c0] ;  /* 0x00017000ff208b82 */ /* 0x000e6a0000000a00 */
[----:B------:R-:W4:Y:S01]  /*24270*/  @!P2 LDG.E.U8 R31, desc[UR10][R22.64+0x31] ;  /* 0x0000310a161fa981 */ /* 0x000f22000c1e1100 */
[----:B------:R-:W-:Y:S02]  /*24280*/  @!P2 IADD3.X R37, R2, R29, R8, P5, P6 ;  /* 0x0000001d0225a210 */ /* 0x000fe40002fec408 */
[----:B0-----:R-:W-:-:S05]  /*24290*/  @!P2 IADD3 R34, P3, R36, R34, RZ ;  /* 0x000000222422a210 */ /* 0x001fca0007f7e0ff */
        /* <DEDUP_REMOVED lines=8> */
[----:B--2---:R-:W-:Y:S01]  /*24320*/  FFMA R31, R122, UR60, R31 ;  /* 0x0000003c7a1f7c23 */ /* 0x004fe2000800001f */
[----:B------:R-:W-:Y:S01]  /*24330*/  ISETP.LT.OR P0, PT, R28, 0x72, !P4 ;  /* 0x000000721c00780c */ /* 0x000fe20006701670 */
[----:B------:R-:W2:Y:S03]  /*24340*/  LDL.LU R122, [R1+0x38c] ;  /* 0x00038c00017a7983 */ /* 0x000ea60000300800 */
[----:B------:R-:W-:-:S05]  /*24350*/  F2FP.SATFINITE.E4M3.F32.PACK_AB_MERGE_C R31, RZ, R31, RZ ;  /* 0x0000001fff1f723e */ /* 0x000fca00048070ff */
[----:B------:R0:W-:Y:S04]  /*24360*/  @!P2 STG.E.U8 desc[UR10][R34.64+0x31], R31 ;  /* 0x0000311f2200a986 */ /* 0x0001e8000c10110a */
[----:B------:R-:W1:Y:S01]  /*24370*/  @!P0 LDC.64 R32, c[0x0][0x5c0] ;  /* 0x00017000ff208b82 */ /* 0x000e620000000a00 */
[----:B0-----:R-:W-:-:S06]  /*24380*/  PRMT R31, RZ, 0x7610, R31 ;  /* 0x00007610ff1f7816 */ /* 0x001fcc000000001f */
[----:B------:R-:W4:Y:S01]  /*24390*/  @!P5 LDG.E.U8 R31, desc[UR10][R20.64+0x38] ;  /* 0x0000380a141fd981 */ /* 0x000f22000c1e1100 */
[C---:B------:R-:W-:Y:S02]  /*243a0*/  LOP3.LUT P6, RZ, R0.reuse, 0x400, RZ, 0xc0, !PT ;  /* 0x0000040000ff7812 */ /* 0x040fe400078cc0ff */
[----:B------:R-:W-:Y:S02]  /*243b0*/  LOP3.LUT R0, R0, 0xfffffff7, RZ, 0xc0, !PT ;  /* 0xfffffff700007812 */ /* 0x000fe400078ec0ff */
[----:B-1----:R-:W-:Y:S02]  /*243c0*/  @!P0 IADD3 R130, P2, P3, R14, R32, R3 ;  /* 0x000000200e828210 */ /* 0x002fe40007b5e003 */
        /* <DEDUP_REMOVED lines=9> */
[----:B----4-:R-:W-:-:S04]  /*24460*/  LOP3.LUT R31, R31, 0xff, RZ, 0xc0, !PT ;  /* 0x000000ff1f1f7812 */ /* 0x010fc800078ec0ff */
[----:B------:R-:W-:-:S05]  /*24470*/  F2FP.F16.E4M3.UNPACK_B R31, R31 ;  /* 0x0000001fff1f723e */ /* 0x000fca00020006ff */
[----:B------:R-:W-:-:S05]  /*24480*/  HADD2.F32 R31, -RZ, R31.H0_H0 ;  /* 0x2000001fff1f7230 */ /* 0x000fca0000004100 */
[----:B------:R-:W-:-:S04]  /*24490*/  FMUL R31, R31, UR61 ;  /* 0x0000003d1f1f7c20 */ /* 0x000fc80008400000 */
[----:B---3--:R-:W-:Y:S01]  /*244a0*/  FFMA R31, R123, UR60, R31 ;  /* 0x0000003c7b1f7c23 */ /* 0x008fe2000800001f */
[----:B------:R-:W-:Y:S01]  /*244b0*/  LOP3.LUT R5, R5, 0xfffff7ff, RZ, 0xc0, !PT ;  /* 0xfffff7ff05057812 */ /* 0x000fe200078ec0ff */
[----:B------:R-:W3:Y:S03]  /*244c0*/  LDL.LU R123, [R1+0x390] ;  /* 0x00039000017b7983 */ /* 0x000ee60000300800 */
[----:B------:R-:W-:-:S05]  /*244d0*/  F2FP.SATFINITE.E4M3.F32.PACK_AB_MERGE_C R31, RZ, R31, RZ ;  /* 0x0000001fff1f723e */ /* 0x000fca00048070ff */
[----:B------:R0:W-:Y:S01]  /*244e0*/  @!P5 STG.E.U8 desc[UR10][R82.64+0x38], R31 ;  /* 0x0000381f5200d986 */ /* 0x0001e2000c10110a */
[----:B------:R-:W-:-:S13]  /*244f0*/  ISETP.LT.OR P5, PT, R28, 0x7a, !P4 ;  /* 0x0000007a1c00780c */ /* 0x000fda00067a1670 */
[----:B0-----:R-:W0:Y:S02]  /*24500*/  @!P5 LDC.64 R30, c[0x0][0x5c0] ;  /* 0x00017000ff1edb82 */ /* 0x001e240000000a00 */
[----:B0-----:R-:W-:Y:S02]  /*24510*/  @!P5 IADD3 R148, P2, P3, R14, R30, R3 ;  /* 0x0000001e0e94d210 */ /* 0x001fe40007b5e003 */
[----:B------:R-:W-:-:S06]  /*24520*/  PRMT R30, RZ, 0x7610, R30 ;  /* 0x00007610ff1e7816 */ /* 0x000fcc000000001e */
[----:B------:R-:W4:Y:S01]  /*24530*/  @!P6 LDG.E.U8 R30, desc[UR10][R20.64+0x39] ;  /* 0x0000390a141ee981 */ /* 0x000f22000c1e1100 */
[----:B------:R-:W-:Y:S02]  /*24540*/  @!P5 IADD3.X R149, R29, R31, R2, P2, P3 ;  /* 0x0000001f1d95d210 */ /* 0x000fe400017e6402 */
[----:B------:R-:W-:Y:S02]  /*24550*/  ISETP.LT.OR P3, PT, R28, 0x39, !P1 ;  /* 0x000000391c00780c */ /* 0x000fe40004f61670 */
[----:B------:R-:W-:-:S11]  /*24560*/  @P5 LOP3.LUT R5, R5, 0x800, RZ, 0xfc, !PT ;  /* 0x0000080005055812 */ /* 0x000fd600078efcff */
[----:B------:R-:W-:-:S04]  /*24570*/  @!P3 IADD3 R32, P2, P5, R3, R14, R9 ;  /* 0x0000000e0320b210 */ /* 0x000fc80007d5e009 */
[----:B------:R-:W-:Y:S02]  /*24580*/  @!P3 IADD3.X R33, R2, R29, R8, P2, P5 ;  /* 0x0000001d0221b210 */ /* 0x000fe400017ea408 */
[----:B----4-:R-:W-:-:S04]  /*24590*/  LOP3.LUT R30, R30, 0xff, RZ, 0xc0, !PT ;  /* 0x000000ff1e1e7812 */ /* 0x010fc800078ec0ff */
[----:B------:R-:W-:-:S05]  /*245a0*/  F2FP.F16.E4M3.UNPACK_B R30, R30 ;  /* 0x0000001eff1e723e */ /* 0x000fca00020006ff */
[----:B------:R-:W-:-:S05]  /*245b0*/  HADD2.F32 R30, -RZ, R30.H0_H0 ;  /* 0x2000001eff1e7230 */ /* 0x000fca0000004100 */
[----:B------:R-:W-:-:S04]  /*245c0*/  FMUL R30, R30, UR61 ;  /* 0x0000003d1e1e7c20 */ /* 0x000fc80008400000 */
[----:B--2---:R-:W-:Y:S01]  /*245d0*/  FFMA R30, R122, UR60, R30 ;  /* 0x0000003c7a1e7c23 */ /* 0x004fe2000800001e */
[----:B------:R-:W-:Y:S01]  /*245e0*/  LOP3.LUT R7, R7, 0x7fffffff, RZ, 0xc0, !PT ;  /* 0x7fffffff07077812 */ /* 0x000fe200078ec0ff */
[----:B------:R-:W2:Y:S03]  /*245f0*/  LDL.LU R122, [R1+0x394] ;  /* 0x00039400017a7983 */ /* 0x000ea60000300800 */
[----:B------:R-:W-:-:S05]  /*24600*/  F2FP.SATFINITE.E4M3.F32.PACK_AB_MERGE_C R30, RZ, R30, RZ ;  /* 0x0000001eff1e723e */ /* 0x000fca00048070ff */
[----:B------:R0:W-:Y:S02]  /*24610*/  @!P6 STG.E.U8 desc[UR10][R56.64+0x39], R30 ;  /* 0x0000391e3800e986 */ /* 0x0001e4000c10110a */
[----:B0-----:R-:W0:Y:S02]  /*24620*/  @!P3 LDC.64 R30, c[0x0][0x5c0] ;  /* 0x00017000ff1ebb82 */ /* 0x001e240000000a00 */
[----:B0-----:R-:W-:Y:S02]  /*24630*/  @!P3 IADD3 R30, P2, R32, R30, RZ ;  /* 0x0000001e201eb210 */ /* 0x001fe40007f5e0ff */
[----:B------:R-:W-:-:S06]  /*24640*/  PRMT R32, RZ, 0x7610, R32 ;  /* 0x00007610ff207816 */ /* 0x000fcc0000000020 */
[----:B------:R-:W4:Y:S01]  /*24650*/  @!P3 LDG.E.U8 R32, desc[UR10][R22.64+0x38] ;  /* 0x0000380a1620b981 */ /* 0x000f22000c1e1100 */
[----:B------:R-:W-:Y:S01]  /*24660*/  @P4 LOP3.LUT R7, R7, 0x80000000, RZ, 0xfc, !PT ;  /* 0x8000000007074812 */ /* 0x000fe200078efcff */
[----:B------:R-:W-:-:S03]  /*24670*/  @!P3 IMAD.X R31, R33, 0x1, R31, P2 ;  /* 0x00000001211fb824 */ /* 0x000fc600010e061f */
[----:B------:R-:W-:Y:S02]  /*24680*/  LOP3.LUT R7, R7, 0xbfffffff, RZ, 0xc0, !PT ;  /* 0xbfffffff07077812 */ /* 0x000fe400078ec0ff */
[----:B------:R-:W-:Y:S02]  /*24690*/  ISETP.LT.OR P2, PT, R28, 0x3a, !P1 ;  /* 0x0000003a1c00780c */ /* 0x000fe40004f41670 */
[----:B------:R-:W-:Y:S02]  /*246a0*/  @P1 LOP3.LUT R7, R7, 0x40000000, RZ, 0xfc, !PT ;  /* 0x4000000007071812 */ /* 0x000fe400078efcff */
[----:B------:R-:W-:-:S04]  /*246b0*/  ISETP.GE.AND P1, PT, R13, 0x81, PT ;  /* 0x000000810d00780c */ /* 0x000fc80003f26270 */
[----:B------:R-:W-:-:S05]  /*246c0*/  ISETP.LT.OR P4, PT, R28, 0x71, !P1 ;  /* 0x000000711c00780c */ /* 0x000fca0004f81670 */
[----:B------:R-:W-:-:S04]  /*246d0*/  @!P2 IADD3 R34, P5, P6, R3, R14, R9 ;  /* 0x0000000e0322a210 */ /* 0x000fc80007ebe009 */
[----:B------:R-:W-:Y:S02]  /*246e0*/  @!P2 IADD3.X R35, R2, R29, R8, P5, P6 ;  /* 0x0000001d0223a210 */ /* 0x000fe40002fec408 */
        /* <DEDUP_REMOVED lines=8> */
[----:B------:R0:W-:Y:S02]  /*24770*/  @!P3 STG.E.U8 desc[UR10][R30.64+0x38], R32 ;  /* 0x000038201e00b986 */ /* 0x0001e4000c10110a */
[----:B0-----:R-:W0:Y:S08]  /*24780*/  @!P4 LDC.64 R30, c[0x0][0x5c0] ;  /* 0x00017000ff1ecb82 */ /* 0x001e300000000a00 */
[----:B------:R-:W1:Y:S01]  /*24790*/  @!P2 LDC.64 R32, c[0x0][0x5c0] ;  /* 0x00017000ff20ab82 */ /* 0x000e620000000a00 */
[----:B0-----:R-:W-:-:S02]  /*247a0*/  @!P4 IADD3 R134, P5, P6, R14, R30, R9 ;  /* 0x0000001e0e86c210 */ /* 0x001fc40007ebe009 */
[----:B------:R-:W-:-:S06]  /*247b0*/  PRMT R30, RZ, 0x7610, R30 ;  /* 0x00007610ff1e7816 */ /* 0x000fcc000000001e */
[----:B------:R-:W4:Y:S01]  /*247c0*/  @!P2 LDG.E.U8 R30, desc[UR10][R22.64+0x39] ;  /* 0x0000390a161ea981 */ /* 0x000f22000c1e1100 */
[----:B------:R-:W-:Y:S02]  /*247d0*/  @!P4 IADD3.X R135, R29, R31, R8, P5, P6 ;  /* 0x0000001f1d87c210 */ /* 0x000fe40002fec408 */
[----:B------:R-:W-:Y:S02]  /*247e0*/  ISETP.LT.OR P5, PT, R28, 0x72, !P1 ;  /* 0x000000721c00780c */ /* 0x000fe40004fa1670 */
[----:B-1----:R-:W-:-:S05]  /*247f0*/  @!P2 IADD3 R32, P3, R34, R32, RZ ;  /* 0x000000202220a210 */ /* 0x002fca0007f7e0ff */
[----:B------:R-:W-:Y:S01]  /*24800*/  @!P2 IMAD.X R33, R35, 0x1, R33, P3 ;  /* 0x000000012321a824 */ /* 0x000fe200018e0621 */
[----:B------:R-:W-:-:S04]  /*24810*/  @P4 LOP3.LUT R0, R0, 0x400000, RZ, 0xfc, !PT ;  /* 0x0040000000004812 */ /* 0x000fc800078efcff */
[----:B------:R-:W-:Y:S02]  /*24820*/  LOP3.LUT P6, RZ, R0, 0x800000, RZ, 0xc0, !PT ;  /* 0x0080000000ff7812 */ /* 0x000fe400078cc0ff */
[----:B----4-:R-:W-:-:S04]  /*24830*/  LOP3.LUT R30, R30, 0xff, RZ, 0xc0, !PT ;  /* 0x000000ff1e1e7812 */ /* 0x010fc800078ec0ff */
[----:B------:R-:W-:-:S05]  /*24840*/  F2FP.F16.E4M3.UNPACK_B R30, R30 ;  /* 0x0000001eff1e723e */ /* 0x000fca00020006ff */
[----:B------:R-:W-:-:S05]  /*24850*/  HADD2.F32 R30, -RZ, R30.H0_H0 ;  /* 0x2000001eff1e7230 */ /* 0x000fca0000004100 */
[----:B------:R-:W-:-:S04]  /*24860*/  FMUL R30, R30, UR61 ;  /* 0x0000003d1e1e7c20 */ /* 0x000fc80008400000 */
[----:B--2---:R-:W-:Y:S01]  /*24870*/  FFMA R30, R122, UR60, R30 ;  /* 0x0000003c7a1e7c23 */ /* 0x004fe2000800001e */
[----:B------:R-:W-:Y:S01]  /*24880*/  LOP3.LUT P4, RZ, R0, 0x2, RZ, 0xc0, !PT ;  /* 0x0000000200ff7812 */ /* 0x000fe2000788c0ff */
[----:B------:R-:W2:Y:S03]  /*24890*/  LDL.LU R122, [R1+0x39c] ;  /* 0x00039c00017a7983 */ /* 0x000ea60000300800 */
[----:B------:R-:W-:-:S05]  /*248a0*/  F2FP.SATFINITE.E4M3.F32.PACK_AB_MERGE_C R30, RZ, R30, RZ ;  /* 0x0000001eff1e723e */ /* 0x000fca00048070ff */
[----:B------:R0:W-:Y:S02]  /*248b0*/  @!P2 STG.E.U8 desc[UR10][R32.64+0x39], R30 ;  /* 0x0000391e2000a986 */ /* 0x0001e4000c10110a */
[----:B0-----:R-:W0:Y:S02]  /*248c0*/  @!P5 LDC.64 R30, c[0x0][0x5c0] ;  /* 0x00017000ff1edb82 */ /* 0x001e240000000a00 */
[----:B0-----:R-:W-:Y:S02]  /*248d0*/  @!P5 IADD3 R82, P2, P3, R14, R30, R9 ;  /* 0x0000001e0e52d210 */ /* 0x001fe40007b5e009 */
[----:B------:R-:W-:-:S06]  /*248e0*/  PRMT R30, RZ, 0x7610, R30 ;  /* 0x00007610ff1e7816 */ /* 0x000fcc000000001e */
[----:B------:R-:W4:Y:S01]  /*248f0*/  @!P6 LDG.E.U8 R30, desc[UR10][R24.64+0x30] ;  /* 0x0000300a181ee981 */ /* 0x000f22000c1e1100 */
[----:B------:R-:W-:Y:S02]  /*24900*/  LOP3.LUT R0, R0, 0xfffffbff, RZ, 0xc0, !PT ;  /* 0xfffffbff00007812 */ /* 0x000fe400078ec0ff */
[----:B------:R-:W-:Y:S02]  /*24910*/  @!P5 IADD3.X R83, R29, R31, R8, P2, P3 ;  /* 0x0000001f1d53d210 */ /* 0x000fe400017e6408 */
[----:B------:R-:W-:Y:S02]  /*24920*/  @P5 LOP3.LUT R0, R0, 0x400, RZ, 0xfc, !PT ;  /* 0x0000040000005812 */ /* 0x000fe400078efcff */
[C---:B------:R-:W-:Y:S02]  /*24930*/  ISETP.LT.OR P5, PT, R28.reuse, 0x79, !P1 ;  /* 0x000000791c00780c */ /* 0x040fe40004fa1670 */
[----:B------:R-:W-:Y:S02]  /*24940*/  ISETP.LT.OR P1, PT, R28, 0x7a, !P1 ;  /* 0x0000007a1c00780c */ /* 0x000fe40004f21670 */
[----:B----4-:R-:W-:-:S04]  /*24950*/  LOP3.LUT R30, R30, 0xff, RZ, 0xc0, !PT ;  /* 0x000000ff1e1e7812 */ /* 0x010fc800078ec0ff */
[----:B------:R-:W-:-:S05]  /*24960*/  F2FP.F16.E4M3.UNPACK_B R30, R30 ;  /* 0x0000001eff1e723e */ /* 0x000fca00020006ff */
[----:B------:R-:W-:-:S05]  /*24970*/  HADD2.F32 R30, -RZ, R30.H0_H0 ;  /* 0x2000001eff1e7230 */ /* 0x000fca0000004100 */
[----:B------:R-:W-:-:S04]  /*24980*/  FMUL R30, R30, UR61 ;  /* 0x0000003d1e1e7c20 */ /* 0x000fc80008400000 */
[----:B---3--:R-:W-:Y:S02]  /*24990*/  FFMA R32, R123, UR60, R30 ;  /* 0x0000003c7b207c23 */ /* 0x008fe4000800001e */
[----:B------:R-:W0:Y:S01]  /*249a0*/  @!P5 LDC.64 R30, c[0x0][0x5c0] ;  /* 0x00017000ff1edb82 */ /* 0x000e220000000a00 */
[----:B------:R-:W-:Y:S01]  /*249b0*/  LOP3.LUT R5, R5, 0xfffdffff, RZ, 0xc0, !PT ;  /* 0xfffdffff05057812 */ /* 0x000fe200078ec0ff */
[----:B------:R-:W3:Y:S01]  /*249c0*/  LDL.LU R123, [R1+0x3a0] ;  /* 0x0003a000017b7983 */ /* 0x000ee20000300800 */
[----:B0-----:R-:W-:-:S04]  /*249d0*/  @!P5 IADD3 R150, P2, P3, R14, R30, R9 ;  /* 0x0000001e0e96d210 */ /* 0x001fc80007b5e009 */
[----:B------:R-:W-:Y:S02]  /*249e0*/  @!P5 IADD3.X R151, R29, R31, R8, P2, P3 ;  /* 0x0000001f1d97d210 */ /* 0x000fe400017e6408 */
[----:B------:R-:W0:Y:S01]  /*249f0*/  @!P1 LDC.64 R30, c[0x0][0x5c0] ;  /* 0x00017000ff1e9b82 */ /* 0x000e220000000a00 */
[----:B------:R-:W-:-:S05]  /*24a00*/  F2FP.SATFINITE.E4M3.F32.PACK_AB_MERGE_C R32, RZ, R32, RZ ;  /* 0x00000020ff20723e */ /* 0x000fca00048070ff */
[----:B------:R0:W-:Y:S02]  /*24a10*/  @!P6 STG.E.U8 desc[UR10][R84.64+0x30], R32 ;  /* 0x000030205400e986 */ /* 0x0001e4000c10110a */
        /* <DEDUP_REMOVED lines=21> */
[----:B------:R-:W-:Y:S02]  /*24b70*/  ISETP.GE.AND P4, PT, R13, 0x101, PT ;  /* 0x000001010d00780c */ /* 0x000fe40003f86270 */
[----:B------:R-:W-:Y:S02]  /*24b80*/  @P1 LOP3.LUT R0, R0, 0x800000, RZ, 0xfc, !PT ;  /* 0x0080000000001812 */ /* 0x000fe400078efcff */
[C---:B------:R-:W-:Y:S01]  /*24b90*/  ISETP.LT.OR P1, PT, R28.reuse, 0x71, !P4 ;  /* 0x000000711c00780c */ /* 0x040fe20006721670 */
[----:B------:R-:W-:Y:S01]  /*24ba0*/  @!P3 IMAD.X R31, R33, 0x1, R31, P2 ;  /* 0x00000001211fb824 */ /* 0x000fe200010e061f */
[----:B------:R-:W-:-:S13]  /*24bb0*/  ISETP.LT.OR P2, PT, R28, 0x32, !P0 ;  /* 0x000000321c00780c */ /* 0x000fda0004741670 */
[----:B------:R-:W-:-:S04]  /*24bc0*/  @!P2 IADD3 R34, P5, P6, R3, R14, R11 ;  /* 0x0000000e0322a210 */ /* 0x000fc80007ebe00b */
[----:B------:R-:W-:Y:S02]  /*24bd0*/  @!P2 IADD3.X R35, R2, R29, R10, P5, P6 ;  /* 0x0000001d0223a210 */ /* 0x000fe40002fec40a */
[----:B----4-:R-:W-:-:S04]  /*24be0*/  LOP3.LUT R32, R32, 0xff, RZ, 0xc0, !PT ;  /* 0x000000ff20207812 */ /* 0x010fc800078ec0ff */
[----:B------:R-:W-:-:S05]  /*24bf0*/  F2FP.F16.E4M3.UNPACK_B R32, R32 ;  /* 0x00000020ff20723e */ /* 0x000fca00020006ff */
[----:B------:R-:W-:-:S05]  /*24c00*/  HADD2.F32 R32, -RZ, R32.H0_H0 ;  /* 0x20000020ff207230 */ /* 0x000fca0000004100 */
[----:B------:R-:W-:-:S04]  /*24c10*/  FMUL R32, R32, UR61 ;  /* 0x0000003d20207c20 */ /* 0x000fc80008400000 */
[----:B---3--:R-:W-:Y:S02]  /*24c20*/  FFMA R32, R123, UR60, R32 ;  /* 0x0000003c7b207c23 */ /* 0x008fe40008000020 */
        /* <DEDUP_REMOVED lines=9> */
[----:B------:R-:W-:Y:S02]  /*24cc0*/  ISETP.GE.AND P6, PT, R13, 0x101, PT ;  /* 0x000001010d00780c */ /* 0x000fe40003fc6270 */
[----:B-1----:R-:W-:Y:S02]  /*24cd0*/  @!P2 IADD3 R32, P3, R34, R32, RZ ;  /* 0x000000202220a210 */ /* 0x002fe40007f7e0ff */
[----:B------:R-:W-:-:S03]  /*24ce0*/  ISETP.LT.OR P4, PT, R28, 0x72, !P6 ;  /* 0x000000721c00780c */ /* 0x000fc60007781670 */
[----:B------:R-:W-:Y:S01]  /*24cf0*/  @!P2 IMAD.X R33, R35, 0x1, R33, P3 ;  /* 0x000000012321a824 */ /* 0x000fe200018e0621 */
[----:B------:R-:W-:Y:S02]  /*24d00*/  LOP3.LUT P5, RZ, R0, 0x1000000, RZ, 0xc0, !PT ;  /* 0x0100000000ff7812 */ /* 0x000fe400078ac0ff */
        /* <DEDUP_REMOVED lines=10> */
[----:B0-----:R-:W-:Y:S02]  /*24db0*/  @!P4 IADD3 R154, P2, P3, R14, R30, R11 ;  /* 0x0000001e0e9ac210 */ /* 0x001fe40007b5e00b */
[----:B------:R-:W-:-:S06]  /*24dc0*/  PRMT R30, RZ, 0x7610, R30 ;  /* 0x00007610ff1e7816 */ /* 0x000fcc000000001e */
[----:B------:R-:W4:Y:S01]  /*24dd0*/  @!P5 LDG.E.U8 R30, desc[UR10][R24.64+0x38] ;  /* 0x0000380a181ed981 */ /* 0x000f22000c1e1100 */
[----:B------:R-:W-:-:S04]  /*24de0*/  @P1 LOP3.LUT R5, R5, 0x400000, RZ, 0xfc, !PT ;  /* 0x0040000005051812 */ /* 0x000fc800078efcff */
[----:B------:R-:W-:Y:S02]  /*24df0*/  LOP3.LUT R5, R5, 0xfff7ffff, RZ, 0xc0, !PT ;  /* 0xfff7ffff05057812 */ /* 0x000fe400078ec0ff */
[----:B------:R-:W-:Y:S02]  /*24e00*/  @!P4 IADD3.X R155, R29, R31, R10, P2, P3 ;  /* 0x0000001f1d9bc210 */ /* 0x000fe400017e640a */
[----:B------:R-:W-:Y:S02]  /*24e10*/  @P4 LOP3.LUT R5, R5, 0x80000, RZ, 0xfc, !PT ;  /* 0x0008000005054812 */ /* 0x000fe400078efcff */
[----:B------:R-:W-:Y:S02]  /*24e20*/  ISETP.LT.OR P4, PT, R28, 0x79, !P6 ;  /* 0x000000791c00780c */ /* 0x000fe40007781670 */
[----:B------:R-:W-:Y:S02]  /*24e30*/  LOP3.LUT P1, RZ, R0, 0x800, RZ, 0xc0, !PT ;  /* 0x0000080000ff7812 */ /* 0x000fe4000782c0ff */
        /* <DEDUP_REMOVED lines=8> */
[----:B------:R-:W-:-:S05]  /*24ec0*/  F2FP.SATFINITE.E4M3.F32.PACK_AB_MERGE_C R32, RZ, R32, RZ ;  /* 0x00000020ff20723e */ /* 0x000fca00048070ff */
[----:B------:R1:W-:Y:S01]  /*24ed0*/  @!P5 STG.E.U8 desc[UR10][R86.64+0x38], R32 ;  /* 0x000038205600d986 */ /* 0x0003e2000c10110a */
[----:B------:R-:W-:Y:S02]  /*24ee0*/  ISETP.LT.OR P5, PT, R28, 0x7a, !P6 ;  /* 0x0000007a1c00780c */ /* 0x000fe400077a1670 */
[----:B0-----:R-:W-:-:S04]  /*24ef0*/  @!P4 IADD3 R158, P2, P3, R14, R30, R11 ;  /* 0x0000001e0e9ec210 */ /* 0x001fc80007b5e00b */
[----:B------:R-:W-:-:S07]  /*24f00*/  @!P4 IADD3.X R159, R29, R31, R10, P2, P3 ;  /* 0x0000001f1d9fc210 */ /* 0x000fce00017e640a */
[----:B------:R-:W1:Y:S02]  /*24f10*/  @!P5 LDC.64 R30, c[0x0][0x5c0] ;  /* 0x00017000ff1edb82 */ /* 0x000e640000000a00 */
[----:B-1----:R-:W-:Y:S02]  /*24f20*/  @!P5 IADD3 R86, P2, P3, R14, R30, R11 ;  /* 0x0000001e0e56d210 */ /* 0x002fe40007b5e00b */
[----:B------:R-:W-:-:S06]  /*24f30*/  PRMT R30, RZ, 0x7610, R30 ;  /* 0x00007610ff1e7816 */ /* 0x000fcc000000001e */
[----:B------:R-:W4:Y:S01]  /*24f40*/  @!P1 LDG.E.U8 R30, desc[UR10][R24.64+0x39] ;  /* 0x0000390a181e9981 */ /* 0x000f22000c1e1100 */
[----:B------:R-:W-:Y:S02]  /*24f50*/  @!P5 IADD3.X R87, R29, R31, R10, P2, P3 ;  /* 0x0000001f1d57d210 */ /* 0x000fe400017e640a */
[----:B------:R-:W-:Y:S02]  /*24f60*/  ISETP.LT.OR P3, PT, R28, 0x39, !P0 ;  /* 0x000000391c00780c */ /* 0x000fe40004761670 */
[----:B------:R-:W-:-:S04]  /*24f70*/  @P4 LOP3.LUT R5, R5, 0x8000000, RZ, 0xfc, !PT ;  /* 0x0800000005054812 */ /* 0x000fc800078efcff */
[----:B------:R-:W-:-:S04]  /*24f80*/  LOP3.LUT R5, R5, 0xfbffffff, RZ, 0xc0, !PT ;  /* 0xfbffffff05057812 */ /* 0x000fc800078ec0ff */
[----:B------:R-:W-:-:S03]  /*24f90*/  @P5 LOP3.LUT R5, R5, 0x4000000, RZ, 0xfc, !PT ;  /* 0x0400000005055812 */ /* 0x000fc600078efcff */
[----:B------:R-:W-:-:S04]  /*24fa0*/  @!P3 IADD3 R32, P2, P5, R3, R14, R11 ;  /* 0x0000000e0320b210 */ /* 0x000fc80007d5e00b */
[----:B------:R-:W-:Y:S02]  /*24fb0*/  @!P3 IADD3.X R33, R2, R29, R10, P2, P5 ;  /* 0x0000001d0221b210 */ /* 0x000fe400017ea40a */
        /* <DEDUP_REMOVED lines=10> */
[----:B0-----:R-:W-:Y:S02]  /*25060*/  @!P3 IADD3 R30, P2, R32, R30, RZ ;  /* 0x0000001e201eb210 */ /* 0x001fe40007f5e0ff */
[----:B------:R-:W-:-:S06]  /*25070*/  PRMT R32, RZ, 0x7610, R32 ;  /* 0x00007610ff207816 */ /* 0x000fcc0000000020 */
[----:B------:R-:W4:Y:S01]  /*25080*/  @!P3 LDG.E.U8 R32, desc[UR10][R26.64+0x38] ;  /* 0x0000380a1a20b981 */ /* 0x000f22000c1e1100 */
        /* <DEDUP_REMOVED lines=19> */
[----:B------:R-:W-:Y:S02]  /*251c0*/  @P0 LOP3.LUT R7, R7, 0x20000000, RZ, 0xfc, !PT ;  /* 0x2000000007070812 */ /* 0x000fe400078efcff */
[----:B------:R-:W-:Y:S02]  /*251d0*/  ISETP.LT.OR P0, PT, R28, 0x82, !P4 ;  /* 0x000000821c00780c */ /* 0x000fe40006701670 */
[----:B-1----:R-:W-:-:S05]  /*251e0*/  @!P2 IADD3 R32, P3, R34, R32, RZ ;  /* 0x000000202220a210 */ /* 0x002fca0007f7e0ff */
[----:B------:R-:W-:Y:S01]  /*251f0*/  @!P2 IMAD.X R33, R35, 0x1, R33, P3 ;  /* 0x000000012321a824 */ /* 0x000fe200018e0621 */
[----:B------:R-:W-:Y:S02]  /*25200*/  @!P1 IADD3.X R169, R29, R31, R2, P5, P6 ;  /* 0x0000001f1da99210 */ /* 0x000fe40002fec402 */
[----:B------:R-:W-:-:S04]  /*25210*/  LOP3.LUT R6, R6, 0xfffffff7, RZ, 0xc0, !PT ;  /* 0xfffffff706067812 */ /* 0x000fc800078ec0ff */
[----:B------:R-:W-:Y:S02]  /*25220*/  @P1 LOP3.LUT R6, R6, 0x8, RZ, 0xfc, !PT ;  /* 0x0000000806061812 */ /* 0x000fe400078efcff */
        /* <DEDUP_REMOVED lines=9> */
[----:B0-----:R-:W0:Y:S02]  /*252c0*/  @!P0 LDC.64 R30, c[0x0][0x5c0] ;  /* 0x00017000ff1e8b82 */ /* 0x001e240000000a00 */
[----:B0-----:R-:W-:-:S04]  /*252d0*/  @!P0 IADD3 R166, P2, P3, R14, R30, R3 ;  /* 0x0000001e0ea68210 */ /* 0x001fc80007b5e003 */
[----:B------:R-:W-:Y:S02]  /*252e0*/  @!P0 IADD3.X R167, R29, R31, R2, P2, P3 ;  /* 0x0000001f1da78210 */ /* 0x000fe400017e6402 */
[----:B------:R-:W-:Y:S02]  /*252f0*/  ISETP.LT.OR P2, PT, R28, 0x41, !P1 ;  /* 0x000000411c00780c */ /* 0x000fe40004f41670 */
[----:B------:R-:W-:-:S11]  /*25300*/  PRMT R30, RZ, 0x7610, R30 ;  /* 0x00007610ff1e7816 */ /* 0x000fd6000000001e */
[----:B------:R-:W4:Y:S02]  /*25310*/  @!P2 LDG.E.U8 R30, desc[UR10][R16.64+0x40] ;  /* 0x0000400a101ea981 */ /* 0x000f24000c1e1100 */
        /* <DEDUP_REMOVED lines=8> */
[----:B------:R-:W-:Y:S02]  /*253a0*/  F2FP.SATFINITE.E4M3.F32.PACK_AB_MERGE_C R32, RZ, R32, RZ ;  /* 0x00000020ff20723e */ /* 0x000fe400048070ff */
[----:B0-----:R-:W-:-:S05]  /*253b0*/  @!P2 IADD3 R30, P3, R14, R30, RZ ;  /* 0x0000001e0e1ea210 */ /* 0x001fca0007f7e0ff */
[----:B------:R-:W-:-:S05]  /*253c0*/  @!P2 IMAD.X R31, R29, 0x1, R31, P3 ;  /* 0x000000011d1fa824 */ /* 0x000fca00018e061f */
[----:B------:R0:W-:Y:S01]  /*253d0*/  @!P2 STG.E.U8 desc[UR10][R30.64+0x40], R32 ;  /* 0x000040201e00a986 */ /* 0x0001e2000c10110a */
[----:B------:R-:W-:Y:S02]  /*253e0*/  ISETP.LT.OR P2, PT, R28, 0x42, !P1 ;  /* 0x000000421c00780c */ /* 0x000fe40004f41670 */
[----:B0-----:R-:W-:-:S11]  /*253f0*/  PRMT R32, RZ, 0x7610, R32 ;  /* 0x00007610ff207816 */ /* 0x001fd60000000020 */
[----:B------:R-:W0:Y:S01]  /*25400*/  @!P2 LDC.64 R30, c[0x0][0x5c0] ;  /* 0x00017000ff1eab82 */ /* 0x000e220000000a00 */
[----:B------:R-:W4:Y:S01]  /*25410*/  @!P2 LDG.E.U8 R32, desc[UR10][R16.64+0x41] ;  /* 0x0000410a1020a981 */ /* 0x000f22000c1e1100 */
[----:B------:R-:W-:Y:S02]  /*25420*/  @P0 LOP3.LUT R0, R0, 0x800, RZ, 0xfc, !PT ;  /* 0x0000080000000812 */ /* 0x000fe400078efcff */
[----:B------:R-:W-:Y:S02]  /*25430*/  ISETP.LT.OR P0, PT, R28, 0x89, !P4 ;  /* 0x000000891c00780c */ /* 0x000fe40006701670 */
[----:B0-----:R-:W-:-:S05]  /*25440*/  @!P2 IADD3 R30, P3, R14, R30, RZ ;  /* 0x0000001e0e1ea210 */ /* 0x001fca0007f7e0ff */
[----:B------:R-:W-:Y:S01]  /*25450*/  @!P2 IMAD.X R31, R29, 0x1, R31, P3 ;  /* 0x000000011d1fa824 */ /* 0x000fe200018e061f */
[----:B------:R-:W-:Y:S02]  /*25460*/  ISETP.LT.OR P6, PT, R28, 0x41, !P4 ;  /* 0x000000411c00780c */ /* 0x000fe400067c1670 */
        /* <DEDUP_REMOVED lines=8> */
[----:B------:R0:W-:Y:S02]  /*254f0*/  @!P2 STG.E.U8 desc[UR10][R30.64+0x41], R32 ;  /* 0x000041201e00a986 */ /* 0x0001e4000c10110a */
[----:B0-----:R-:W0:Y:S02]  /*25500*/  @!P0 LDC.64 R30, c[0x0][0x5c0] ;  /* 0x00017000ff1e8b82 */ /* 0x001e240000000a00 */
[----:B0-----:R-:W-:Y:S02]  /*25510*/  @!P0 IADD3 R174, P2, P3, R14, R30, R3 ;  /* 0x0000001e0eae8210 */ /* 0x001fe40007b5e003 */
[----:B------:R-:W-:-:S06]  /*25520*/  PRMT R30, RZ, 0x7610, R30 ;  /* 0x00007610ff1e7816 */ /* 0x000fcc000000001e */
[----:B------:R-:W4:Y:S01]  /*25530*/  @!P6 LDG.E.U8 R30, desc[UR10][R18.64+0x40] ;  /* 0x0000400a121ee981 */ /* 0x000f22000c1e1100 */
[----:B------:R-:W-:Y:S02]  /*25540*/  @!P0 IADD3.X R175, R29, R31, R2, P2, P3 ;  /* 0x0000001f1daf8210 */ /* 0x000fe400017e6402 */
[----:B------:R-:W-:-:S04]  /*25550*/  LOP3.LUT R6, R6, 0xffffffbf, RZ, 0xc0, !PT ;  /* 0xffffffbf06067812 */ /* 0x000fc800078ec0ff */
[----:B------:R-:W-:Y:S02]  /*25560*/  @P0 LOP3.LUT R6, R6, 0x40, RZ, 0xfc, !PT ;  /* 0x0000004006060812 */ /* 0x000fe400078efcff */
[----:B------:R-:W-:Y:S02]  /*25570*/  ISETP.GE.AND P0, PT, R13, 0x81, PT ;  /* 0x000000810d00780c */ /* 0x000fe40003f06270 */
[----:B------:R-:W-:-:S04]  /*25580*/  LOP3.LUT R6, R6, 0xffffff7f, RZ, 0xc0, !PT ;  /* 0xffffff7f06067812 */ /* 0x000fc800078ec0ff */
[----:B------:R-:W-:Y:S02]  /*25590*/  @P5 LOP3.LUT R6, R6, 0x80, RZ, 0xfc, !PT ;  /* 0x0000008006065812 */ /* 0x000fe400078efcff */
        /* <DEDUP_REMOVED lines=10> */
[----:B------:R-:W-:-:S13]  /*25640*/  ISETP.LT.OR P5, PT, R28, 0x81, !P0 ;  /* 0x000000811c00780c */ /* 0x000fda00047a1670 */
[----:B------:R-:W0:Y:S01]  /*25650*/  @!P5 LDC.64 R30, c[0x0][0x5c0] ;  /* 0x00017000ff1edb82 */ /* 0x000e220000000a00 */
[----:B------:R-:W-:-:S05]  /*25660*/  F2FP.SATFINITE.E4M3.F32.PACK_AB_MERGE_C R32, RZ, R32, RZ ;  /* 0x00000020ff20723e */ /* 0x000fca00048070ff */
[----:B------:R-:W-:Y:S01]  /*25670*/  @!P6 STG.E.U8 desc[UR10][R44.64+0x40], R32 ;  /* 0x000040202c00e986 */ /* 0x000fe2000c10110a */
[----:B------:R-:W-:Y:S02]  /*25680*/  ISETP.LT.OR P6, PT, R28, 0x42, !P4 ;  /* 0x000000421c00780c */ /* 0x000fe400067c1670 */
[----:B0-----:R-:W-:Y:S02]  /*25690*/  @!P5 IADD3 R176, P2, P3, R14, R30, R9 ;  /* 0x0000001e0eb0d210 */ /* 0x001fe40007b5e009 */
[----:B------:R-:W-:-:S09]  /*256a0*/  PRMT R30, RZ, 0x7610, R30 ;  /* 0x00007610ff1e7816 */ /* 0x000fd2000000001e */
[----:B------:R-:W4:Y:S01]  /*256b0*/  @!P6 LDG.E.U8 R30, desc[UR10][R18.64+0x41] ;  /* 0x0000410a121ee981 */ /* 0x000f22000c1e1100 */
[----:B------:R-:W-:Y:S02]  /*256c0*/  @P5 LOP3.LUT R6, R6, 0x400, RZ, 0xfc, !PT ;  /* 0x0000040006065812 */ /* 0x000fe400078efcff */
[----:B------:R-:W-:Y:S02]  /*256d0*/  @!P5 IADD3.X R177, R29, R31, R8, P2, P3 ;  /* 0x0000001f1db1d210 */ /* 0x000fe400017e6408 */
[----:B------:R-:W-:Y:S02]  /*256e0*/  ISETP.LT.OR P5, PT, R28, 0x82, !P0 ;  /* 0x000000821c00780c */ /* 0x000fe400047a1670 */
        /* <DEDUP_REMOVED lines=60> */
[----:B------:R-:W-:Y:S01]  /*25ab0*/  LOP3.LUT P5, RZ, R0, 0x1000, RZ, 0xc0, !PT ;  /* 0x0000100000ff7812 */ /* 0x000fe200078ac0ff */
        /* <DEDUP_REMOVED lines=20> */
[----:B------:R0:W-:Y:S01]  /*25c00*/  @!P1 STG.E.U8 desc[UR10][R88.64+0x49], R30 ;  /* 0x0000491e58009986 */ /* 0x0001e2000c10110a */
[----:B------:R-:W-:-:S13]  /*25c10*/  ISETP.LT.OR P1, PT, R28, 0x82, !P6 ;  /* 0x000000821c00780c */ /* 0x000fda0007721670 */
        /* <DEDUP_REMOVED lines=26> */
[----:B------:R-:W4:Y:S01]  /*25dc0*/  @!P0 LDG.E.U8 R30, desc[UR10][R20.64+0x41] ;  /* 0x0000410a141e8981 */ /* 0x000f22000c1e1100 */
[----:B------:R-:W-:Y:S02]  /*25dd0*/  @P1 LOP3.LUT R6, R6, 0x10000000, RZ, 0xfc, !PT ;  /* 0x1000000006061812 */ /* 0x000fe400078efcff */
[----:B------:R-:W-:Y:S02]  /*25de0*/  LOP3.LUT P1, RZ, R7, 0x40000000, RZ, 0xc0, !PT ;  /* 0x4000000007ff7812 */ /* 0x000fe4000782c0ff */
[----:B------:R-:W-:Y:S02]  /*25df0*/  @!P5 IADD3.X R195, R29, R31, R10, P2, P3 ;  /* 0x0000001f1dc3d210 */ /* 0x000fe400017e640a */
[----:B------:R-:W-:Y:S02]  /*25e00*/  ISETP.LT.OR P3, PT, R28, 0x41, !P1 ;  /* 0x000000411c00780c */ /* 0x000fe40004f61670 */
[----:B------:R-:W-:-:S04]  /*25e10*/  LOP3.LUT R6, R6, 0xf7ffffff, RZ, 0xc0, !PT ;  /* 0xf7ffffff06067812 */ /* 0x000fc800078ec0ff */
[----:B------:R-:W-:-:S07]  /*25e20*/  @P5 LOP3.LUT R6, R6, 0x8000000, RZ, 0xfc, !PT ;  /* 0x0800000006065812 */ /* 0x000fce00078efcff */
[----:B-1----:R-:W-:-:S04]  /*25e30*/  @!P3 IADD3 R32, P2, P5, R3, R14, R9 ;  /* 0x0000000e0320b210 */ /* 0x002fc80007d5e009 */
[----:B------:R-:W-:Y:S02]  /*25e40*/  @!P3 IADD3.X R33, R2, R29, R8, P2, P5 ;  /* 0x0000001d0221b210 */ /* 0x000fe400017ea408 */
        /* <DEDUP_REMOVED lines=32> */
[----:B------:R-:W-:Y:S02]  /*26050*/  @!P0 IADD3.X R207, R29, R31, R2, P5, P6 ;  /* 0x0000001f1dcf8210 */ /* 0x000fe40002fec402 */
[----:B------:R-:W-:Y:S02]  /*26060*/  ISETP.LT.OR P0, PT, R28, 0x92, !P4 ;  /* 0x000000921c00780c */ /* 0x000fe40006701670 */
[----:B-1----:R-:W-:-:S05]  /*26070*/  @!P2 IADD3 R32, P3, R34, R32, RZ ;  /* 0x000000202220a210 */ /* 0x002fca0007f7e0ff */
        /* <DEDUP_REMOVED lines=15> */
[----:B------:R-:W-:Y:S02]  /*26170*/  @P0 LOP3.LUT R6, R6, 0x40000000, RZ, 0xfc, !PT ;  /* 0x4000000006060812 */ /* 0x000fe400078efcff */
[----:B------:R-:W-:Y:S02]  /*26180*/  @!P0 IADD3.X R203, R29, R31, R2, P2, P3 ;  /* 0x0000001f1dcb8210 */ /* 0x000fe400017e6402 */
        /* <DEDUP_REMOVED lines=19> */
[----:B------:R-:W-:Y:S02]  /*262c0*/  @!P5 IADD3.X R219, R29, R31, R2, P2, P3 ;  /* 0x0000001f1ddbd210 */ /* 0x000fe400017e6402 */
[----:B------:R-:W-:Y:S02]  /*262d0*/  ISETP.LT.OR P3, PT, R28, 0x49, !P1 ;  /* 0x000000491c00780c */ /* 0x000fe40004f61670 */
[----:B------:R-:W-:-:S04]  /*262e0*/  @P0 LOP3.LUT R6, R6, 0x80000000, RZ, 0xfc, !PT ;  /* 0x8000000006060812 */ /* 0x000fc800078efcff */
[----:B------:R-:W-:-:S04]  /*262f0*/  LOP3.LUT R6, R6, 0xdfffffff, RZ, 0xc0, !PT ;  /* 0xdfffffff06067812 */ /* 0x000fc800078ec0ff */
[----:B------:R-:W-:-:S03]  /*26300*/  @P5 LOP3.LUT R6, R6, 0x20000000, RZ, 0xfc, !PT ;  /* 0x2000000006065812 */ /* 0x000fc600078efcff */
[----:B-1----:R-:W-:-:S04]  /*26310*/  @!P3 IADD3 R32, P2, P5, R3, R14, R9 ;  /* 0x0000000e0320b210 */ /* 0x002fc80007d5e009 */
        /* <DEDUP_REMOVED lines=14> */
[----:B------:R-:W-:-:S04]  /*26400*/  LOP3.LUT R7, R7, 0xefffffff, RZ, 0xc0, !PT ;  /* 0xefffffff07077812 */ /* 0x000fc800078ec0ff */
        /* <DEDUP_REMOVED lines=44> */
[C---:B------:R-:W-:Y:S02]  /*266d0*/  ISETP.LT.OR P5, PT, R28.reuse, 0x99, !P1 ;  /* 0x000000991c00780c */ /* 0x040fe40004fa1670 */
[----:B------:R-:W-:Y:S02]  /*266e0*/  ISETP.LT.OR P1, PT, R28, 0x9a, !P1 ;  /* 0x0000009a1c00780c */ /* 0x000fe40004f21670 */
[----:B------:R-:W-:-:S02]  /*266f0*/  LOP3.LUT P4, RZ, R0, 0x2000, RZ, 0xc0, !PT ;  /* 0x0000200000ff7812 */ /* 0x000fc4000788c0ff */
        /* <DEDUP_REMOVED lines=12> */
[----:B------:R1:W-:Y:S01]  /*267c0*/  @!P6 STG.E.U8 desc[UR10][R66.64+0x40], R32 ;  /* 0x000040204200e986 */ /* 0x0003e2000c10110a */
[----:B0-----:R-:W-:Y:S02]  /*267d0*/  @!P1 IADD3 R216, P2, P3, R14, R30, R9 ;  /* 0x0000001e0ed89210 */ /* 0x001fe40007b5e009 */
[----:B------:R-:W-:-:S06]  /*267e0*/  PRMT R30, RZ, 0x7610, R30 ;  /* 0x00007610ff1e7816 */ /* 0x000fcc000000001e */
[----:B------:R-:W4:Y:S01]  /*267f0*/  @!P4 LDG.E.U8 R30, desc[UR10][R24.64+0x41] ;  /* 0x0000410a181ec981 */ /* 0x000f22000c1e1100 */
[----:B------:R-:W-:Y:S02]  /*26800*/  @!P1 IADD3.X R217, R29, R31, R8, P2, P3 ;  /* 0x0000001f1dd99210 */ /* 0x000fe400017e6408 */
[----:B------:R-:W-:Y:S02]  /*26810*/  ISETP.LT.OR P3, PT, R28, 0x41, !P0 ;  /* 0x000000411c00780c */ /* 0x000fe40004761670 */
[----:B------:R-:W-:-:S11]  /*26820*/  @P5 LOP3.LUT R6, R6, 0x1000000, RZ, 0xfc, !PT ;  /* 0x0100000006065812 */ /* 0x000fd600078efcff */
[----:B-1----:R-:W-:-:S04]  /*26830*/  @!P3 IADD3 R32, P2, P5, R3, R14, R11 ;  /* 0x0000000e0320b210 */ /* 0x002fc80007d5e00b */
        /* <DEDUP_REMOVED lines=196> */
[----:B------:R-:W-:-:S03]  /*27480*/  @P5 LOP3.LUT R6, R6, 0x100, RZ, 0xfc, !PT ;  /* 0x0000010006065812 */ /* 0x000fc600078efcff */
[----:B------:R-:W-:Y:S01]  /*27490*/  @!P5 STL.64 [R1], R34 ;  /* 0x000000220100d387 */ /* 0x000fe20000100a00 */
        /* <DEDUP_REMOVED lines=50> */
[----:B------:R-:W-:-:S03]  /*277c0*/  LOP3.LUT R6, R6, 0xffffffef, RZ, 0xc0, !PT ;  /* 0xffffffef06067812 */ /* 0x000fc600078ec0ff */
[----:B------:R0:W-:Y:S01]  /*277d0*/  @!P5 STL.64 [R1+0x10], R34 ;  /* 0x000010220100d387 */ /* 0x0001e20000100a00 */
        /* <DEDUP_REMOVED lines=10> */
[----:B------:R-:W3:Y:S01]  /*27880*/  LDL.LU R123, [R1+0x438] ;  /* 0x00043800017b7983 */ /* 0x000ee20000300800 */
[----:B0-----:R-:W-:-:S04]  /*27890*/  @!P0 IADD3 R34, P2, P3, R14, R30, R9 ;  /* 0x0000001e0e228210 */ /* 0x001fc80007b5e009 */
[----:B------:R-:W-:-:S05]  /*278a0*/  @!P0 IADD3.X R35, R29, R31, R8, P2, P3 ;  /* 0x0000001f1d238210 */ /* 0x000fca00017e6408 */
[----:B------:R0:W-:Y:S01]  /*278b0*/  @!P0 STL.64 [R1+0x8], R34 ;  /* 0x0000082201008387 */ /* 0x0001e20000100a00 */
        /* <DEDUP_REMOVED lines=9> */
[----:B------:R-:W-:Y:S02]  /*27950*/  LOP3.LUT P5, RZ, R0, 0x8000, RZ, 0xc0, !PT ;  /* 0x0000800000ff7812 */ /* 0x000fe400078ac0ff */
[----:B----4-:R-:W-:-:S04]  /*27960*/  LOP3.LUT R30, R30, 0xff, RZ, 0xc0, !PT ;  /* 0x000000ff1e1e7812 */ /* 0x010fc800078ec0ff */
[----:B------:R-:W-:-:S05]  /*27970*/  F2FP.F16.E4M3.UNPACK_B R30, R30 ;  /* 0x0000001eff1e723e */ /* 0x000fca00020006ff */
[----:B------:R-:W-:-:S05]  /*27980*/  HADD2.F32 R30, -RZ, R30.H0_H0 ;  /* 0x2000001eff1e7230 */ /* 0x000fca0000004100 */
[----:B------:R-:W-:-:S04]  /*27990*/  FMUL R30, R30, UR61 ;  /* 0x0000003d1e1e7c20 */ /* 0x000fc80008400000 */
[----:B--2---:R-:W-:-:S05]  /*279a0*/  FFMA R30, R122, UR60, R30 ;  /* 0x0000003c7a1e7c23 */ /* 0x004fca000800001e */
[----:B------:R-:W-:-:S05]  /*279b0*/  F2FP.SATFINITE.E4M3.F32.PACK_AB_MERGE_C R30, RZ, R30, RZ ;  /* 0x0000001eff1e723e */ /* 0x000fca00048070ff */
[----:B------:R0:W-:Y:S01]  /*279c0*/  @!P1 STG.E.U8 desc[UR10][R104.64+0x59], R30 ;  /* 0x0000591e68009986 */ /* 0x0001e2000c10110a */
[----:B------:R-:W-:-:S13]  /*279d0*/  ISETP.LT.OR P1, PT, R28, 0xa2, !P6 ;  /* 0x000000a21c00780c */ /* 0x000fda0007721670 */
[----:B0-----:R-:W0:Y:S02]  /*279e0*/  @!P1 LDC.64 R30, c[0x0][0x5c0] ;  /* 0x00017000ff1e9b82 */ /* 0x001e240000000a00 */
[----:B0-----:R-:W-:Y:S02]  /*279f0*/  @!P1 IADD3 R32, P2, P3, R14, R30, R11 ;  /* 0x0000001e0e209210 */ /* 0x001fe40007b5e00b */
[----:B------:R-:W-:-:S06]  /*27a00*/  PRMT R30, RZ, 0x7610, R30 ;  /* 0x00007610ff1e7816 */ /* 0x000fcc000000001e */
[----:B------:R-:W2:Y:S01]  /*27a10*/  @!P5 LDG.E.U8 R30, desc[UR10][R20.64+0x50] ;  /* 0x0000500a141ed981 */ /* 0x000ea2000c1e1100 */
[----:B------:R-:W-:-:S04]  /*27a20*/  LOP3.LUT R6, R6, 0xfffffffd, RZ, 0xc0, !PT ;  /* 0xfffffffd06067812 */ /* 0x000fc800078ec0ff */
[----:B------:R-:W-:Y:S02]  /*27a30*/  @P0 LOP3.LUT R6, R6, 0x2, RZ, 0xfc, !PT ;  /* 0x0000000206060812 */ /* 0x000fe400078efcff */
[----:B------:R-:W-:Y:S02]  /*27a40*/  @!P1 IADD3.X R33, R29, R31, R10, P2, P3 ;  /* 0x0000001f1d219210 */ /* 0x000fe400017e640a */
[----:B------:R-:W-:Y:S01]  /*27a50*/  LOP3.LUT R6, R6, 0xfffffffe, RZ, 0xc0, !PT ;  /* 0xfffffffe06067812 */ /* 0x000fe200078ec0ff */
[----:B------:R-:W-:Y:S03]  /*27a60*/  @!P0 STL.64 [R1+0x28], R34 ;  /* 0x0000282201008387 */ /* 0x000fe60000100a00 */
[----:B------:R-:W-:Y:S01]  /*27a70*/  @P1 LOP3.LUT R6, R6, 0x1, RZ, 0xfc, !PT ;  /* 0x0000000106061812 */ /* 0x000fe200078efcff */
[----:B------:R-:W4:Y:S04]  /*27a80*/  LDL.LU R122, [R1+0x43c] ;  /* 0x00043c00017a7983 */ /* 0x000f280000300800 */
[----:B------:R3:W-:Y:S01]  /*27a90*/  @!P1 STL.64 [R1+0x20], R32 ;  /* 0x0000202001009387 */ /* 0x0007e20000100a00 */
[----:B------:R-:W-:-:S02]  /*27aa0*/  ISETP.LT.OR P1, PT, R28, 0xa9, !P6 ;  /* 0x000000a91c00780c */ /* 0x000fc40007721670 */
[----:B------:R-:W-:Y:S02]  /*27ab0*/  LOP3.LUT P0, RZ, R0, 0x40, RZ, 0xc0, !PT ;  /* 0x0000004000ff7812 */ /* 0x000fe4000780c0ff */
[----:B--2---:R-:W-:-:S04]  /*27ac0*/  LOP3.LUT R30, R30, 0xff, RZ, 0xc0, !PT ;  /* 0x000000ff1e1e7812 */ /* 0x004fc800078ec0ff */
[----:B------:R-:W-:-:S05]  /*27ad0*/  F2FP.F16.E4M3.UNPACK_B R30, R30 ;  /* 0x0000001eff1e723e */ /* 0x000fca00020006ff */
[----:B------:R-:W-:-:S05]  /*27ae0*/  HADD2.F32 R30, -RZ, R30.H0_H0 ;  /* 0x2000001eff1e7230 */ /* 0x000fca0000004100 */
[----:B------:R-:W-:-:S04]  /*27af0*/  FMUL R30, R30, UR61 ;  /* 0x0000003d1e1e7c20 */ /* 0x000fc80008400000 */
[----:B---3--:R-:W-:Y:S02]  /*27b00*/  FFMA R32, R123, UR60, R30 ;  /* 0x0000003c7b207c23 */ /* 0x008fe4000800001e */
[----:B------:R-:W0:Y:S01]  /*27b10*/  @!P1 LDC.64 R30, c[0x0][0x5c0] ;  /* 0x00017000ff1e9b82 */ /* 0x000e220000000a00 */
[----:B------:R-:W2:Y:S02]  /*27b20*/  LDL.LU R123, [R1+0x440] ;  /* 0x00044000017b7983 */ /* 0x000ea40000300800 */
[----:B------:R-:W-:-:S05]  /*27b30*/  F2FP.SATFINITE.E4M3.F32.PACK_AB_MERGE_C R32, RZ, R32, RZ ;  /* 0x00000020ff20723e */ /* 0x000fca00048070ff */
[----:B------:R-:W-:Y:S01]  /*27b40*/  @!P5 STG.E.U8 desc[UR10][R70.64+0x50], R32 ;  /* 0x000050204600d986 */ /* 0x000fe2000c10110a */
[----:B------:R-:W-:Y:S02]  /*27b50*/  ISETP.LT.OR P5, PT, R28, 0xaa, !P6 ;  /* 0x000000aa1c00780c */ /* 0x000fe400077a1670 */
[----:B0-----:R-:W-:-:S04]  /*27b60*/  @!P1 IADD3 R34, P2, P3, R14, R30, R11 ;  /* 0x0000001e0e229210 */ /* 0x001fc80007b5e00b */
[----:B------:R-:W-:-:S07]  /*27b70*/  @!P1 IADD3.X R35, R29, R31, R10, P2, P3 ;  /* 0x0000001f1d239210 */ /* 0x000fce00017e640a */
[----:B------:R-:W0:Y:S01]  /*27b80*/  @!P5 LDC.64 R30, c[0x0][0x5c0] ;  /* 0x00017000ff1edb82 */ /* 0x000e220000000a00 */
[----:B------:R0:W-:Y:S02]  /*27b90*/  @!P1 STL.64 [R1+0x38], R34 ;  /* 0x0000382201009387 */ /* 0x0001e40000100a00 */
[----:B0-----:R-:W-:Y:S02]  /*27ba0*/  @!P5 IADD3 R34, P2, P3, R14, R30, R11 ;  /* 0x0000001e0e22d210 */ /* 0x001fe40007b5e00b */
[----:B------:R-:W-:-:S06]  /*27bb0*/  PRMT R30, RZ, 0x7610, R30 ;  /* 0x00007610ff1e7816 */ /* 0x000fcc000000001e */
[----:B------:R-:W3:Y:S01]  /*27bc0*/  @!P0 LDG.E.U8 R30, desc[UR10][R20.64+0x51] ;  /* 0x0000510a141e8981 */ /* 0x000ee2000c1e1100 */
[----:B------:R-:W-:-:S04]  /*27bd0*/  LOP3.LUT R5, R5, 0x7fffffff, RZ, 0xc0, !PT ;  /* 0x7fffffff05057812 */ /* 0x000fc800078ec0ff */
[----:B------:R-:W-:Y:S02]  /*27be0*/  @P1 LOP3.LUT R5, R5, 0x80000000, RZ, 0xfc, !PT ;  /* 0x8000000005051812 */ /* 0x000fe400078efcff */
[----:B------:R-:W-:Y:S02]  /*27bf0*/  LOP3.LUT P1, RZ, R7, 0x8000000, RZ, 0xc0, !PT ;  /* 0x0800000007ff7812 */ /* 0x000fe4000782c0ff */
[----:B------:R-:W-:Y:S02]  /*27c00*/  @!P5 IADD3.X R35, R29, R31, R10, P2, P3 ;  /* 0x0000001f1d23d210 */ /* 0x000fe400017e640a */
[----:B------:R-:W-:Y:S02]  /*27c10*/  ISETP.LT.OR P3, PT, R28, 0x51, !P1 ;  /* 0x000000511c00780c */ /* 0x000fe40004f61670 */
[----:B------:R-:W-:Y:S01]  /*27c20*/  LOP3.LUT R5, R5, 0xbfffffff, RZ, 0xc0, !PT ;  /* 0xbfffffff05057812 */ /* 0x000fe200078ec0ff */
[----:B------:R-:W-:Y:S03]  /*27c30*/  @!P5 STL.64 [R1+0x48], R34 ;  /* 0x000048220100d387 */ /* 0x000fe60000100a00 */
[----:B------:R-:W-:-:S07]  /*27c40*/  @P5 LOP3.LUT R5, R5, 0x40000000, RZ, 0xfc, !PT ;  /* 0x4000000005055812 */ /* 0x000fce00078efcff */
[----:B------:R-:W-:-:S04]  /*27c50*/  @!P3 IADD3 R32, P2, P5, R3, R14, R9 ;  /* 0x0000000e0320b210 */ /* 0x000fc80007d5e009 */
[----:B------:R-:W-:Y:S02]  /*27c60*/  @!P3 IADD3.X R33, R2, R29, R8, P2, P5 ;  /* 0x0000001d0221b210 */ /* 0x000fe400017ea408 */
[----:B---3--:R-:W-:-:S04]  /*27c70*/  LOP3.LUT R30, R30, 0xff, RZ, 0xc0, !PT ;  /* 0x000000ff1e1e7812 */ /* 0x008fc800078ec0ff */
[----:B------:R-:W-:-:S05]  /*27c80*/  F2FP.F16.E4M3.UNPACK_B R30, R30 ;  /* 0x0000001eff1e723e */ /* 0x000fca00020006ff */
[----:B------:R-:W-:-:S05]  /*27c90*/  HADD2.F32 R30, -RZ, R30.H0_H0 ;  /* 0x2000001eff1e7230 */ /* 0x000fca0000004100 */
[----:B------:R-:W-:-:S04]  /*27ca0*/  FMUL R30, R30, UR61 ;  /* 0x0000003d1e1e7c20 */ /* 0x000fc80008400000 */
[----:B----4-:R-:W-:Y:S02]  /*27cb0*/  FFMA R30, R122, UR60, R30 ;  /* 0x0000003c7a1e7c23 */ /* 0x010fe4000800001e */
[----:B------:R-:W3:Y:S03]  /*27cc0*/  LDL.LU R122, [R1+0x444] ;  /* 0x00044400017a7983 */ /* 0x000ee60000300800 */
        /* <DEDUP_REMOVED lines=26> */
[----:B------:R-:W-:-:S03]  /*27e70*/  @P0 LOP3.LUT R5, R5, 0x20000000, RZ, 0xfc, !PT ;  /* 0x2000000005050812 */ /* 0x000fc600078efcff */
[----:B------:R-:W-:Y:S01]  /*27e80*/  @!P0 STL.64 [R1+0x60], R36 ;  /* 0x0000602401008387 */ /* 0x000fe20000100a00 */
        /* <DEDUP_REMOVED lines=13> */
[----:B0-----:R-:W0:Y:S02]  /*27f60*/  @!P0 LDC.64 R30, c[0x0][0x5c0] ;  /* 0x00017000ff1e8b82 */ /* 0x001e240000000a00 */
[----:B0-----:R-:W-:Y:S02]  /*27f70*/  @!P0 IADD3 R34, P2, P3, R14, R30, R3 ;  /* 0x0000001e0e228210 */ /* 0x001fe40007b5e003 */
[----:B------:R-:W-:-:S06]  /*27f80*/  PRMT R30, RZ, 0x7610, R30 ;  /* 0x00007610ff1e7816 */ /* 0x000fcc000000001e */
[----:B------:R-:W4:Y:S01]  /*27f90*/  @!P5 LDG.E.U8 R30, desc[UR10][R20.64+0x58] ;  /* 0x0000580a141ed981 */ /* 0x000f22000c1e1100 */
[----:B------:R-:W-:Y:S02]  /*27fa0*/  @!P0 IADD3.X R35, R29, R31, R2, P2, P3 ;  /* 0x0000001f1d238210 */ /* 0x000fe400017e6402 */
[----:B------:R-:W-:-:S03]  /*27fb0*/  @P0 LOP3.LUT R5, R5, 0x2000000, RZ, 0xfc, !PT ;  /* 0x0200000005050812 */ /* 0x000fc600078efcff */
[----:B------:R0:W-:Y:S01]  /*27fc0*/  @!P0 STL.64 [R1+0x50], R34 ;  /* 0x0000502201008387 */ /* 0x0001e20000100a00 */
[----:B------:R-:W-:Y:S02]  /*27fd0*/  ISETP.LT.OR P0, PT, R28, 0xb9, !P4 ;  /* 0x000000b91c00780c */ /* 0x000fe40006701670 */
[----:B------:R-:W-:Y:S02]  /*27fe0*/  LOP3.LUT P6, RZ, R0, 0x100, RZ, 0xc0, !PT ;  /* 0x0000010000ff7812 */ /* 0x000fe400078cc0ff */
[----:B----4-:R-:W-:-:S04]  /*27ff0*/  LOP3.LUT R30, R30, 0xff, RZ, 0xc0, !PT ;  /* 0x000000ff1e1e7812 */ /* 0x010fc800078ec0ff */
[----:B------:R-:W-:-:S05]  /*28000*/  F2FP.F16.E4M3.UNPACK_B R30, R30 ;  /* 0x0000001eff1e723e */ /* 0x000fca00020006ff */
[----:B------:R-:W-:-:S05]  /*28010*/  HADD2.F32 R30, -RZ, R30.H0_H0 ;  /* 0x2000001eff1e7230 */ /* 0x000fca0000004100 */
[----:B------:R-:W-:-:S04]  /*28020*/  FMUL R30, R30, UR61 ;  /* 0x0000003d1e1e7c20 */ /* 0x000fc80008400000 */
[----:B--2---:R-:W-:Y:S02]  /*28030*/  FFMA R32, R123, UR60, R30 ;  /* 0x0000003c7b207c23 */ /* 0x004fe4000800001e */
        /* <DEDUP_REMOVED lines=11> */
[----:B------:R-:W4:Y:S01]  /*280f0*/  @!P6 LDG.E.U8 R30, desc[UR10][R20.64+0x59] ;  /* 0x0000590a141ee981 */ /* 0x000f22000c1e1100 */
[----:B------:R-:W-:Y:S02]  /*28100*/  @!P5 IADD3.X R35, R29, R31, R2, P2, P3 ;  /* 0x0000001f1d23d210 */ /* 0x000fe400017e6402 */
[----:B------:R-:W-:Y:S02]  /*28110*/  ISETP.LT.OR P3, PT, R28, 0x59, !P1 ;  /* 0x000000591c00780c */ /* 0x000fe40004f61670 */
[----:B------:R-:W-:-:S04]  /*28120*/  LOP3.LUT R5, R5, 0xefffffff, RZ, 0xc0, !PT ;  /* 0xefffffff05057812 */ /* 0x000fc800078ec0ff */
[----:B------:R-:W-:-:S04]  /*28130*/  @P0 LOP3.LUT R5, R5, 0x10000000, RZ, 0xfc, !PT ;  /* 0x1000000005050812 */ /* 0x000fc800078efcff */
[----:B------:R-:W-:Y:S01]  /*28140*/  LOP3.LUT R5, R5, 0xfeffffff, RZ, 0xc0, !PT ;  /* 0xfeffffff05057812 */ /* 0x000fe200078ec0ff */
[----:B------:R-:W-:Y:S03]  /*28150*/  @!P5 STL.64 [R1+0x70], R34 ;  /* 0x000070220100d387 */ /* 0x000fe60000100a00 */
[----:B------:R-:W-:Y:S02]  /*28160*/  @P5 LOP3.LUT R5, R5, 0x1000000, RZ, 0xfc, !PT ;  /* 0x0100000005055812 */ /* 0x000fe400078efcff */
[----:B------:R-:W-:-:S04]  /*28170*/  @!P3 IADD3 R32, P2, P5, R3, R14, R9 ;  /* 0x0000000e0320b210 */ /* 0x000fc80007d5e009 */
[----:B------:R-:W-:Y:S02]  /*28180*/  @!P3 IADD3.X R33, R2, R29, R8, P2, P5 ;  /* 0x0000001d0221b210 */ /* 0x000fe400017ea408 */
[----:B----4-:R-:W-:-:S04]  /*28190*/  LOP3.LUT R30, R30, 0xff, RZ, 0xc0, !PT ;  /* 0x000000ff1e1e7812 */ /* 0x010fc800078ec0ff */
[----:B------:R-:W-:-:S05]  /*281a0*/  F2FP.F16.E4M3.UNPACK_B R30, R30 ;  /* 0x0000001eff1e723e */ /* 0x000fca00020006ff */
[----:B------:R-:W-:-:S05]  /*281b0*/  HADD2.F32 R30, -RZ, R30.H0_H0 ;  /* 0x2000001eff1e7230 */ /* 0x000fca0000004100 */
[----:B------:R-:W-:-:S04]  /*281c0*/  FMUL R30, R30, UR61 ;  /* 0x0000003d1e1e7c20 */ /* 0x000fc80008400000 */
[----:B---3--:R-:W-:Y:S01]  /*281d0*/  FFMA R30, R122, UR60, R30 ;  /* 0x0000003c7a1e7c23 */ /* 0x008fe2000800001e */
[----:B------:R-:W-:Y:S01]  /*281e0*/  LOP3.LUT P0, RZ, R7, 0x4000000, RZ, 0xc0, !PT ;  /* 0x0400000007ff7812 */ /* 0x000fe2000780c0ff */
[----:B------:R-:W3:Y:S03]  /*281f0*/  LDL.LU R122, [R1+0x454] ;  /* 0x00045400017a7983 */ /* 0x000ee60000300800 */
        /* <DEDUP_REMOVED lines=44> */
[----:B------:R-:W3:Y:S01]  /*284c0*/  @!P6 LDG.E.U8 R30, desc[UR10][R24.64+0x50] ;  /* 0x0000500a181ee981 */ /* 0x000ee2000c1e1100 */
        /* <DEDUP_REMOVED lines=9> */
[----:B------:R-:W-:Y:S02]  /*28560*/  ISETP.LT.OR P1, PT, R28, 0xba, !P1 ;  /* 0x000000ba1c00780c */ /* 0x000fe40004f21670 */
[----:B------:R-:W-:Y:S02]  /*28570*/  LOP3.LUT P4, RZ, R0, 0x20, RZ, 0xc0, !PT ;  /* 0x0000002000ff7812 */ /* 0x000fe4000788c0ff */
[----:B---3--:R-:W-:-:S04]  /*28580*/  LOP3.LUT R30, R30, 0xff, RZ, 0xc0, !PT ;  /* 0x000000ff1e1e7812 */ /* 0x008fc800078ec0ff */
[----:B------:R-:W-:-:S05]  /*28590*/  F2FP.F16.E4M3.UNPACK_B R30, R30 ;  /* 0x0000001eff1e723e */ /* 0x000fca00020006ff */
[----:B------:R-:W-:-:S05]  /*285a0*/  HADD2.F32 R30, -RZ, R30.H0_H0 ;  /* 0x2000001eff1e7230 */ /* 0x000fca0000004100 */
[----:B------:R-:W-:-:S04]  /*285b0*/  FMUL R30, R30, UR61 ;  /* 0x0000003d1e1e7c20 */ /* 0x000fc80008400000 */
[----:B--2---:R-:W-:Y:S02]  /*285c0*/  FFMA R32, R123, UR60, R30 ;  /* 0x0000003c7b207c23 */ /* 0x004fe4000800001e */
[----:B------:R-:W0:Y:S01]  /*285d0*/  @!P5 LDC.64 R30, c[0x0][0x5c0] ;  /* 0x00017000ff1edb82 */ /* 0x000e220000000a00 */
[----:B------:R-:W2:Y:S01]  /*285e0*/  LDL.LU R123, [R1+0x460] ;  /* 0x00046000017b7983 */ /* 0x000ea20000300800 */
[----:B0-----:R-:W-:-:S04]  /*285f0*/  @!P5 IADD3 R34, P2, P3, R14, R30, R9 ;  /* 0x0000001e0e22d210 */ /* 0x001fc80007b5e009 */
[----:B------:R-:W-:Y:S02]  /*28600*/  @!P5 IADD3.X R35, R29, R31, R8, P2, P3 ;  /* 0x0000001f1d23d210 */ /* 0x000fe400017e6408 */
[----:B------:R-:W0:Y:S01]  /*28610*/  @!P1 LDC.64 R30, c[0x0][0x5c0] ;  /* 0x00017000ff1e9b82 */ /* 0x000e220000000a00 */
[----:B------:R-:W-:Y:S02]  /*28620*/  F2FP.SATFINITE.E4M3.F32.PACK_AB_MERGE_C R32, RZ, R32, RZ ;  /* 0x00000020ff20723e */ /* 0x000fe400048070ff */
[----:B------:R0:W-:Y:S04]  /*28630*/  @!P5 STL.64 [R1+0x30], R34 ;  /* 0x000030220100d387 */ /* 0x0001e80000100a00 */
[----:B------:R1:W-:Y:S01]  /*28640*/  @!P6 STG.E.U8 desc[UR10][R108.64+0x50], R32 ;  /* 0x000050206c00e986 */ /* 0x0003e2000c10110a */
[----:B0-----:R-:W-:-:S02]  /*28650*/  @!P1 IADD3 R34, P2, P3, R14, R30, R9 ;  /* 0x0000001e0e229210 */ /* 0x001fc40007b5e009 */
[----:B------:R-:W-:-:S06]  /*28660*/  PRMT R30, RZ, 0x7610, R30 ;  /* 0x00007610ff1e7816 */ /* 0x000fcc000000001e */
[----:B------:R-:W3:Y:S01]  /*28670*/  @!P4 LDG.E.U8 R30, desc[UR10][R24.64+0x51] ;  /* 0x0000510a181ec981 */ /* 0x000ee2000c1e1100 */
[----:B------:R-:W-:Y:S02]  /*28680*/  @!P1 IADD3.X R35, R29, R31, R8, P2, P3 ;  /* 0x0000001f1d239210 */ /* 0x000fe400017e6408 */
[----:B------:R-:W-:Y:S02]  /*28690*/  ISETP.LT.OR P3, PT, R28, 0x51, !P0 ;  /* 0x000000511c00780c */ /* 0x000fe40004761670 */
[----:B------:R-:W-:-:S04]  /*286a0*/  LOP3.LUT R5, R5, 0xffefffff, RZ, 0xc0, !PT ;  /* 0xffefffff05057812 */ /* 0x000fc800078ec0ff */
[----:B------:R-:W-:-:S07]  /*286b0*/  @P5 LOP3.LUT R5, R5, 0x100000, RZ, 0xfc, !PT ;  /* 0x0010000005055812 */ /* 0x000fce00078efcff */
[----:B-1----:R-:W-:-:S04]  /*286c0*/  @!P3 IADD3 R32, P2, P5, R3, R14, R11 ;  /* 0x0000000e0320b210 */ /* 0x002fc80007d5e00b */
[----:B------:R-:W-:Y:S02]  /*286d0*/  @!P3 IADD3.X R33, R2, R29, R10, P2, P5 ;  /* 0x0000001d0221b210 */ /* 0x000fe400017ea40a */
[----:B---3--:R-:W-:-:S04]  /*286e0*/  LOP3.LUT R30, R30, 0xff, RZ, 0xc0, !PT ;  /* 0x000000ff1e1e7812 */ /* 0x008fc800078ec0ff */
[----:B------:R-:W-:-:S05]  /*286f0*/  F2FP.F16.E4M3.UNPACK_B R30, R30 ;  /* 0x0000001eff1e723e */ /* 0x000fca00020006ff */
[----:B------:R-:W-:-:S05]  /*28700*/  HADD2.F32 R30, -RZ, R30.H0_H0 ;  /* 0x2000001eff1e7230 */ /* 0x000fca0000004100 */
[----:B------:R-:W-:-:S04]  /*28710*/  FMUL R30, R30, UR61 ;  /* 0x0000003d1e1e7c20 */ /* 0x000fc80008400000 */
[----:B----4-:R-:W-:-:S05]  /*28720*/  FFMA R30, R122, UR60, R30 ;  /* 0x0000003c7a1e7c23 */ /* 0x010fca000800001e */
[----:B------:R-:W-:-:S05]  /*28730*/  F2FP.SATFINITE.E4M3.F32.PACK_AB_MERGE_C R30, RZ, R30, RZ ;  /* 0x0000001eff1e723e */ /* 0x000fca00048070ff */
[----:B------:R0:W-:Y:S02]  /*28740*/  @!P4 STG.E.U8 desc[UR10][R52.64+0x51], R30 ;  /* 0x0000511e3400c986 */ /* 0x0001e4000c10110a */
[----:B0-----:R-:W0:Y:S02]  /*28750*/  @!P3 LDC.64 R30, c[0x0][0x5c0] ;  /* 0x00017000ff1ebb82 */ /* 0x001e240000000a00 */
[----:B0-----:R-:W-:Y:S02]  /*28760*/  @!P3 IADD3 R30, P2, R32, R30, RZ ;  /* 0x0000001e201eb210 */ /* 0x001fe40007f5e0ff */
[----:B------:R-:W-:-:S06]  /*28770*/  PRMT R32, RZ, 0x7610, R32 ;  /* 0x00007610ff207816 */ /* 0x000fcc0000000020 */
[----:B------:R-:W3:Y:S01]  /*28780*/  @!P3 LDG.E.U8 R32, desc[UR10][R26.64+0x50] ;  /* 0x0000500a1a20b981 */ /* 0x000ee2000c1e1100 */
[----:B------:R-:W-:Y:S02]  /*28790*/  LOP3.LUT R5, R5, 0xfffbffff, RZ, 0xc0, !PT ;  /* 0xfffbffff05057812 */ /* 0x000fe400078ec0ff */
[----:B------:R-:W-:Y:S01]  /*287a0*/  ISETP.GE.AND P4, PT, R13, 0x101, PT ;  /* 0x000001010d00780c */ /* 0x000fe20003f86270 */
[----:B------:R0:W-:Y:S01]  /*287b0*/  @!P1 STL.64 [R1+0x18], R34 ;  /* 0x0000182201009387 */ /* 0x0001e20000100a00 */
[----:B------:R-:W-:Y:S02]  /*287c0*/  @P1 LOP3.LUT R5, R5, 0x40000, RZ, 0xfc, !PT ;  /* 0x0004000005051812 */ /* 0x000fe400078efcff */
[C---:B------:R-:W-:Y:S01]  /*287d0*/  ISETP.LT.OR P1, PT, R28.reuse, 0xb1, !P4 ;  /* 0x000000b11c00780c */ /* 0x040fe20006721670 */
[----:B------:R-:W-:Y:S01]  /*287e0*/  @!P3 IMAD.X R31, R33, 0x1, R31, P2 ;  /* 0x00000001211fb824 */ /* 0x000fe200010e061f */
[----:B------:R-:W-:Y:S01]  /*287f0*/  ISETP.LT.OR P2, PT, R28, 0x52, !P0 ;  /* 0x000000521c00780c */ /* 0x000fe20004741670 */
[----:B------:R-:W4:-:S12]  /*28800*/  LDL.LU R122, [R1+0x464] ;  /* 0x00046400017a7983 */ /* 0x000f180000300800 */
[----:B0-----:R-:W-:-:S04]  /*28810*/  @!P2 IADD3 R34, P5, P6, R3, R14, R11 ;  /* 0x0000000e0322a210 */ /* 0x001fc80007ebe00b */
[----:B------:R-:W-:Y:S02]  /*28820*/  @!P2 IADD3.X R35, R2, R29, R10, P5, P6 ;  /* 0x0000001d0223a210 */ /* 0x000fe40002fec40a */
[----:B---3--:R-:W-:-:S04]  /*28830*/  LOP3.LUT R32, R32, 0xff, RZ, 0xc0, !PT ;  /* 0x000000ff20207812 */ /* 0x008fc800078ec0ff */
        /* <DEDUP_REMOVED lines=11> */
[----:B------:R-:W3:Y:S01]  /*288f0*/  @!P2 LDG.E.U8 R30, desc[UR10][R26.64+0x51] ;  /* 0x0000510a1a1ea981 */ /* 0x000ee2000c1e1100 */
[----:B------:R-:W-:Y:S02]  /*28900*/  @!P1 IADD3.X R223, R29, R31, R10, P5, P6 ;  /* 0x0000001f1ddf9210 */ /* 0x000fe40002fec40a */
[----:B------:R-:W-:Y:S02]  /*28910*/  ISETP.GE.AND P6, PT, R13, 0x101, PT ;  /* 0x000001010d00780c */ /* 0x000fe40003fc6270 */
[----:B-1----:R-:W-:Y:S02]  /*28920*/  @!P2 IADD3 R32, P3, R34, R32, RZ ;  /* 0x000000202220a210 */ /* 0x002fe40007f7e0ff */
[----:B------:R-:W-:-:S03]  /*28930*/  ISETP.LT.OR P4, PT, R28, 0xb2, !P6 ;  /* 0x000000b21c00780c */ /* 0x000fc60007781670 */
[----:B------:R-:W-:Y:S01]  /*28940*/  @!P2 IMAD.X R33, R35, 0x1, R33, P3 ;  /* 0x000000012321a824 */ /* 0x000fe200018e0621 */
[----:B------:R-:W-:Y:S02]  /*28950*/  LOP3.LUT P5, RZ, R4, 0x20, RZ, 0xc0, !PT ;  /* 0x0000002004ff7812 */ /* 0x000fe400078ac0ff */
        /* <DEDUP_REMOVED lines=8> */
[----:B0-----:R-:W-:Y:S02]  /*289e0*/  @!P4 IADD3 R208, P2, P3, R14, R30, R11 ;  /* 0x0000001e0ed0c210 */ /* 0x001fe40007b5e00b */
[----:B------:R-:W-:-:S06]  /*289f0*/  PRMT R30, RZ, 0x7610, R30 ;  /* 0x00007610ff1e7816 */ /* 0x000fcc000000001e */
[----:B------:R-:W3:Y:S01]  /*28a00*/  @!P5 LDG.E.U8 R30, desc[UR10][R24.64+0x58] ;  /* 0x0000580a181ed981 */ /* 0x000ee2000c1e1100 */
[----:B------:R-:W-:-:S04]  /*28a10*/  LOP3.LUT R5, R5, 0xfffeffff, RZ, 0xc0, !PT ;  /* 0xfffeffff05057812 */ /* 0x000fc800078ec0ff */
[----:B------:R-:W-:-:S04]  /*28a20*/  @P1 LOP3.LUT R5, R5, 0x10000, RZ, 0xfc, !PT ;  /* 0x0001000005051812 */ /* 0x000fc800078efcff */
[----:B------:R-:W-:Y:S02]  /*28a30*/  LOP3.LUT R5, R5, 0xffff7fff, RZ, 0xc0, !PT ;  /* 0xffff7fff05057812 */ /* 0x000fe400078ec0ff */
[----:B------:R-:W-:Y:S02]  /*28a40*/  @!P4 IADD3.X R209, R29, R31, R10, P2, P3 ;  /* 0x0000001f1dd1c210 */ /* 0x000fe400017e640a */
[----:B------:R-:W-:Y:S02]  /*28a50*/  @P4 LOP3.LUT R5, R5, 0x8000, RZ, 0xfc, !PT ;  /* 0x0000800005054812 */ /* 0x000fe400078efcff */
[----:B------:R-:W-:Y:S02]  /*28a60*/  ISETP.LT.OR P4, PT, R28, 0xb9, !P6 ;  /* 0x000000b91c00780c */ /* 0x000fe40007781670 */
[----:B------:R-:W-:Y:S01]  /*28a70*/  LOP3.LUT P1, RZ, R0, 0x20000, RZ, 0xc0, !PT ;  /* 0x0002000000ff7812 */ /* 0x000fe2000782c0ff */
[----:B------:R-:W-:Y:S04]  /*28a80*/  STL [R1+0x808], R223 ;  /* 0x000808df01007387 */ /* 0x000fe80000100800 */
[----:B------:R-:W4:Y:S01]  /*28a90*/  LDL.LU R122, [R1+0x46c] ;  /* 0x00046c00017a7983 */ /* 0x000f220000300800 */
[----:B---3--:R-:W-:-:S04]  /*28aa0*/  LOP3.LUT R30, R30, 0xff, RZ, 0xc0, !PT ;  /* 0x000000ff1e1e7812 */ /* 0x008fc800078ec0ff */
[----:B------:R-:W-:-:S05]  /*28ab0*/  F2FP.F16.E4M3.UNPACK_B R30, R30 ;  /* 0x0000001eff1e723e */ /* 0x000fca00020006ff */
[----:B------:R-:W-:-:S05]  /*28ac0*/  HADD2.F32 R30, -RZ, R30.H0_H0 ;  /* 0x2000001eff1e7230 */ /* 0x000fca0000004100 */
[----:B------:R-:W-:-:S04]  /*28ad0*/  FMUL R30, R30, UR61 ;  /* 0x0000003d1e1e7c20 */ /* 0x000fc80008400000 */
[----:B--2---:R-:W-:Y:S02]  /*28ae0*/  FFMA R32, R123, UR60, R30 ;  /* 0x0000003c7b207c23 */ /* 0x004fe4000800001e */
[----:B------:R-:W0:Y:S01]  /*28af0*/  @!P4 LDC.64 R30, c[0x0][0x5c0] ;  /* 0x00017000ff1ecb82 */ /* 0x000e220000000a00 */
[----:B------:R-:W-:Y:S01]  /*28b00*/  LOP3.LUT R5, R5, 0xffffbfff, RZ, 0xc0, !PT ;  /* 0xffffbfff05057812 */ /* 0x000fe200078ec0ff */
[----:B------:R-:W2:Y:S01]  /*28b10*/  LDL.LU R123, [R1+0x470] ;  /* 0x00047000017b7983 */ /* 0x000ea20000300800 */
        /* <DEDUP_REMOVED lines=8> */
[----:B------:R-:W3:Y:S01]  /*28ba0*/  @!P1 LDG.E.U8 R30, desc[UR10][R24.64+0x59] ;  /* 0x0000590a181e9981 */ /* 0x000ee2000c1e1100 */
[----:B------:R-:W-:Y:S02]  /*28bb0*/  @!P5 IADD3.X R197, R29, R31, R10, P2, P3 ;  /* 0x0000001f1dc5d210 */ /* 0x000fe400017e640a */
[----:B------:R-:W-:Y:S02]  /*28bc0*/  ISETP.LT.OR P3, PT, R28, 0x59, !P0 ;  /* 0x000000591c00780c */ /* 0x000fe40004761670 */
[----:B------:R-:W-:-:S04]  /*28bd0*/  @P4 LOP3.LUT R5, R5, 0x4000, RZ, 0xfc, !PT ;  /* 0x0000400005054812 */ /* 0x000fc800078efcff */
[----:B------:R-:W-:-:S04]  /*28be0*/  LOP3.LUT R5, R5, 0xffffdfff, RZ, 0xc0, !PT ;  /* 0xffffdfff05057812 */ /* 0x000fc800078ec0ff */
[----:B------:R-:W-:-:S03]  /*28bf0*/  @P5 LOP3.LUT R5, R5, 0x2000, RZ, 0xfc, !PT ;  /* 0x0000200005055812 */ /* 0x000fc600078efcff */
[----:B-1----:R-:W-:-:S04]  /*28c00*/  @!P3 IADD3 R32, P2, P5, R3, R14, R11 ;  /* 0x0000000e0320b210 */ /* 0x002fc80007d5e00b */
[----:B------:R-:W-:Y:S02]  /*28c10*/  @!P3 IADD3.X R33, R2, R29, R10, P2, P5 ;  /* 0x0000001d0221b210 */ /* 0x000fe400017ea40a */
[----:B---3--:R-:W-:-:S04]  /*28c20*/  LOP3.LUT R30, R30, 0xff, RZ, 0xc0, !PT ;  /* 0x000000ff1e1e7812 */ /* 0x008fc800078ec0ff */
[----:B------:R-:W-:-:S05]  /*28c30*/  F2FP.F16.E4M3.UNPACK_B R30, R30 ;  /* 0x0000001eff1e723e */ /* 0x000fca00020006ff */
[----:B------:R-:W-:-:S05]  /*28c40*/  HADD2.F32 R30, -RZ, R30.H0_H0 ;  /* 0x2000001eff1e7230 */ /* 0x000fca0000004100 */
[----:B------:R-:W-:-:S04]  /*28c50*/  FMUL R30, R30, UR61 ;  /* 0x0000003d1e1e7c20 */ /* 0x000fc80008400000 */
[----:B----4-:R-:W-:Y:S01]  /*28c60*/  FFMA R30, R122, UR60, R30 ;  /* 0x0000003c7a1e7c23 */ /* 0x010fe2000800001e */
        /* <DEDUP_REMOVED lines=53> */
[----:B--2---:R-:W-:Y:S02]  /*28fc0*/  FFMA R32, R123, UR60, R30 ;  /* 0x0000003c7b207c23 */ /* 0x004fe4000800001e */
[----:B------:R-:W0:Y:S01]  /*28fd0*/  @!P2 LDC.64 R30, c[0x0][0x5c0] ;  /* 0x00017000ff1eab82 */ /* 0x000e220000000a00 */
[----:B------:R-:W-:Y:S01]  /*28fe0*/  LOP3.LUT R5, R5, 0xfffffdff, RZ, 0xc0, !PT ;  /* 0xfffffdff05057812 */ /* 0x000fe200078ec0ff */
[----:B------:R-:W2:Y:S01]  /*28ff0*/  LDL.LU R123, [R1+0x480] ;  /* 0x00048000017b7983 */ /* 0x000ea20000300800 */
        /* <DEDUP_REMOVED lines=17> */
[----:B---3--:R-:W-:Y:S01]  /*29110*/  FFMA R32, R122, UR60, R32 ;  /* 0x0000003c7a207c23 */ /* 0x008fe20008000020 */
[----:B------:R-:W-:Y:S01]  /*29120*/  ISETP.LT.OR P5, PT, R28, 0xca, !P4 ;  /* 0x000000ca1c00780c */ /* 0x000fe200067a1670 */
        /* <DEDUP_REMOVED lines=94> */
[----:B------:R-:W-:Y:S01]  /*29710*/  LOP3.LUT P5, RZ, R0, 0x80000, RZ, 0xc0, !PT ;  /* 0x0008000000ff7812 */ /* 0x000fe200078ac0ff */
        /* <DEDUP_REMOVED lines=61> */
[----:B---3--:R-:W-:Y:S02]  /*29af0*/  FFMA R30, R122, UR60, R30 ;  /* 0x0000003c7a1e7c23 */ /* 0x008fe4000800001e */
[----:B------:R-:W3:Y:S03]  /*29b00*/  LDL.LU R122, [R1+0x4a4] ;  /* 0x0004a400017a7983 */ /* 0x000ee60000300800 */
[----:B------:R-:W-:Y:S01]  /*29b10*/  F2FP.SATFINITE.E4M3.F32.PACK_AB_MERGE_C R30, RZ, R30, RZ ;  /* 0x0000001eff1e723e */ /* 0x000fe200048070ff */
[----:B------:R-:W4:Y:S04]  /*29b20*/  LDL.LU R55, [R1+0x4a8] ;  /* 0x0004a80001377983 */ /* 0x000f280000300800 */
[----:B------:R0:W-:Y:S01]  /*29b30*/  @!P0 STG.E.U8 desc[UR10][R74.64+0x61], R30 ;  /* 0x0000611e4a008986 */ /* 0x0001e2000c10110a */
[----:B------:R-:W-:-:S03]  /*29b40*/  LOP3.LUT R4, R4, 0xbfffffff, RZ, 0xc0, !PT ;  /* 0xbfffffff04047812 */ /* 0x000fc600078ec0ff */
[----:B------:R-:W5:Y:S01]  /*29b50*/  LDL.LU R54, [R1+0x4ac] ;  /* 0x0004ac0001367983 */ /* 0x000f620000300800 */
[----:B0-----:R-:W0:Y:S02]  /*29b60*/  @!P3 LDC.64 R30, c[0x0][0x5c0] ;  /* 0x00017000ff1ebb82 */ /* 0x001e240000000a00 */
[----:B0-----:R-:W-:Y:S02]  /*29b70*/  @!P3 IADD3 R30, P2, R32, R30, RZ ;  /* 0x0000001e201eb210 */ /* 0x001fe40007f5e0ff */
[----:B------:R-:W-:-:S06]  /*29b80*/  PRMT R32, RZ, 0x7610, R32 ;  /* 0x00007610ff207816 */ /* 0x000fcc0000000020 */
[----:B------:R-:W2:Y:S01]  /*29b90*/  @!P3 LDG.E.U8 R32, desc[UR10][R22.64+0x60] ;  /* 0x0000600a1620b981 */ /* 0x000ea2000c1e1100 */
[C---:B------:R-:W-:Y:S01]  /*29ba0*/  ISETP.LT.OR P0, PT, R28.reuse, 0xd1, !P4 ;  /* 0x000000d11c00780c */ /* 0x040fe20006701670 */
[----:B------:R-:W-:Y:S01]  /*29bb0*/  @!P3 IMAD.X R31, R33, 0x1, R31, P2 ;  /* 0x00000001211fb824 */ /* 0x000fe200010e061f */
[----:B------:R-:W-:-:S13]  /*29bc0*/  ISETP.LT.OR P2, PT, R28, 0x62, !P1 ;  /* 0x000000621c00780c */ /* 0x000fda0004f41670 */
[----:B------:R-:W-:-:S04]  /*29bd0*/  @!P2 IADD3 R34, P5, P6, R3, R14, R9 ;  /* 0x0000000e0322a210 */ /* 0x000fc80007ebe009 */
        /* <DEDUP_REMOVED lines=8> */
[----:B0-----:R-:W0:Y:S08]  /*29c60*/  @!P0 LDC.64 R30, c[0x0][0x5c0] ;  /* 0x00017000ff1e8b82 */ /* 0x001e300000000a00 */
[----:B------:R-:W1:Y:S01]  /*29c70*/  @!P2 LDC.64 R32, c[0x0][0x5c0] ;  /* 0x00017000ff20ab82 */ /* 0x000e620000000a00 */
[----:B0-----:R-:W-:-:S02]  /*29c80*/  @!P0 IADD3 R128, P5, P6, R14, R30, R3 ;  /* 0x0000001e0e808210 */ /* 0x001fc40007ebe003 */
[----:B------:R-:W-:-:S06]  /*29c90*/  PRMT R30, RZ, 0x7610, R30 ;  /* 0x00007610ff1e7816 */ /* 0x000fcc000000001e */
[----:B------:R-:W2:Y:S01]  /*29ca0*/  @!P2 LDG.E.U8 R30, desc[UR10][R22.64+0x61] ;  /* 0x0000610a161ea981 */ /* 0x000ea2000c1e1100 */
[----:B------:R-:W-:Y:S02]  /*29cb0*/  @P0 LOP3.LUT R4, R4, 0x40000000, RZ, 0xfc, !PT ;  /* 0x4000000004040812 */ /* 0x000fe400078efcff */
[----:B------:R-:W-:Y:S02]  /*29cc0*/  @!P0 IADD3.X R129, R29, R31, R2, P5, P6 ;  /* 0x0000001f1d818210 */ /* 0x000fe40002fec402 */
[----:B------:R-:W-:Y:S02]  /*29cd0*/  ISETP.LT.OR P0, PT, R28, 0xd2, !P4 ;  /* 0x000000d21c00780c */ /* 0x000fe40006701670 */
[----:B-1----:R-:W-:-:S05]  /*29ce0*/  @!P2 IADD3 R32, P3, R34, R32, RZ ;  /* 0x000000202220a210 */ /* 0x002fca0007f7e0ff */
        /* <DEDUP_REMOVED lines=13> */
[C---:B------:R-:W-:Y:S02]  /*29dc0*/  LOP3.LUT P6, RZ, R4.reuse, 0x800, RZ, 0xc0, !PT ;  /* 0x0000080004ff7812 */ /* 0x040fe400078cc0ff */
[----:B------:R-:W-:Y:S02]  /*29dd0*/  LOP3.LUT R4, R4, 0xefffffff, RZ, 0xc0, !PT ;  /* 0xefffffff04047812 */ /* 0x000fe400078ec0ff */
[----:B------:R-:W-:Y:S02]  /*29de0*/  @!P0 IADD3.X R123, R29, R31, R2, P2, P3 ;  /* 0x0000001f1d7b8210 */ /* 0x000fe400017e6402 */
[----:B------:R-:W-:Y:S02]  /*29df0*/  @P0 LOP3.LUT R4, R4, 0x10000000, RZ, 0xfc, !PT ;  /* 0x1000000004040812 */ /* 0x000fe400078efcff */
[----:B------:R-:W-:Y:S02]  /*29e00*/  ISETP.LT.OR P0, PT, R28, 0xd9, !P4 ;  /* 0x000000d91c00780c */ /* 0x000fe40006701670 */
[----:B--2---:R-:W-:-:S04]  /*29e10*/  LOP3.LUT R30, R30, 0xff, RZ, 0xc0, !PT ;  /* 0x000000ff1e1e7812 */ /* 0x004fc800078ec0ff */
[----:B------:R-:W-:-:S05]  /*29e20*/  F2FP.F16.E4M3.UNPACK_B R30, R30 ;  /* 0x0000001eff1e723e */ /* 0x000fca00020006ff */
[----:B------:R-:W-:-:S05]  /*29e30*/  HADD2.F32 R30, -RZ, R30.H0_H0 ;  /* 0x2000001eff1e7230 */ /* 0x000fca0000004100 */
[----:B------:R-:W-:-:S04]  /*29e40*/  FMUL R30, R30, UR61 ;  /* 0x0000003d1e1e7c20 */ /* 0x000fc80008400000 */
[----:B----4-:R-:W-:Y:S02]  /*29e50*/  FFMA R32, R55, UR60, R30 ;  /* 0x0000003c37207c23 */ /* 0x010fe4000800001e */
        /* <DEDUP_REMOVED lines=17> */
[----:B------:R-:W-:-:S04]  /*29f70*/  @!P3 IADD3 R33, P2, P5, R3, R14, R9 ;  /* 0x0000000e0321b210 */ /* 0x000fc80007d5e009 */
[----:B-1----:R-:W-:Y:S02]  /*29f80*/  @!P3 IADD3.X R32, R2, R29, R8, P2, P5 ;  /* 0x0000001d0220b210 */ /* 0x002fe400017ea408 */
[----:B---3--:R-:W-:-:S04]  /*29f90*/  LOP3.LUT R30, R30, 0xff, RZ, 0xc0, !PT ;  /* 0x000000ff1e1e7812 */ /* 0x008fc800078ec0ff */
[----:B------:R-:W-:-:S05]  /*29fa0*/  F2FP.F16.E4M3.UNPACK_B R30, R30 ;  /* 0x0000001eff1e723e */ /* 0x000fca00020006ff */
[----:B------:R-:W-:-:S05]  /*29fb0*/  HADD2.F32 R30, -RZ, R30.H0_H0 ;  /* 0x2000001eff1e7230 */ /* 0x000fca0000004100 */
[----:B------:R-:W-:-:S04]  /*29fc0*/  FMUL R30, R30, UR61 ;  /* 0x0000003d1e1e7c20 */ /* 0x000fc80008400000 */
[----:B-----5:R-:W-:Y:S01]  /*29fd0*/  FFMA R30, R54, UR60, R30 ;  /* 0x0000003c361e7c23 */ /* 0x020fe2000800001e */
[----:B------:R-:W-:Y:S01]  /*29fe0*/  LOP3.LUT P0, RZ, R7, 0x800000, RZ, 0xc0, !PT ;  /* 0x0080000007ff7812 */ /* 0x000fe2000780c0ff */
[----:B------:R-:W3:Y:S03]  /*29ff0*/  LDL.LU R54, [R1+0x4b4] ;  /* 0x0004b40001367983 */ /* 0x000ee60000300800 */
[----:B------:R-:W-:-:S05]  /*2a000*/  F2FP.SATFINITE.E4M3.F32.PACK_AB_MERGE_C R30, RZ, R30, RZ ;  /* 0x0000001eff1e723e */ /* 0x000fca00048070ff */
[----:B------:R0:W-:Y:S02]  /*2a010*/  @!P6 STG.E.U8 desc[UR10][R120.64+0x69], R30 ;  /* 0x0000691e7800e986 */ /* 0x0001e4000c10110a */
[----:B0-----:R-:W0:Y:S02]  /*2a020*/  @!P3 LDC.64 R30, c[0x0][0x5c0] ;  /* 0x00017000ff1ebb82 */ /* 0x001e240000000a00 */
[----:B0-----:R-:W-:-:S05]  /*2a030*/  @!P3 IADD3 R30, P2, R33, R30, RZ ;  /* 0x0000001e211eb210 */ /* 0x001fca0007f5e0ff */
[----:B------:R-:W-:Y:S01]  /*2a040*/  @!P3 IMAD.X R31, R32, 0x1, R31, P2 ;  /* 0x00000001201fb824 */ /* 0x000fe200010e061f */
[----:B------:R-:W-:-:S06]  /*2a050*/  PRMT R32, RZ, 0x7610, R32 ;  /* 0x00007610ff207816 */ /* 0x000fcc0000000020 */
[----:B------:R-:W4:Y:S01]  /*2a060*/  @!P3 LDG.E.U8 R32, desc[UR10][R22.64+0x68] ;  /* 0x0000680a1620b981 */ /* 0x000f22000c1e1100 */
[----:B------:R-:W-:-:S04]  /*2a070*/  LOP3.LUT R7, R7, 0xffbfffff, RZ, 0xc0, !PT ;  /* 0xffbfffff07077812 */ /* 0x000fc800078ec0ff */
[----:B------:R-:W-:-:S04]  /*2a080*/  @P4 LOP3.LUT R7, R7, 0x400000, RZ, 0xfc, !PT ;  /* 0x0040000007074812 */ /* 0x000fc800078efcff */
        /* <DEDUP_REMOVED lines=53> */
[----:B0-----:R-:W-:-:S03]  /*2a3e0*/  @!P5 IADD3 R76, P2, P3, R14, R30, R9 ;  /* 0x0000001e0e4cd210 */ /* 0x001fc60007b5e009 */
[----:B------:R-:W4:Y:S01]  /*2a3f0*/  LDL.LU R46, [R1+0x4c4] ;  /* 0x0004c400012e7983 */ /* 0x000f220000300800 */
[----:B------:R-:W-:-:S03]  /*2a400*/  @!P5 IADD3.X R77, R29, R31, R8, P2, P3 ;  /* 0x0000001f1d4dd210 */ /* 0x000fc600017e6408 */
[----:B------:R-:W5:Y:S01]  /*2a410*/  LDL.LU R47, [R1+0x4c8] ;  /* 0x0004c800012f7983 */ /* 0x000f620000300800 */
[----:B------:R-:W0:Y:S01]  /*2a420*/  @!P1 LDC.64 R30, c[0x0][0x5c0] ;  /* 0x00017000ff1e9b82 */ /* 0x000e220000000a00 */
[----:B------:R-:W-:Y:S02]  /*2a430*/  F2FP.SATFINITE.E4M3.F32.PACK_AB_MERGE_C R32, RZ, R32, RZ ;  /* 0x00000020ff20723e */ /* 0x000fe400048070ff */
[----:B------:R-:W-:Y:S01]  /*2a440*/  @P5 LOP3.LUT R4, R4, 0x1000000, RZ, 0xfc, !PT ;  /* 0x0100000004045812 */ /* 0x000fe200078efcff */
[----:B------:R-:W5:Y:S04]  /*2a450*/  LDL.LU R37, [R1+0x4cc] ;  /* 0x0004cc0001257983 */ /* 0x000f680000300800 */
[----:B------:R1:W-:Y:S01]  /*2a460*/  @!P6 STG.E.U8 desc[UR10][R124.64+0x60], R32 ;  /* 0x000060207c00e986 */ /* 0x0003e2000c10110a */
[----:B0-----:R-:W-:-:S03]  /*2a470*/  @!P1 IADD3 R64, P2, P3, R14, R30, R9 ;  /* 0x0000001e0e409210 */ /* 0x001fc60007b5e009 */
[----:B------:R-:W5:Y:S01]  /*2a480*/  LDL.LU R36, [R1+0x4d0] ;  /* 0x0004d00001247983 */ /* 0x000f620000300800 */
[----:B------:R-:W-:-:S06]  /*2a490*/  PRMT R30, RZ, 0x7610, R30 ;  /* 0x00007610ff1e7816 */ /* 0x000fcc000000001e */
[----:B------:R-:W3:Y:S01]  /*2a4a0*/  @!P4 LDG.E.U8 R30, desc[UR10][R24.64+0x61] ;  /* 0x0000610a181ec981 */ /* 0x000ee2000c1e1100 */
[----:B------:R-:W-:Y:S02]  /*2a4b0*/  @!P1 IADD3.X R65, R29, R31, R8, P2, P3 ;  /* 0x0000001f1d419210 */ /* 0x000fe400017e6408 */
[----:B------:R-:W-:-:S13]  /*2a4c0*/  ISETP.LT.OR P3, PT, R28, 0x61, !P0 ;  /* 0x000000611c00780c */ /* 0x000fda0004761670 */
[----:B------:R-:W-:-:S04]  /*2a4d0*/  @!P3 IADD3 R33, P2, P5, R3, R14, R11 ;  /* 0x0000000e0321b210 */ /* 0x000fc80007d5e00b */
[----:B-1----:R-:W-:Y:S02]  /*2a4e0*/  @!P3 IADD3.X R32, R2, R29, R10, P2, P5 ;  /* 0x0000001d0220b210 */ /* 0x002fe400017ea40a */
[----:B---3--:R-:W-:-:S04]  /*2a4f0*/  LOP3.LUT R30, R30, 0xff, RZ, 0xc0, !PT ;  /* 0x000000ff1e1e7812 */ /* 0x008fc800078ec0ff */
[----:B------:R-:W-:-:S05]  /*2a500*/  F2FP.F16.E4M3.UNPACK_B R30, R30 ;  /* 0x0000001eff1e723e */ /* 0x000fca00020006ff */
[----:B------:R-:W-:-:S05]  /*2a510*/  HADD2.F32 R30, -RZ, R30.H0_H0 ;  /* 0x2000001eff1e7230 */ /* 0x000fca0000004100 */
[----:B------:R-:W-:-:S04]  /*2a520*/  FMUL R30, R30, UR61 ;  /* 0x0000003d1e1e7c20 */ /* 0x000fc80008400000 */
[----:B------:R-:W-:-:S05]  /*2a530*/  FFMA R30, R54, UR60, R30 ;  /* 0x0000003c361e7c23 */ /* 0x000fca000800001e */
[----:B------:R-:W-:-:S05]  /*2a540*/  F2FP.SATFINITE.E4M3.F32.PACK_AB_MERGE_C R30, RZ, R30, RZ ;  /* 0x0000001eff1e723e */ /* 0x000fca00048070ff */
[----:B------:R0:W-:Y:S02]  /*2a550*/  @!P4 STG.E.U8 desc[UR10][R78.64+0x61], R30 ;  /* 0x0000611e4e00c986 */ /* 0x0001e4000c10110a */
[----:B0-----:R-:W0:Y:S02]  /*2a560*/  @!P3 LDC.64 R30, c[0x0][0x5c0] ;  /* 0x00017000ff1ebb82 */ /* 0x001e240000000a00 */
[----:B0-----:R-:W-:-:S05]  /*2a570*/  @!P3 IADD3 R30, P2, R33, R30, RZ ;  /* 0x0000001e211eb210 */ /* 0x001fca0007f5e0ff */
[----:B------:R-:W-:Y:S01]  /*2a580*/  @!P3 IMAD.X R31, R32, 0x1, R31, P2 ;  /* 0x00000001201fb824 */ /* 0x000fe200010e061f */
[----:B------:R-:W-:-:S06]  /*2a590*/  PRMT R32, RZ, 0x7610, R32 ;  /* 0x00007610ff207816 */ /* 0x000fcc0000000020 */
[----:B------:R-:W3:Y:S01]  /*2a5a0*/  @!P3 LDG.E.U8 R32, desc[UR10][R26.64+0x60] ;  /* 0x0000600a1a20b981 */ /* 0x000ee2000c1e1100 */
[----:B------:R-:W-:Y:S02]  /*2a5b0*/  LOP3.LUT R4, R4, 0xff7fffff, RZ, 0xc0, !PT ;  /* 0xff7fffff04047812 */ /* 0x000fe400078ec0ff */
[----:B------:R-:W-:Y:S02]  /*2a5c0*/  ISETP.GE.AND P4, PT, R13, 0x101, PT ;  /* 0x000001010d00780c */ /* 0x000fe40003f86270 */
[----:B------:R-:W-:Y:S02]  /*2a5d0*/  @P1 LOP3.LUT R4, R4, 0x800000, RZ, 0xfc, !PT ;  /* 0x0080000004041812 */ /* 0x000fe400078efcff */
[C---:B------:R-:W-:Y:S02]  /*2a5e0*/  ISETP.LT.OR P1, PT, R28.reuse, 0xd1, !P4 ;  /* 0x000000d11c00780c */ /* 0x040fe40006721670 */
[----:B------:R-:W-:-:S13]  /*2a5f0*/  ISETP.LT.OR P2, PT, R28, 0x62, !P0 ;  /* 0x000000621c00780c */ /* 0x000fda0004741670 */
[----:B------:R-:W-:-:S04]  /*2a600*/  @!P2 IADD3 R35, P5, P6, R3, R14, R11 ;  /* 0x0000000e0323a210 */ /* 0x000fc80007ebe00b */
[----:B------:R-:W-:Y:S02]  /*2a610*/  @!P2 IADD3.X R34, R2, R29, R10, P5, P6 ;  /* 0x0000001d0222a210 */ /* 0x000fe40002fec40a */
[----:B---3--:R-:W-:-:S04]  /*2a620*/  LOP3.LUT R32, R32, 0xff, RZ, 0xc0, !PT ;  /* 0x000000ff20207812 */ /* 0x008fc800078ec0ff */
[----:B------:R-:W-:-:S05]  /*2a630*/  F2FP.F16.E4M3.UNPACK_B R32, R32 ;  /* 0x00000020ff20723e */ /* 0x000fca00020006ff */
[----:B------:R-:W-:-:S05]  /*2a640*/  HADD2.F32 R32, -RZ, R32.H0_H0 ;  /* 0x20000020ff207230 */ /* 0x000fca0000004100 */
[----:B------:R-:W-:-:S04]  /*2a650*/  FMUL R32, R32, UR61 ;  /* 0x0000003d20207c20 */ /* 0x000fc80008400000 */
[----:B--2---:R-:W-:-:S05]  /*2a660*/  FFMA R32, R55, UR60, R32 ;  /* 0x0000003c37207c23 */ /* 0x004fca0008000020 */
[----:B------:R-:W-:-:S05]  /*2a670*/  F2FP.SATFINITE.E4M3.F32.PACK_AB_MERGE_C R32, RZ, R32, RZ ;  /* 0x00000020ff20723e */ /* 0x000fca00048070ff */
[----:B------:R0:W-:Y:S02]  /*2a680*/  @!P3 STG.E.U8 desc[UR10][R30.64+0x60], R32 ;  /* 0x000060201e00b986 */ /* 0x0001e4000c10110a */
[----:B0-----:R-:W0:Y:S08]  /*2a690*/  @!P1 LDC.64 R30, c[0x0][0x5c0] ;  /* 0x00017000ff1e9b82 */ /* 0x001e300000000a00 */
[----:B------:R-:W1:Y:S01]  /*2a6a0*/  @!P2 LDC.64 R32, c[0x0][0x5c0] ;  /* 0x00017000ff20ab82 */ /* 0x000e620000000a00 */
[----:B0-----:R-:W-:-:S02]  /*2a6b0*/  @!P1 IADD3 R54, P5, P6, R14, R30, R11 ;  /* 0x0000001e0e369210 */ /* 0x001fc40007ebe00b */
[----:B------:R-:W-:-:S06]  /*2a6c0*/  PRMT R30, RZ, 0x7610, R30 ;  /* 0x00007610ff1e7816 */ /* 0x000fcc000000001e */
[----:B------:R-:W2:Y:S01]  /*2a6d0*/  @!P2 LDG.E.U8 R30, desc[UR10][R26.64+0x61] ;  /* 0x0000610a1a1ea981 */ /* 0x000ea2000c1e1100 */
[----:B------:R-:W-:Y:S02]  /*2a6e0*/  @!P1 IADD3.X R55, R29, R31, R10, P5, P6 ;  /* 0x0000001f1d379210 */ /* 0x000fe40002fec40a */
[----:B------:R-:W-:Y:S02]  /*2a6f0*/  ISETP.GE.AND P6, PT, R13, 0x101, PT ;  /* 0x000001010d00780c */ /* 0x000fe40003fc6270 */
[----:B-1----:R-:W-:Y:S02]  /*2a700*/  @!P2 IADD3 R32, P3, R35, R32, RZ ;  /* 0x000000202320a210 */ /* 0x002fe40007f7e0ff */
[----:B------:R-:W-:-:S03]  /*2a710*/  ISETP.LT.OR P4, PT, R28, 0xd2, !P6 ;  /* 0x000000d21c00780c */ /* 0x000fc60007781670 */
[----:B------:R-:W-:Y:S01]  /*2a720*/  @!P2 IMAD.X R33, R34, 0x1, R33, P3 ;  /* 0x000000012221a824 */ /* 0x000fe200018e0621 */
[----:B------:R-:W-:-:S04]  /*2a730*/  LOP3.LUT R4, R4, 0xffbfffff, RZ, 0xc0, !PT ;  /* 0xffbfffff04047812 */ /* 0x000fc800078ec0ff */
[----:B------:R-:W-:-:S04]  /*2a740*/  @P1 LOP3.LUT R4, R4, 0x400000, RZ, 0xfc, !PT ;  /* 0x0040000004041812 */ /* 0x000fc800078efcff */
        /* <DEDUP_REMOVED lines=11> */
[----:B------:R-:W2:Y:S01]  /*2a800*/  @!P5 LDG.E.U8 R30, desc[UR10][R24.64+0x68] ;  /* 0x0000680a181ed981 */ /* 0x000ea2000c1e1100 */
[----:B------:R-:W-:Y:S02]  /*2a810*/  LOP3.LUT R4, R4, 0xffdfffff, RZ, 0xc0, !PT ;  /* 0xffdfffff04047812 */ /* 0x000fe400078ec0ff */
[----:B------:R-:W-:Y:S02]  /*2a820*/  @!P4 IADD3.X R51, R29, R31, R10, P2, P3 ;  /* 0x0000001f1d33c210 */ /* 0x000fe400017e640a */
[----:B------:R-:W-:Y:S02]  /*2a830*/  @P4 LOP3.LUT R4, R4, 0x200000, RZ, 0xfc, !PT ;  /* 0x0020000004044812 */ /* 0x000fe400078efcff */
[----:B------:R-:W-:Y:S02]  /*2a840*/  ISETP.LT.OR P4, PT, R28, 0xd9, !P6 ;  /* 0x000000d91c00780c */ /* 0x000fe40007781670 */
[----:B------:R-:W-:Y:S02]  /*2a850*/  LOP3.LUT P1, RZ, R0, 0x200, RZ, 0xc0, !PT ;  /* 0x0000020000ff7812 */ /* 0x000fe4000782c0ff */
[----:B--2---:R-:W-:-:S04]  /*2a860*/  LOP3.LUT R30, R30, 0xff, RZ, 0xc0, !PT ;  /* 0x000000ff1e1e7812 */ /* 0x004fc800078ec0ff */
[----:B------:R-:W-:-:S05]  /*2a870*/  F2FP.F16.E4M3.UNPACK_B R30, R30 ;  /* 0x0000001eff1e723e */ /* 0x000fca00020006ff */
[----:B------:R-:W-:-:S05]  /*2a880*/  HADD2.F32 R30, -RZ, R30.H0_H0 ;  /* 0x2000001eff1e7230 */ /* 0x000fca0000004100 */
[----:B------:R-:W-:-:S04]  /*2a890*/  FMUL R30, R30, UR61 ;  /* 0x0000003d1e1e7c20 */ /* 0x000fc80008400000 */
[----:B-----5:R-:W-:Y:S02]  /*2a8a0*/  FFMA R32, R47, UR60, R30 ;  /* 0x0000003c2f207c23 */ /* 0x020fe4000800001e */
        /* <DEDUP_REMOVED lines=12> */
[----:B------:R-:W-:-:S04]  /*2a970*/  LOP3.LUT R4, R4, 0xffefffff, RZ, 0xc0, !PT ;  /* 0xffefffff04047812 */ /* 0x000fc800078ec0ff */
[----:B------:R-:W-:-:S04]  /*2a980*/  @P4 LOP3.LUT R4, R4, 0x100000, RZ, 0xfc, !PT ;  /* 0x0010000004044812 */ /* 0x000fc800078efcff */
[----:B------:R-:W-:-:S04]  /*2a990*/  LOP3.LUT R4, R4, 0xfff7ffff, RZ, 0xc0, !PT ;  /* 0xfff7ffff04047812 */ /* 0x000fc800078ec0ff */
[----:B------:R-:W-:Y:S02]  /*2a9a0*/  @P5 LOP3.LUT R4, R4, 0x80000, RZ, 0xfc, !PT ;  /* 0x0008000004045812 */ /* 0x000fe400078efcff */
[----:B------:R-:W-:-:S04]  /*2a9b0*/  @!P3 IADD3 R33, P2, P5, R3, R14, R11 ;  /* 0x0000000e0321b210 */ /* 0x000fc80007d5e00b */
[----:B-1----:R-:W-:Y:S02]  /*2a9c0*/  @!P3 IADD3.X R32, R2, R29, R10, P2, P5 ;  /* 0x0000001d0220b210 */ /* 0x002fe400017ea40a */
[----:B--2---:R-:W-:-:S04]  /*2a9d0*/  LOP3.LUT R30, R30, 0xff, RZ, 0xc0, !PT ;  /* 0x000000ff1e1e7812 */ /* 0x004fc800078ec0ff */
[----:B------:R-:W-:-:S05]  /*2a9e0*/  F2FP.F16.E4M3.UNPACK_B R30, R30 ;  /* 0x0000001eff1e723e */ /* 0x000fca00020006ff */
[----:B------:R-:W-:-:S05]  /*2a9f0*/  HADD2.F32 R30, -RZ, R30.H0_H0 ;  /* 0x2000001eff1e7230 */ /* 0x000fca0000004100 */
[----:B------:R-:W-:-:S04]  /*2aa00*/  FMUL R30, R30, UR61 ;  /* 0x0000003d1e1e7c20 */ /* 0x000fc80008400000 */
[----:B------:R-:W-:Y:S01]  /*2aa10*/  FFMA R30, R37, UR60, R30 ;  /* 0x0000003c251e7c23 */ /* 0x000fe2000800001e */
[----:B------:R-:W-:Y:S01]  /*2aa20*/  LOP3.LUT P4, RZ, R7, 0x400000, RZ, 0xc0, !PT ;  /* 0x0040000007ff7812 */ /* 0x000fe2000788c0ff */
[----:B------:R-:W2:Y:S03]  /*2aa30*/  LDL.LU R37, [R1+0x4d4] ;  /* 0x0004d40001257983 */ /* 0x000ea60000300800 */
[----:B------:R-:W-:-:S05]  /*2aa40*/  F2FP.SATFINITE.E4M3.F32.PACK_AB_MERGE_C R30, RZ, R30, RZ ;  /* 0x0000001eff1e723e */ /* 0x000fca00048070ff */
[----:B------:R0:W-:Y:S02]  /*2aa50*/  @!P1 STG.E.U8 desc[UR10][R126.64+0x69], R30 ;  /* 0x0000691e7e009986 */ /* 0x0001e4000c10110a */
[----:B0-----:R-:W0:Y:S02]  /*2aa60*/  @!P3 LDC.64 R30, c[0x0][0x5c0] ;  /* 0x00017000ff1ebb82 */ /* 0x001e240000000a00 */
[----:B0-----:R-:W-:-:S05]  /*2aa70*/  @!P3 IADD3 R30, P2, R33, R30, RZ ;  /* 0x0000001e211eb210 */ /* 0x001fca0007f5e0ff */
[----:B------:R-:W-:Y:S01]  /*2aa80*/  @!P3 IMAD.X R31, R32, 0x1, R31, P2 ;  /* 0x00000001201fb824 */ /* 0x000fe200010e061f */
[----:B------:R-:W-:-:S06]  /*2aa90*/  PRMT R32, RZ, 0x7610, R32 ;  /* 0x00007610ff207816 */ /* 0x000fcc0000000020 */
[----:B------:R-:W3:Y:S01]  /*2aaa0*/  @!P3 LDG.E.U8 R32, desc[UR10][R26.64+0x68] ;  /* 0x0000680a1a20b981 */ /* 0x000ee2000c1e1100 */
        /* <DEDUP_REMOVED lines=41> */
[----:B------:R-:W-:Y:S02]  /*2ad40*/  FMUL R32, R30, UR61 ;  /* 0x0000003d1e207c20 */ /* 0x000fe40008400000 */
[----:B------:R-:W0:Y:S02]  /*2ad50*/  @!P2 LDC.64 R30, c[0x0][0x5c0] ;  /* 0x00017000ff1eab82 */ /* 0x000e240000000a00 */
[----:B---3--:R-:W-:Y:S01]  /*2ad60*/  FFMA R32, R36, UR60, R32 ;  /* 0x0000003c24207c23 */ /* 0x008fe20008000020 */
[----:B------:R-:W-:Y:S01]  /*2ad70*/  LOP3.LUT R4, R4, 0xfffbffff, RZ, 0xc0, !PT ;  /* 0xfffbffff04047812 */ /* 0x000fe200078ec0ff */
[----:B------:R-:W3:Y:S03]  /*2ad80*/  LDL.LU R36, [R1+0x4e0] ;  /* 0x0004e00001247983 */ /* 0x000ee60000300800 */
[----:B------:R-:W-:Y:S01]  /*2ad90*/  F2FP.SATFINITE.E4M3.F32.PACK_AB_MERGE_C R32, RZ, R32, RZ ;  /* 0x00000020ff20723e */ /* 0x000fe200048070ff */
[----:B------:R-:W4:Y:S01]  /*2ada0*/  LDL.LU R56, [R1+0x4e4] ;  /* 0x0004e40001387983 */ /* 0x000f220000300800 */
[----:B0-----:R-:W-:-:S03]  /*2adb0*/  @!P2 IADD3 R30, P3, R14, R30, RZ ;  /* 0x0000001e0e1ea210 */ /* 0x001fc60007f7e0ff */
[----:B------:R-:W5:Y:S02]  /*2adc0*/  LDL.LU R57, [R1+0x4e8] ;  /* 0x0004e80001397983 */ /* 0x000f640000300800 */
[----:B------:R-:W-:-:S05]  /*2add0*/  @!P2 IMAD.X R31, R29, 0x1, R31, P3 ;  /* 0x000000011d1fa824 */ /* 0x000fca00018e061f */
[----:B------:R0:W-:Y:S01]  /*2ade0*/  @!P2 STG.E.U8 desc[UR10][R30.64+0x70], R32 ;  /* 0x000070201e00a986 */ /* 0x0001e2000c10110a */
[----:B------:R-:W-:Y:S02]  /*2adf0*/  ISETP.LT.OR P2, PT, R28, 0x72, !P5 ;  /* 0x000000721c00780c */ /* 0x000fe40006f41670 */
[----:B0-----:R-:W-:-:S11]  /*2ae00*/  PRMT R32, RZ, 0x7610, R32 ;  /* 0x00007610ff207816 */ /* 0x001fd60000000020 */
[----:B------:R-:W0:Y:S01]  /*2ae10*/  @!P2 LDC.64 R30, c[0x0][0x5c0] ;  /* 0x00017000ff1eab82 */ /* 0x000e220000000a00 */
[----:B------:R-:W2:Y:S01]  /*2ae20*/  @!P2 LDG.E.U8 R32, desc[UR10][R16.64+0x71] ;  /* 0x0000710a1020a981 */ /* 0x000ea2000c1e1100 */
[----:B------:R-:W-:-:S04]  /*2ae30*/  @P1 LOP3.LUT R4, R4, 0x40000, RZ, 0xfc, !PT ;  /* 0x0004000004041812 */ /* 0x000fc800078efcff */
[----:B------:R-:W-:-:S04]  /*2ae40*/  LOP3.LUT R4, R4, 0xfffdffff, RZ, 0xc0, !PT ;  /* 0xfffdffff04047812 */ /* 0x000fc800078ec0ff */
[----:B------:R-:W-:Y:S02]  /*2ae50*/  @P0 LOP3.LUT R4, R4, 0x20000, RZ, 0xfc, !PT ;  /* 0x0002000004040812 */ /* 0x000fe400078efcff */
[----:B------:R-:W-:Y:S02]  /*2ae60*/  ISETP.LT.OR P0, PT, R28, 0xe9, !P4 ;  /* 0x000000e91c00780c */ /* 0x000fe40006701670 */
[----:B0-----:R-:W-:-:S05]  /*2ae70*/  @!P2 IADD3 R30, P3, R14, R30, RZ ;  /* 0x0000001e0e1ea210 */ /* 0x001fca0007f7e0ff */
[----:B------:R-:W-:Y:S01]  /*2ae80*/  @!P2 IMAD.X R31, R29, 0x1, R31, P3 ;  /* 0x000000011d1fa824 */ /* 0x000fe200018e061f */
[----:B------:R-:W-:Y:S02]  /*2ae90*/  ISETP.LT.OR P1, PT, R28, 0x71, !P4 ;  /* 0x000000711c00780c */ /* 0x000fe40006721670 */
[----:B--2---:R-:W-:-:S04]  /*2aea0*/  LOP3.LUT R32, R32, 0xff, RZ, 0xc0, !PT ;  /* 0x000000ff20207812 */ /* 0x004fc800078ec0ff */
[----:B------:R-:W-:-:S05]  /*2aeb0*/  F2FP.F16.E4M3.UNPACK_B R32, R32 ;  /* 0x00000020ff20723e */ /* 0x000fca00020006ff */
[----:B------:R-:W-:-:S05]  /*2aec0*/  HADD2.F32 R32, -RZ, R32.H0_H0 ;  /* 0x20000020ff207230 */ /* 0x000fca0000004100 */
[----:B------:R-:W-:-:S04]  /*2aed0*/  FMUL R32, R32, UR61 ;  /* 0x0000003d20207c20 */ /* 0x000fc80008400000 */
[----:B------:R-:W-:-:S05]  /*2aee0*/  FFMA R32, R37, UR60, R32 ;  /* 0x0000003c25207c23 */ /* 0x000fca0008000020 */
        /* <DEDUP_REMOVED lines=10> */
[----:B------:R-:W-:Y:S02]  /*2af90*/  ISETP.GE.AND P6, PT, R13, 0x81, PT ;  /* 0x000000810d00780c */ /* 0x000fe40003fc6270 */
[----:B------:R-:W-:-:S02]  /*2afa0*/  LOP3.LUT P4, RZ, R0, 0x8, RZ, 0xc0, !PT ;  /* 0x0000000800ff7812 */ /* 0x000fc4000788c0ff */
[----:B--2---:R-:W-:-:S04]  /*2afb0*/  LOP3.LUT R30, R30, 0xff, RZ, 0xc0, !PT ;  /* 0x000000ff1e1e7812 */ /* 0x004fc800078ec0ff */
[----:B------:R-:W-:-:S05]  /*2afc0*/  F2FP.F16.E4M3.UNPACK_B R30, R30 ;  /* 0x0000001eff1e723e */ /* 0x000fca00020006ff */
[----:B------:R-:W-:-:S05]  /*2afd0*/  HADD2.F32 R30, -RZ, R30.H0_H0 ;  /* 0x2000001eff1e7230 */ /* 0x000fca0000004100 */
[----:B------:R-:W-:Y:S02]  /*2afe0*/  FMUL R32, R30, UR61 ;  /* 0x0000003d1e207c20 */ /* 0x000fe40008400000 */
[----:B------:R-:W0:Y:S02]  /*2aff0*/  @!P0 LDC.64 R30, c[0x0][0x5c0] ;  /* 0x00017000ff1e8b82 */ /* 0x000e240000000a00 */
[----:B---3--:R-:W-:-:S05]  /*2b000*/  FFMA R32, R36, UR60, R32 ;  /* 0x0000003c24207c23 */ /* 0x008fca0008000020 */
[----:B------:R-:W-:-:S05]  /*2b010*/  F2FP.SATFINITE.E4M3.F32.PACK_AB_MERGE_C R32, RZ, R32, RZ ;  /* 0x00000020ff20723e */ /* 0x000fca00048070ff */
[----:B------:R-:W-:Y:S01]  /*2b020*/  @!P1 STG.E.U8 desc[UR10][R132.64+0x70], R32 ;  /* 0x0000702084009986 */ /* 0x000fe2000c10110a */
        /* <DEDUP_REMOVED lines=17> */
[----:B0-----:R-:W0:Y:S02]  /*2b140*/  @!P4 LDC.64 R30, c[0x0][0x5c0] ;  /* 0x00017000ff1ecb82 */ /* 0x001e240000000a00 */
[----:B0-----:R-:W-:-:S04]  /*2b150*/  @!P4 IADD3 R34, P2, P3, R14, R30, R9 ;  /* 0x0000001e0e22c210 */ /* 0x001fc80007b5e009 */
[----:B------:R-:W-:Y:S02]  /*2b160*/  @!P4 IADD3.X R35, R29, R31, R8, P2, P3 ;  /* 0x0000001f1d23c210 */ /* 0x000fe400017e6408 */
[----:B------:R-:W-:Y:S02]  /*2b170*/  ISETP.LT.OR P2, PT, R28, 0x79, !P5 ;  /* 0x000000791c00780c */ /* 0x000fe40006f41670 */
[----:B------:R-:W-:-:S11]  /*2b180*/  PRMT R30, RZ, 0x7610, R30 ;  /* 0x00007610ff1e7816 */ /* 0x000fd6000000001e */
[----:B------:R-:W3:Y:S02]  /*2b190*/  @!P2 LDG.E.U8 R30, desc[UR10][R16.64+0x78] ;  /* 0x0000780a101ea981 */ /* 0x000ee4000c1e1100 */
[----:B---3--:R-:W-:-:S04]  /*2b1a0*/  LOP3.LUT R30, R30, 0xff, RZ, 0xc0, !PT ;  /* 0x000000ff1e1e7812 */ /* 0x008fc800078ec0ff */
[----:B------:R-:W-:-:S05]  /*2b1b0*/  F2FP.F16.E4M3.UNPACK_B R30, R30 ;  /* 0x0000001eff1e723e */ /* 0x000fca00020006ff */
[----:B------:R-:W-:-:S05]  /*2b1c0*/  HADD2.F32 R30, -RZ, R30.H0_H0 ;  /* 0x2000001eff1e7230 */ /* 0x000fca0000004100 */
[----:B------:R-:W-:Y:S02]  /*2b1d0*/  FMUL R32, R30, UR61 ;  /* 0x0000003d1e207c20 */ /* 0x000fe40008400000 */
[----:B------:R-:W0:Y:S02]  /*2b1e0*/  @!P2 LDC.64 R30, c[0x0][0x5c0] ;  /* 0x00017000ff1eab82 */ /* 0x000e240000000a00 */
[----:B-----5:R-:W-:Y:S01]  /*2b1f0*/  FFMA R32, R57, UR60, R32 ;  /* 0x0000003c39207c23 */ /* 0x020fe20008000020 */
[----:B------:R-:W-:Y:S01]  /*2b200*/  ISETP.LT.OR P6, PT, R28, 0xe9, !P6 ;  /* 0x000000e91c00780c */ /* 0x000fe200077c1670 */
[----:B------:R-:W3:Y:S03]  /*2b210*/  LDL.LU R57, [R1+0x4f0] ;  /* 0x0004f00001397983 */ /* 0x000ee60000300800 */
[----:B------:R-:W-:Y:S01]  /*2b220*/  F2FP.SATFINITE.E4M3.F32.PACK_AB_MERGE_C R32, RZ, R32, RZ ;  /* 0x00000020ff20723e */ /* 0x000fe200048070ff */
[----:B------:R-:W4:Y:S01]  /*2b230*/  LDL.LU R59, [R1+0x4f4] ;  /* 0x0004f400013b7983 */ /* 0x000f220000300800 */
[----:B0-----:R-:W-:-:S05]  /*2b240*/  @!P2 IADD3 R30, P3, R14, R30, RZ ;  /* 0x0000001e0e1ea210 */ /* 0x001fca0007f7e0ff */
[----:B------:R-:W-:-:S05]  /*2b250*/  @!P2 IMAD.X R31, R29, 0x1, R31, P3 ;  /* 0x000000011d1fa824 */ /* 0x000fca00018e061f */
[----:B------:R0:W-:Y:S01]  /*2b260*/  @!P2 STG.E.U8 desc[UR10][R30.64+0x78], R32 ;  /* 0x000078201e00a986 */ /* 0x0001e2000c10110a */
[----:B------:R-:W-:Y:S02]  /*2b270*/  ISETP.LT.OR P2, PT, R28, 0x7a, !P5 ;  /* 0x0000007a1c00780c */ /* 0x000fe40006f41670 */
[----:B0-----:R-:W-:-:S11]  /*2b280*/  PRMT R32, RZ, 0x7610, R32 ;  /* 0x00007610ff207816 */ /* 0x001fd60000000020 */
[----:B------:R-:W0:Y:S01]  /*2b290*/  @!P2 LDC.64 R30, c[0x0][0x5c0] ;  /* 0x00017000ff1eab82 */ /* 0x000e220000000a00 */
[----:B------:R-:W5:Y:S01]  /*2b2a0*/  @!P2 LDG.E.U8 R32, desc[UR10][R16.64+0x79] ;  /* 0x0000790a1020a981 */ /* 0x000f62000c1e1100 */
[----:B------:R-:W-:-:S04]  /*2b2b0*/  LOP3.LUT R4, R4, 0xffff7fff, RZ, 0xc0, !PT ;  /* 0xffff7fff04047812 */ /* 0x000fc800078ec0ff */
[----:B------:R-:W-:Y:S02]  /*2b2c0*/  @P0 LOP3.LUT R4, R4, 0x8000, RZ, 0xfc, !PT ;  /* 0x0000800004040812 */ /* 0x000fe400078efcff */
[----:B0-----:R-:W-:-:S05]  /*2b2d0*/  @!P2 IADD3 R30, P3, R14, R30, RZ ;  /* 0x0000001e0e1ea210 */ /* 0x001fca0007f7e0ff */
[----:B------:R-:W-:Y:S01]  /*2b2e0*/  @!P2 IMAD.X R31, R29, 0x1, R31, P3 ;  /* 0x000000011d1fa824 */ /* 0x000fe200018e061f */
[----:B------:R-:W-:-:S04]  /*2b2f0*/  LOP3.LUT R4, R4, 0xffffbfff, RZ, 0xc0, !PT ;  /* 0xffffbfff04047812 */ /* 0x000fc800078ec0ff */
[----:B------:R-:W-:-:S04]  /*2b300*/  @P1 LOP3.LUT R4, R4, 0x4000, RZ, 0xfc, !PT ;  /* 0x0000400004041812 */ /* 0x000fc800078efcff */
[----:B------:R-:W-:-:S04]  /*2b310*/  LOP3.LUT R4, R4, 0xffffdfff, RZ, 0xc0, !PT ;  /* 0xffffdfff04047812 */ /* 0x000fc800078ec0ff */
[----:B------:R-:W-:Y:S02]  /*2b320*/  @P4 LOP3.LUT R4, R4, 0x2000, RZ, 0xfc, !PT ;  /* 0x0000200004044812 */ /* 0x000fe400078efcff */
[----:B------:R-:W-:Y:S02]  /*2b330*/  LOP3.LUT P4, RZ, R5, 0x1000, RZ, 0xc0, !PT ;  /* 0x0000100005ff7812 */ /* 0x000fe4000788c0ff */
[----:B-----5:R-:W-:-:S04]  /*2b340*/  LOP3.LUT R32, R32, 0xff, RZ, 0xc0, !PT ;  /* 0x000000ff20207812 */ /* 0x020fc800078ec0ff */
[----:B------:R-:W-:-:S05]  /*2b350*/  F2FP.F16.E4M3.UNPACK_B R32, R32 ;  /* 0x00000020ff20723e */ /* 0x000fca00020006ff */
[----:B------:R-:W-:-:S05]  /*2b360*/  HADD2.F32 R32, -RZ, R32.H0_H0 ;  /* 0x20000020ff207230 */ /* 0x000fca0000004100 */
[----:B------:R-:W-:-:S04]  /*2b370*/  FMUL R32, R32, UR61 ;  /* 0x0000003d20207c20 */ /* 0x000fc80008400000 */
[----:B--2---:R-:W-:-:S05]  /*2b380*/  FFMA R32, R56, UR60, R32 ;  /* 0x0000003c38207c23 */ /* 0x004fca0008000020 */
[----:B------:R-:W-:-:S05]  /*2b390*/  F2FP.SATFINITE.E4M3.F32.PACK_AB_MERGE_C R32, RZ, R32, RZ ;  /* 0x00000020ff20723e */ /* 0x000fca00048070ff */
[----:B------:R0:W-:Y:S02]  /*2b3a0*/  @!P2 STG.E.U8 desc[UR10][R30.64+0x79], R32 ;  /* 0x000079201e00a986 */ /* 0x0001e4000c10110a */
[----:B0-----:R-:W0:Y:S02]  /*2b3b0*/  @!P6 LDC.64 R30, c[0x0][0x5c0] ;  /* 0x00017000ff1eeb82 */ /* 0x001e240000000a00 */
[----:B0-----:R-:W-:Y:S02]  /*2b3c0*/  @!P6 IADD3 R32, P2, P3, R14, R30, R9 ;  /* 0x0000001e0e20e210 */ /* 0x001fe40007b5e009 */
[----:B------:R-:W-:-:S06]  /*2b3d0*/  PRMT R30, RZ, 0x7610, R30 ;  /* 0x00007610ff1e7816 */ /* 0x000fcc000000001e */
[----:B------:R-:W2:Y:S01]  /*2b3e0*/  @!P4 LDG.E.U8 R30, desc[UR10][R18.64+0x78] ;  /* 0x0000780a121ec981 */ /* 0x000ea2000c1e1100 */
[----:B------:R-:W-:Y:S02]  /*2b3f0*/  LOP3.LUT P5, RZ, R5, 0x800, RZ, 0xc0, !PT ;  /* 0x0000080005ff7812 */ /* 0x000fe400078ac0ff */
[----:B--2---:R-:W-:-:S04]  /*2b400*/  LOP3.LUT R30, R30, 0xff, RZ, 0xc0, !PT ;  /* 0x000000ff1e1e7812 */ /* 0x004fc800078ec0ff */
[----:B------:R-:W-:-:S05]  /*2b410*/  F2FP.F16.E4M3.UNPACK_B R30, R30 ;  /* 0x0000001eff1e723e */ /* 0x000fca00020006ff */
[----:B------:R-:W-:-:S05]  /*2b420*/  HADD2.F32 R30, -RZ, R30.H0_H0 ;  /* 0x2000001eff1e7230 */ /* 0x000fca0000004100 */
[----:B------:R-:W-:-:S04]  /*2b430*/  FMUL R30, R30, UR61 ;  /* 0x0000003d1e1e7c20 */ /* 0x000fc80008400000 */
[----:B---3--:R-:W-:Y:S01]  /*2b440*/  FFMA R30, R57, UR60, R30 ;  /* 0x0000003c391e7c23 */ /* 0x008fe2000800001e */
[----:B------:R-:W-:Y:S01]  /*2b450*/  LOP3.LUT R4, R4, 0xffffefff, RZ, 0xc0, !PT ;  /* 0xffffefff04047812 */ /* 0x000fe200078ec0ff */
[----:B------:R-:W2:Y:S03]  /*2b460*/  LDL.LU R57, [R1+0x4f8] ;  /* 0x0004f80001397983 */ /* 0x000ea60000300800 */
[----:B------:R-:W-:Y:S01]  /*2b470*/  F2FP.SATFINITE.E4M3.F32.PACK_AB_MERGE_C R30, RZ, R30, RZ ;  /* 0x0000001eff1e723e */ /* 0x000fe200048070ff */
[----:B------:R-:W3:Y:S04]  /*2b480*/  LDL.LU R58, [R1+0x4fc] ;  /* 0x0004fc00013a7983 */ /* 0x000ee80000300800 */
[----:B------:R0:W-:Y:S02]  /*2b490*/  @!P4 STG.E.U8 desc[UR10][R146.64+0x78], R30 ;  /* 0x0000781e9200c986 */ /* 0x0001e4000c10110a */
[----:B0-----:R-:W-:-:S06]  /*2b4a0*/  PRMT R30, RZ, 0x7610, R30 ;  /* 0x00007610ff1e7816 */ /* 0x001fcc000000001e */
[----:B------:R-:W5:Y:S01]  /*2b4b0*/  @!P5 LDG.E.U8 R30, desc[UR10][R18.64+0x79] ;  /* 0x0000790a121ed981 */ /* 0x000f62000c1e1100 */
[----:B------:R-:W-:Y:S02]  /*2b4c0*/  LOP3.LUT P1, RZ, R7, 0x100000, RZ, 0xc0, !PT ;  /* 0x0010000007ff7812 */ /* 0x000fe4000782c0ff */
[----:B------:R-:W-:Y:S02]  /*2b4d0*/  @P6 LOP3.LUT R4, R4, 0x1000, RZ, 0xfc, !PT ;  /* 0x0000100004046812 */ /* 0x000fe400078efcff */
[----:B------:R-:W-:Y:S02]  /*2b4e0*/  @!P6 IADD3.X R33, R29, R31, R8, P2, P3 ;  /* 0x0000001f1d21e210 */ /* 0x000fe400017e6408 */
[----:B------:R-:W-:Y:S02]  /*2b4f0*/  ISETP.LT.OR P6, PT, R28, 0x71, !P1 ;  /* 0x000000711c00780c */ /* 0x000fe40004fc1670 */
[C---:B------:R-:W-:Y:S02]  /*2b500*/  LOP3.LUT P0, RZ, R7.reuse, 0x200000, RZ, 0xc0, !PT ;  /* 0x0020000007ff7812 */ /* 0x040fe4000780c0ff */
[----:B------:R-:W-:-:S09]  /*2b510*/  LOP3.LUT R7, R7, 0xfff7ffff, RZ, 0xc0, !PT ;  /* 0xfff7ffff07077812 */ /* 0x000fd200078ec0ff */
[----:B------:R-:W-:Y:S02]  /*2b520*/  @!P6 IADD3 R52, P2, P3, R3, R14, R9 ;  /* 0x0000000e0334e210 */ /* 0x000fe40007b5e009 */
[----:B------:R-:W-:Y:S02]  /*2b530*/  @P6 LOP3.LUT R7, R7, 0x80000, RZ, 0xfc, !PT ;  /* 0x0008000007076812 */ /* 0x000fe400078efcff */
[----:B------:R-:W-:Y:S02]  /*2b540*/  @!P6 IADD3.X R53, R2, R29, R8, P2, P3 ;  /* 0x0000001d0235e210 */ /* 0x000fe400017e6408 */
[----:B------:R-:W-:Y:S02]  /*2b550*/  LOP3.LUT P6, RZ, R0, 0x400000, RZ, 0xc0, !PT ;  /* 0x0040000000ff7812 */ /* 0x000fe400078cc0ff */
[----:B-----5:R-:W-:-:S04]  /*2b560*/  LOP3.LUT R30, R30, 0xff, RZ, 0xc0, !PT ;  /* 0x000000ff1e1e7812 */ /* 0x020fc800078ec0ff */
[----:B------:R-:W-:-:S05]  /*2b570*/  F2FP.F16.E4M3.UNPACK_B R30, R30 ;  /* 0x0000001eff1e723e */ /* 0x000fca00020006ff */
[----:B------:R-:W-:-:S05]  /*2b580*/  HADD2.F32 R30, -RZ, R30.H0_H0 ;  /* 0x2000001eff1e7230 */ /* 0x000fca0000004100 */
[----:B------:R-:W-:-:S04]  /*2b590*/  FMUL R30, R30, UR61 ;  /* 0x0000003d1e1e7c20 */ /* 0x000fc80008400000 */
[----:B----4-:R-:W-:-:S05]  /*2b5a0*/  FFMA R30, R59, UR60, R30 ;  /* 0x0000003c3b1e7c23 */ /* 0x010fca000800001e */
[----:B------:R-:W-:-:S05]  /*2b5b0*/  F2FP.SATFINITE.E4M3.F32.PACK_AB_MERGE_C R30, RZ, R30, RZ ;  /* 0x0000001eff1e723e */ /* 0x000fca00048070ff */
[----:B------:R0:W-:Y:S02]  /*2b5c0*/  @!P5 STG.E.U8 desc[UR10][R148.64+0x79], R30 ;  /* 0x0000791e9400d986 */ /* 0x0001e4000c10110a */
[----:B0-----:R-:W-:-:S06]  /*2b5d0*/  PRMT R30, RZ, 0x7610, R30 ;  /* 0x00007610ff1e7816 */ /* 0x001fcc000000001e */
[----:B------:R-:W4:Y:S01]  /*2b5e0*/  @!P6 LDG.E.U8 R30, desc[UR10][R20.64+0x70] ;  /* 0x0000700a141ee981 */ /* 0x000f22000c1e1100 */
[----:B------:R-:W-:-:S13]  /*2b5f0*/  ISETP.LT.OR P4, PT, R28, 0x72, !P1 ;  /* 0x000000721c00780c */ /* 0x000fda0004f81670 */
[----:B------:R-:W-:-:S04]  /*2b600*/  @!P4 IADD3 R56, P2, P3, R3, R14, R9 ;  /* 0x0000000e0338c210 */ /* 0x000fc80007b5e009 */
[----:B------:R-:W-:Y:S02]  /*2b610*/  @!P4 IADD3.X R60, R2, R29, R8, P2, P3 ;  /* 0x0000001d023cc210 */ /* 0x000fe400017e6408 */
[----:B------:R-:W-:Y:S02]  /*2b620*/  ISETP.LT.OR P3, PT, R28, 0x79, !P1 ;  /* 0x000000791c00780c */ /* 0x000fe40004f61670 */
[----:B------:R-:W-:-:S11]  /*2b630*/  LOP3.LUT R7, R7, 0xfffeffff, RZ, 0xc0, !PT ;  /* 0xfffeffff07077812 */ /* 0x000fd600078ec0ff */
[----:B------:R-:W-:Y:S02]  /*2b640*/  @!P3 IADD3 R61, P2, P4, R3, R14, R9 ;  /* 0x0000000e033db210 */ /* 0x000fe40007c5e009 */
[----:B------:R-:W-:Y:S02]  /*2b650*/  @P3 LOP3.LUT R7, R7, 0x10000, RZ, 0xfc, !PT ;  /* 0x0001000007073812 */ /* 0x000fe400078efcff */
        /* <DEDUP_REMOVED lines=9> */
[----:B------:R-:W-:Y:S01]  /*2b6f0*/  F2FP.SATFINITE.E4M3.F32.PACK_AB_MERGE_C R30, RZ, R30, RZ ;  /* 0x0000001eff1e723e */ /* 0x000fe200048070ff */
[----:B------:R-:W4:Y:S04]  /*2b700*/  LDL.LU R91, [R1+0x504] ;  /* 0x00050400015b7983 */ /* 0x000f280000300800 */
[----:B------:R0:W-:Y:S01]  /*2b710*/  @!P6 STG.E.U8 desc[UR10][R134.64+0x70], R30 ;  /* 0x0000701e8600e986 */ /* 0x0001e2000c10110a */
[----:B------:R-:W-:-:S03]  /*2b720*/  LOP3.LUT R7, R7, 0xfffdffff, RZ, 0xc0, !PT ;  /* 0xfffdffff07077812 */ /* 0x000fc600078ec0ff */
[----:B------:R-:W-:Y:S01]  /*2b730*/  @!P2 IADD3 R59, P5, P4, R3, R14, R9 ;  /* 0x0000000e033ba210 */ /* 0x000fe20007cbe009 */
[----:B------:R-:W5:Y:S01]  /*2b740*/  LDL.LU R90, [R1+0x508] ;  /* 0x00050800015a7983 */ /* 0x000f620000300800 */
[----:B0-----:R-:W-:-:S06]  /*2b750*/  PRMT R30, RZ, 0x7610, R30 ;  /* 0x00007610ff1e7816 */ /* 0x001fcc000000001e */
[----:B------:R-:W3:Y:S01]  /*2b760*/  @!P3 LDG.E.U8 R30, desc[UR10][R20.64+0x71] ;  /* 0x0000710a141eb981 */ /* 0x000ee2000c1e1100 */
[----:B------:R-:W-:Y:S02]  /*2b770*/  @P2 LOP3.LUT R7, R7, 0x20000, RZ, 0xfc, !PT ;  /* 0x0002000007072812 */ /* 0x000fe400078efcff */
[----:B------:R-:W-:Y:S02]  /*2b780*/  @!P2 IADD3.X R63, R2, R29, R8, P5, P4 ;  /* 0x0000001d023fa210 */ /* 0x000fe40002fe8408 */
[----:B------:R-:W-:Y:S02]  /*2b790*/  LOP3.LUT P6, RZ, R7, 0x80000, RZ, 0xc0, !PT ;  /* 0x0008000007ff7812 */ /* 0x000fe400078cc0ff */
[----:B------:R-:W-:-:S13]  /*2b7a0*/  ISETP.LT.OR P4, PT, R28, 0x71, !P0 ;  /* 0x000000711c00780c */ /* 0x000fda0004781670 */
[----:B------:R-:W-:-:S04]  /*2b7b0*/  @!P4 IADD3 R66, P2, P5, R3, R14, R11 ;  /* 0x0000000e0342c210 */ /* 0x000fc80007d5e00b */
[----:B------:R-:W-:Y:S02]  /*2b7c0*/  @!P4 IADD3.X R67, R2, R29, R10, P2, P5 ;  /* 0x0000001d0243c210 */ /* 0x000fe400017ea40a */
[----:B------:R-:W-:Y:S02]  /*2b7d0*/  ISETP.LT.OR P5, PT, R28, 0x72, !P0 ;  /* 0x000000721c00780c */ /* 0x000fe400047a1670 */
[----:B---3--:R-:W-:-:S04]  /*2b7e0*/  LOP3.LUT R30, R30, 0xff, RZ, 0xc0, !PT ;  /* 0x000000ff1e1e7812 */ /* 0x008fc800078ec0ff */
[----:B------:R-:W-:-:S05]  /*2b7f0*/  F2FP.F16.E4M3.UNPACK_B R30, R30 ;  /* 0x0000001eff1e723e */ /* 0x000fca00020006ff */
[----:B------:R-:W-:-:S05]  /*2b800*/  HADD2.F32 R30, -RZ, R30.H0_H0 ;  /* 0x2000001eff1e7230 */ /* 0x000fca0000004100 */
[----:B------:R-:W-:-:S04]  /*2b810*/  FMUL R30, R30, UR61 ;  /* 0x0000003d1e1e7c20 */ /* 0x000fc80008400000 */
[----:B------:R-:W-:-:S05]  /*2b820*/  FFMA R30, R58, UR60, R30 ;  /* 0x0000003c3a1e7c23 */ /* 0x000fca000800001e */
[----:B------:R-:W-:-:S05]  /*2b830*/  F2FP.SATFINITE.E4M3.F32.PACK_AB_MERGE_C R30, RZ, R30, RZ ;  /* 0x0000001eff1e723e */ /* 0x000fca00048070ff */
[----:B------:R0:W-:Y:S02]  /*2b840*/  @!P3 STG.E.U8 desc[UR10][R82.64+0x71], R30 ;  /* 0x0000711e5200b986 */ /* 0x0001e4000c10110a */
[----:B0-----:R-:W0:Y:S01]  /*2b850*/  @!P6 LDC.64 R30, c[0x0][0x5c0] ;  /* 0x00017000ff1eeb82 */ /* 0x001e220000000a00 */
[----:B------:R-:W-:-:S04]  /*2b860*/  @!P5 IADD3 R68, P2, P3, R3, R14, R11 ;  /* 0x0000000e0344d210 */ /* 0x000fc80007b5e00b */
[----:B------:R-:W-:Y:S02]  /*2b870*/  @!P5 IADD3.X R70, R2, R29, R10, P2, P3 ;  /* 0x0000001d0246d210 */ /* 0x000fe400017e640a */
[----:B0-----:R-:W-:Y:S02]  /*2b880*/  @!P6 IADD3 R30, P2, R52, R30, RZ ;  /* 0x0000001e341ee210 */ /* 0x001fe40007f5e0ff */
[----:B------:R-:W-:-:S06]  /*2b890*/  PRMT R52, RZ, 0x7610, R52 ;  /* 0x00007610ff347816 */ /* 0x000fcc0000000034 */
[----:B------:R-:W3:Y:S01]  /*2b8a0*/  @!P6 LDG.E.U8 R52, desc[UR10][R22.64+0x70] ;  /* 0x0000700a1634e981 */ /* 0x000ee2000c1e1100 */
[----:B------:R-:W-:Y:S01]  /*2b8b0*/  @!P6 IMAD.X R31, R53, 0x1, R31, P2 ;  /* 0x00000001351fe824 */ /* 0x000fe200010e061f */
[----:B------:R-:W-:Y:S02]  /*2b8c0*/  ISETP.LT.OR P2, PT, R28, 0x72, !P1 ;  /* 0x000000721c00780c */ /* 0x000fe40004f41670 */
[----:B------:R-:W-:-:S04]  /*2b8d0*/  LOP3.LUT R7, R7, 0xffffefff, RZ, 0xc0, !PT ;  /* 0xffffefff07077812 */ /* 0x000fc800078ec0ff */
[----:B------:R-:W-:-:S04]  /*2b8e0*/  @P4 LOP3.LUT R7, R7, 0x1000, RZ, 0xfc, !PT ;  /* 0x0000100007074812 */ /* 0x000fc800078efcff */
[----:B------:R-:W-:Y:S02]  /*2b8f0*/  LOP3.LUT R7, R7, 0xffffdfff, RZ, 0xc0, !PT ;  /* 0xffffdfff07077812 */ /* 0x000fe400078ec0ff */
[----:B------:R-:W-:Y:S02]  /*2b900*/  LOP3.LUT P3, RZ, R5, 0x20000, RZ, 0xc0, !PT ;  /* 0x0002000005ff7812 */ /* 0x000fe4000786c0ff */
[----:B------:R-:W-:Y:S02]  /*2b910*/  @P5 LOP3.LUT R7, R7, 0x2000, RZ, 0xfc, !PT ;  /* 0x0000200007075812 */ /* 0x000fe400078efcff */
[----:B------:R-:W-:Y:S02]  /*2b920*/  ISETP.LT.OR P5, PT, R28, 0x79, !P0 ;  /* 0x000000791c00780c */ /* 0x000fe400047a1670 */
[----:B------:R-:W-:-:S07]  /*2b930*/  LOP3.LUT R7, R7, 0xfffbffff, RZ, 0xc0, !PT ;  /* 0xfffbffff07077812 */ /* 0x000fce00078ec0ff */
[----:B------:R-:W-:Y:S02]  /*2b940*/  @P3 LOP3.LUT R7, R7, 0x40000, RZ, 0xfc, !PT ;  /* 0x0004000007073812 */ /* 0x000fe400078efcff */
[----:B---3--:R-:W-:-:S04]  /*2b950*/  LOP3.LUT R52, R52, 0xff, RZ, 0xc0, !PT ;  /* 0x000000ff34347812 */ /* 0x008fc800078ec0ff */
[----:B------:R-:W-:-:S05]  /*2b960*/  F2FP.F16.E4M3.UNPACK_B R52, R52 ;  /* 0x00000034ff34723e */ /* 0x000fca00020006ff */
[----:B------:R-:W-:-:S05]  /*2b970*/  HADD2.F32 R52, -RZ, R52.H0_H0 ;  /* 0x20000034ff347230 */ /* 0x000fca0000004100 */
[----:B------:R-:W-:-:S04]  /*2b980*/  FMUL R53, R52, UR61 ;  /* 0x0000003d34357c20 */ /* 0x000fc80008400000 */
[----:B--2---:R-:W-:-:S05]  /*2b990*/  FFMA R53, R57, UR60, R53 ;  /* 0x0000003c39357c23 */ /* 0x004fca0008000035 */
        /* <DEDUP_REMOVED lines=8> */
[----:B------:R-:W-:Y:S01]  /*2ba20*/  ISETP.LT.OR P6, PT, R28, 0x7a, !P0 ;  /* 0x0000007a1c00780c */ /* 0x000fe200047c1670 */
[----:B------:R-:W-:-:S12]  /*2ba30*/  @!P2 IMAD.X R31, R60, 0x1, R31, P5 ;  /* 0x000000013c1fa824 */ /* 0x000fd800028e061f */
[----:B------:R-:W-:-:S04]  /*2ba40*/  @!P6 IADD3 R53, P4, P3, R3, R14, R11 ;  /* 0x0000000e0335e210 */ /* 0x000fc80007b9e00b */
[----:B------:R-:W-:Y:S02]  /*2ba50*/  @!P6 IADD3.X R57, R2, R29, R10, P4, P3 ;  /* 0x0000001d0239e210 */ /* 0x000fe400027e640a */
[----:B------:R-:W-:Y:S02]  /*2ba60*/  LOP3.LUT P3, RZ, R7, 0x40000, RZ, 0xc0, !PT ;  /* 0x0004000007ff7812 */ /* 0x000fe4000786c0ff */
[----:B--2---:R-:W-:-:S04]  /*2ba70*/  LOP3.LUT R56, R56, 0xff, RZ, 0xc0, !PT ;  /* 0x000000ff38387812 */ /* 0x004fc800078ec0ff */
[----:B------:R-:W-:-:S05]  /*2ba80*/  F2FP.F16.E4M3.UNPACK_B R56, R56 ;  /* 0x00000038ff38723e */ /* 0x000fca00020006ff */
[----:B------:R-:W-:-:S05]  /*2ba90*/  HADD2.F32 R56, -RZ, R56.H0_H0 ;  /* 0x20000038ff387230 */ /* 0x000fca0000004100 */
[----:B------:R-:W-:-:S04]  /*2baa0*/  FMUL R56, R56, UR61 ;  /* 0x0000003d38387c20 */ /* 0x000fc80008400000 */
[----:B----4-:R-:W-:Y:S01]  /*2bab0*/  FFMA R56, R91, UR60, R56 ;  /* 0x0000003c5b387c23 */ /* 0x010fe20008000038 */
[----:B------:R-:W-:Y:S01]  /*2bac0*/  LOP3.LUT P4, RZ, R0, 0x800000, RZ, 0xc0, !PT ;  /* 0x0080000000ff7812 */ /* 0x000fe2000788c0ff */
[----:B------:R-:W2:Y:S03]  /*2bad0*/  LDL.LU R91, [R1+0x50c] ;  /* 0x00050c00015b7983 */ /* 0x000ea60000300800 */
[----:B------:R-:W-:-:S05]  /*2bae0*/  F2FP.SATFINITE.E4M3.F32.PACK_AB_MERGE_C R56, RZ, R56, RZ ;  /* 0x00000038ff38723e */ /* 0x000fca00048070ff */
[----:B------:R0:W-:Y:S02]  /*2baf0*/  @!P2 STG.E.U8 desc[UR10][R30.64+0x71], R56 ;  /* 0x000071381e00a986 */ /* 0x0001e4000c10110a */
[----:B0-----:R-:W-:-:S06]  /*2bb00*/  PRMT R30, RZ, 0x7610, R30 ;  /* 0x00007610ff1e7816 */ /* 0x001fcc000000001e */
[----:B------:R-:W3:Y:S02]  /*2bb10*/  @!P3 LDG.E.U8 R30, desc[UR10][R20.64+0x78] ;  /* 0x0000780a141eb981 */ /* 0x000ee4000c1e1100 */
[----:B---3--:R-:W-:-:S04]  /*2bb20*/  LOP3.LUT R30, R30, 0xff, RZ, 0xc0, !PT ;  /* 0x000000ff1e1e7812 */ /* 0x008fc800078ec0ff */
[----:B------:R-:W-:-:S05]  /*2bb30*/  F2FP.F16.E4M3.UNPACK_B R30, R30 ;  /* 0x0000001eff1e723e */ /* 0x000fca00020006ff */
[----:B------:R-:W-:-:S05]  /*2bb40*/  HADD2.F32 R30, -RZ, R30.H0_H0 ;  /* 0x2000001eff1e7230 */ /* 0x000fca0000004100 */
[----:B------:R-:W-:-:S04]  /*2bb50*/  FMUL R30, R30, UR61 ;  /* 0x0000003d1e1e7c20 */ /* 0x000fc80008400000 */
[----:B-----5:R-:W-:Y:S01]  /*2bb60*/  FFMA R30, R90, UR60, R30 ;  /* 0x0000003c5a1e7c23 */ /* 0x020fe2000800001e */
[----:B------:R-:W-:Y:S01]  /*2bb70*/  LOP3.LUT R7, R7, 0xfffff7ff, RZ, 0xc0, !PT ;  /* 0xfffff7ff07077812 */ /* 0x000fe200078ec0ff */
[----:B------:R-:W3:Y:S03]  /*2bb80*/  LDL.LU R90, [R1+0x510] ;  /* 0x00051000015a7983 */ /* 0x000ee60000300800 */
[----:B------:R-:W-:-:S05]  /*2bb90*/  F2FP.SATFINITE.E4M3.F32.PACK_AB_MERGE_C R30, RZ, R30, RZ ;  /* 0x0000001eff1e723e */ /* 0x000fca00048070ff */
[----:B------:R0:W-:Y:S02]  /*2bba0*/  @!P3 STG.E.U8 desc[UR10][R150.64+0x78], R30 ;  /* 0x0000781e9600b986 */ /* 0x0001e4000c10110a */
[----:B0-----:R-:W-:-:S06]  /*2bbb0*/  PRMT R30, RZ, 0x7610, R30 ;  /* 0x00007610ff1e7816 */ /* 0x001fcc000000001e */
[----:B------:R-:W4:Y:S01]  /*2bbc0*/  @!P4 LDG.E.U8 R30, desc[UR10][R20.64+0x79] ;  /* 0x0000790a141ec981 */ /* 0x000f22000c1e1100 */
[----:B------:R-:W-:Y:S02]  /*2bbd0*/  @P6 LOP3.LUT R7, R7, 0x800, RZ, 0xfc, !PT ;  /* 0x0000080007076812 */ /* 0x000fe400078efcff */
[C---:B------:R-:W-:Y:S02]  /*2bbe0*/  ISETP.LT.OR P6, PT, R28.reuse, 0x81, !P1 ;  /* 0x000000811c00780c */ /* 0x040fe40004fc1670 */
[----:B------:R-:W-:-:S11]  /*2bbf0*/  ISETP.LT.OR P3, PT, R28, 0x89, !P1 ;  /* 0x000000891c00780c */ /* 0x000fd60004f61670 */
[----:B------:R-:W-:-:S04]  /*2bc00*/  @!P6 IADD3 R78, P2, P5, R3, R14, R9 ;  /* 0x0000000e034ee210 */ /* 0x000fc80007d5e009 */
[----:B------:R-:W-:Y:S02]  /*2bc10*/  @!P6 IADD3.X R82, R2, R29, R8, P2, P5 ;  /* 0x0000001d0252e210 */ /* 0x000fe400017ea408 */
[----:B------:R-:W-:Y:S02]  /*2bc20*/  ISETP.LT.OR P2, PT, R28, 0x82, !P1 ;  /* 0x000000821c00780c */ /* 0x000fe40004f41670 */
[----:B------:R-:W-:-:S11]  /*2bc30*/  LOP3.LUT R0, R0, 0xfdffffff, RZ, 0xc0, !PT ;  /* 0xfdffffff00007812 */ /* 0x000fd600078ec0ff */
[----:B------:R-:W-:-:S04]  /*2bc40*/  @!P2 IADD3 R74, P5, P6, R3, R14, R9 ;  /* 0x0000000e034aa210 */ /* 0x000fc80007ebe009 */
[-CC-:B------:R-:W-:Y:S02]  /*2bc50*/  @!P2 IADD3.X R79, R2, R29.reuse, R8.reuse, P5, P6 ;  /* 0x0000001d024fa210 */ /* 0x180fe40002fec408 */
[----:B------:R-:W-:Y:S02]  /*2bc60*/  @!P3 IADD3 R81, P5, P6, R3, R14, R9 ;  /* 0x0000000e0351b210 */ /* 0x000fe40007ebe009 */
[----:B------:R-:W-:Y:S02]  /*2bc70*/  @P3 LOP3.LUT R0, R0, 0x2000000, RZ, 0xfc, !PT ;  /* 0x0200000000003812 */ /* 0x000fe400078efcff */
[----:B------:R-:W-:Y:S02]  /*2bc80*/  @!P3 IADD3.X R83, R2, R29, R8, P5, P6 ;  /* 0x0000001d0253b210 */ /* 0x000fe40002fec408 */
[----:B------:R-:W-:Y:S02]  /*2bc90*/  LOP3.LUT P3, RZ, R7, 0x10000, RZ, 0xc0, !PT ;  /* 0x0001000007ff7812 */ /* 0x000fe4000786c0ff */
[----:B------:R-:W-:-:S02]  /*2bca0*/  PRMT R56, RZ, 0x7610, R56 ;  /* 0x00007610ff387816 */ /* 0x000fc40000000038 */
        /* <DEDUP_REMOVED lines=8> */
[----:B------:R0:W-:Y:S04]  /*2bd30*/  @!P4 STG.E.U8 desc[UR10][R84.64+0x79], R30 ;  /* 0x0000791e5400c986 */ /* 0x0001e8000c10110a */
[----:B------:R-:W4:Y:S01]  /*2bd40*/  @!P3 LDG.E.U8 R56, desc[UR10][R22.64+0x78] ;  /* 0x0000780a1638b981 */ /* 0x000f22000c1e1100 */
[----:B0-----:R-:W0:Y:S01]  /*2bd50*/  @!P3 LDC.64 R30, c[0x0][0x5c0] ;  /* 0x00017000ff1ebb82 */ /* 0x001e220000000a00 */
[----:B------:R-:W-:Y:S02]  /*2bd60*/  LOP3.LUT R7, R7, 0xffffbfff, RZ, 0xc0, !PT ;  /* 0xffffbfff07077812 */ /* 0x000fe400078ec0ff */
[----:B------:R-:W-:Y:S02]  /*2bd70*/  ISETP.LT.OR P6, PT, R28, 0x8a, !P1 ;  /* 0x0000008a1c00780c */ /* 0x000fe40004fc1670 */
[----:B------:R-:W-:-:S02]  /*2bd80*/  @P1 LOP3.LUT R7, R7, 0x4000, RZ, 0xfc, !PT ;  /* 0x0000400007071812 */ /* 0x000fc400078efcff */
[----:B0-----:R-:W-:-:S05]  /*2bd90*/  @!P3 IADD3 R30, P1, R61, R30, RZ ;  /* 0x0000001e3d1eb210 */ /* 0x001fca0007f3e0ff */
[----:B------:R-:W-:Y:S01]  /*2bda0*/  @!P3 IMAD.X R31, R62, 0x1, R31, P1 ;  /* 0x000000013e1fb824 */ /* 0x000fe200008e061f */
        /* <DEDUP_REMOVED lines=9> */
[----:B0-----:R-:W-:Y:S01]  /*2be40*/  PRMT R56, RZ, 0x7610, R56 ;  /* 0x00007610ff387816 */ /* 0x001fe20000000038 */
[----:B------:R-:W0:Y:S05]  /*2be50*/  @!P2 LDC.64 R30, c[0x0][0x5c0] ;  /* 0x00017000ff1eab82 */ /* 0x000e2a0000000a00 */
[----:B------:R-:W4:Y:S01]  /*2be60*/  @!P2 LDG.E.U8 R56, desc[UR10][R22.64+0x79] ;  /* 0x0000790a1638a981 */ /* 0x000f22000c1e1100 */
[----:B------:R-:W-:Y:S02]  /*2be70*/  @!P6 IADD3.X R80, R2, R29, R8, P4, P5 ;  /* 0x0000001d0250e210 */ /* 0x000fe400027ea408 */
[----:B------:R-:W-:-:S02]  /*2be80*/  LOP3.LUT P4, RZ, R5, 0x400000, RZ, 0xc0, !PT ;  /* 0x0040000005ff7812 */ /* 0x000fc4000788c0ff */
[----:B------:R-:W-:Y:S02]  /*2be90*/  ISETP.LT.OR P5, PT, R28, 0x81, !P0 ;  /* 0x000000811c00780c */ /* 0x000fe400047a1670 */
[----:B------:R-:W-:-:S09]  /*2bea0*/  LOP3.LUT R7, R7, 0xffff7fff, RZ, 0xc0, !PT ;  /* 0xffff7fff07077812 */ /* 0x000fd200078ec0ff */
[----:B------:R-:W-:Y:S02]  /*2beb0*/  @P4 LOP3.LUT R7, R7, 0x8000, RZ, 0xfc, !PT ;  /* 0x0000800007074812 */ /* 0x000fe400078efcff */
[----:B------:R-:W-:-:S04]  /*2bec0*/  @!P5 IADD3 R71, P1, P4, R3, R14, R11 ;  /* 0x0000000e0347d210 */ /* 0x000fc80007c3e00b */
[----:B------:R-:W-:Y:S02]  /*2bed0*/  @!P5 IADD3.X R73, R2, R29, R10, P1, P4 ;  /* 0x0000001d0249d210 */ /* 0x000fe40000fe840a */
[----:B------:R-:W-:Y:S02]  /*2bee0*/  ISETP.LT.OR P4, PT, R28, 0x82, !P0 ;  /* 0x000000821c00780c */ /* 0x000fe40004781670 */
[----:B0-----:R-:W-:-:S05]  /*2bef0*/  @!P2 IADD3 R30, P5, R59, R30, RZ ;  /* 0x0000001e3b1ea210 */ /* 0x001fca0007fbe0ff */
[----:B------:R-:W-:-:S06]  /*2bf00*/  @!P2 IMAD.X R31, R63, 0x1, R31, P5 ;  /* 0x000000013f1fa824 */ /* 0x000fcc00028e061f */
[----:B------:R-:W-:-:S04]  /*2bf10*/  @!P4 IADD3 R69, P1, P3, R3, R14, R11 ;  /* 0x0000000e0345c210 */ /* 0x000fc80007b3e00b */
[----:B------:R-:W-:Y:S02]  /*2bf20*/  @!P4 IADD3.X R72, R2, R29, R10, P1, P3 ;  /* 0x0000001d0248c210 */ /* 0x000fe40000fe640a */
        /* <DEDUP_REMOVED lines=10> */
[----:B0-----:R-:W-:-:S06]  /*2bfd0*/  PRMT R30, RZ, 0x7610, R30 ;  /* 0x00007610ff1e7816 */ /* 0x001fcc000000001e */
[----:B------:R-:W4:Y:S01]  /*2bfe0*/  @!P4 LDG.E.U8 R30, desc[UR10][R24.64+0x70] ;  /* 0x0000700a181ec981 */ /* 0x000f22000c1e1100 */
[----:B------:R-:W-:Y:S02]  /*2bff0*/  @P6 LOP3.LUT R0, R0, 0x4000000, RZ, 0xfc, !PT ;  /* 0x0400000000006812 */ /* 0x000fe400078efcff */
[----:B------:R-:W-:Y:S02]  /*2c000*/  LOP3.LUT P6, RZ, R5, 0x80000, RZ, 0xc0, !PT ;  /* 0x0008000005ff7812 */ /* 0x000fe400078cc0ff */
        /* <DEDUP_REMOVED lines=9> */
[----:B0-----:R-:W-:-:S06]  /*2c0a0*/  PRMT R30, RZ, 0x7610, R30 ;  /* 0x00007610ff1e7816 */ /* 0x001fcc000000001e */
[----:B------:R-:W4:Y:S01]  /*2c0b0*/  @!P6 LDG.E.U8 R30, desc[UR10][R24.64+0x71] ;  /* 0x0000710a181ee981 */ /* 0x000f22000c1e1100 */
[----:B------:R-:W-:Y:S02]  /*2c0c0*/  LOP3.LUT R4, R4, 0xfffffffb, RZ, 0xc0, !PT ;  /* 0xfffffffb04047812 */ /* 0x000fe400078ec0ff */
[----:B------:R-:W-:Y:S02]  /*2c0d0*/  @!P5 IADD3 R56, P2, P3, R3, R14, R11 ;  /* 0x0000000e0338d210 */ /* 0x000fe40007b5e00b */
[----:B------:R-:W-:Y:S02]  /*2c0e0*/  @P5 LOP3.LUT R4, R4, 0x4, RZ, 0xfc, !PT ;  /* 0x0000000404045812 */ /* 0x000fe400078efcff */
[----:B------:R-:W-:Y:S02]  /*2c0f0*/  @!P5 IADD3.X R59, R2, R29, R10, P2, P3 ;  /* 0x0000001d023bd210 */ /* 0x000fe400017e640a */
[----:B------:R-:W-:Y:S02]  /*2c100*/  ISETP.LT.OR P5, PT, R28, 0x8a, !P0 ;  /* 0x0000008a1c00780c */ /* 0x000fe400047a1670 */
[----:B------:R-:W-:-:S04]  /*2c110*/  LOP3.LUT P1, RZ, R7, 0x4000, RZ, 0xc0, !PT ;  /* 0x0000400007ff7812 */ /* 0x000fc8000782c0ff */
[----:B------:R-:W-:-:S07]  /*2c120*/  ISETP.LT.OR P4, PT, R28, 0x91, !P1 ;  /* 0x000000911c00780c */ /* 0x000fce0004f81670 */
[----:B------:R-:W-:-:S04]  /*2c130*/  @!P5 IADD3 R60, P2, P3, R3, R14, R11 ;  /* 0x0000000e033cd210 */ /* 0x000fc80007b5e00b */
[----:B------:R-:W-:Y:S02]  /*2c140*/  @!P5 IADD3.X R62, R2, R29, R10, P2, P3 ;  /* 0x0000001d023ed210 */ /* 0x000fe400017e640a */
[----:B------:R-:W-:-:S04]  /*2c150*/  @!P4 IADD3 R112, P2, P3, R3, R14, R9 ;  /* 0x0000000e0370c210 */ /* 0x000fc80007b5e009 */
[----:B------:R-:W-:Y:S02]  /*2c160*/  @!P4 IADD3.X R113, R2, R29, R8, P2, P3 ;  /* 0x0000001d0271c210 */ /* 0x000fe400017e6408 */
[----:B------:R-:W-:Y:S02]  /*2c170*/  LOP3.LUT P4, RZ, R7, 0x1000, RZ, 0xc0, !PT ;  /* 0x0000100007ff7812 */ /* 0x000fe4000788c0ff */
[----:B------:R-:W-:Y:S02]  /*2c180*/  PRMT R61, RZ, 0x7610, R61 ;  /* 0x00007610ff3d7816 */ /* 0x000fe4000000003d */
        /* <DEDUP_REMOVED lines=8> */
[----:B------:R0:W-:Y:S04]  /*2c210*/  @!P6 STG.E.U8 desc[UR10][R154.64+0x71], R30 ;  /* 0x0000711e9a00e986 */ /* 0x0001e8000c10110a */
[----:B------:R-:W4:Y:S01]  /*2c220*/  @!P4 LDG.E.U8 R61, desc[UR10][R26.64+0x70] ;  /* 0x0000700a1a3dc981 */ /* 0x000f22000c1e1100 */
[----:B------:R-:W-:Y:S01]  /*2c230*/  ISETP.LT.OR P6, PT, R28, 0x92, !P1 ;  /* 0x000000921c00780c */ /* 0x000fe20004fc1670 */
[----:B0-----:R-:W0:-:S12]  /*2c240*/  @!P4 LDC.64 R30, c[0x0][0x5c0] ;  /* 0x00017000ff1ecb82 */ /* 0x001e180000000a00 */
[----:B------:R-:W-:-:S04]  /*2c250*/  @!P6 IADD3 R114, P2, P3, R3, R14, R9 ;  /* 0x0000000e0372e210 */ /* 0x000fc80007b5e009 */
[----:B------:R-:W-:Y:S02]  /*2c260*/  @!P6 IADD3.X R115, R2, R29, R8, P2, P3 ;  /* 0x0000001d0273e210 */ /* 0x000fe400017e6408 */
[----:B------:R-:W-:Y:S02]  /*2c270*/  @P5 LOP3.LUT R0, R0, 0x80000000, RZ, 0xfc, !PT ;  /* 0x8000000000005812 */ /* 0x000fe400078efcff */
[----:B------:R-:W-:Y:S02]  /*2c280*/  LOP3.LUT P5, RZ, R7, 0x2000, RZ, 0xc0, !PT ;  /* 0x0000200007ff7812 */ /* 0x000fe400078ac0ff */
[----:B0-----:R-:W-:-:S05]  /*2c290*/  @!P4 IADD3 R30, P2, R66, R30, RZ ;  /* 0x0000001e421ec210 */ /* 0x001fca0007f5e0ff */
[----:B------:R-:W-:Y:S01]  /*2c2a0*/  @!P4 IMAD.X R31, R67, 0x1, R31, P2 ;  /* 0x00000001431fc824 */ /* 0x000fe200010e061f */
        /* <DEDUP_REMOVED lines=9> */
[----:B0-----:R-:W-:Y:S01]  /*2c340*/  PRMT R61, RZ, 0x7610, R61 ;  /* 0x00007610ff3d7816 */ /* 0x001fe2000000003d */
[----:B------:R-:W0:Y:S05]  /*2c350*/  @!P5 LDC.64 R30, c[0x0][0x5c0] ;  /* 0x00017000ff1edb82 */ /* 0x000e2a0000000a00 */
[----:B------:R-:W4:Y:S01]  /*2c360*/  @!P5 LDG.E.U8 R61, desc[UR10][R26.64+0x71] ;  /* 0x0000710a1a3dd981 */ /* 0x000f22000c1e1100 */
[----:B------:R-:W-:-:S04]  /*2c370*/  @!P6 IADD3 R118, P2, P3, R3, R14, R9 ;  /* 0x0000000e0376e210 */ /* 0x000fc80007b5e009 */
[----:B------:R-:W-:Y:S02]  /*2c380*/  @!P6 IADD3.X R119, R2, R29, R8, P2, P3 ;  /* 0x0000001d0277e210 */ /* 0x000fe400017e6408 */
[----:B0-----:R-:W-:-:S05]  /*2c390*/  @!P5 IADD3 R30, P2, R68, R30, RZ ;  /* 0x0000001e441ed210 */ /* 0x001fca0007f5e0ff */
[----:B------:R-:W-:Y:S01]  /*2c3a0*/  @!P5 IMAD.X R31, R70, 0x1, R31, P2 ;  /* 0x00000001461fd824 */ /* 0x000fe200010e061f */
        /* <DEDUP_REMOVED lines=8> */
[----:B------:R0:W-:Y:S01]  /*2c430*/  @!P5 STG.E.U8 desc[UR10][R30.64+0x71], R61 ;  /* 0x0000713d1e00d986 */ /* 0x0001e2000c10110a */
[----:B------:R-:W-:Y:S02]  /*2c440*/  LOP3.LUT P5, RZ, R5, 0x8000000, RZ, 0xc0, !PT ;  /* 0x0800000005ff7812 */ /* 0x000fe400078ac0ff */
[----:B0-----:R-:W-:-:S11]  /*2c450*/  PRMT R30, RZ, 0x7610, R30 ;  /* 0x00007610ff1e7816 */ /* 0x001fd6000000001e */
[----:B------:R-:W4:Y:S01]  /*2c460*/  @!P5 LDG.E.U8 R30, desc[UR10][R24.64+0x78] ;  /* 0x0000780a181ed981 */ /* 0x000f22000c1e1100 */
[----:B------:R-:W-:-:S04]  /*2c470*/  @!P6 IADD3 R120, P3, P4, R3, R14, R9 ;  /* 0x0000000e0378e210 */ /* 0x000fc80007c7e009 */
[----:B------:R-:W-:Y:S02]  /*2c480*/  @!P6 IADD3.X R121, R2, R29, R8, P3, P4 ;  /* 0x0000001d0279e210 */ /* 0x000fe40001fe8408 */
        /* <DEDUP_REMOVED lines=16> */
[C---:B------:R-:W-:Y:S02]  /*2c590*/  ISETP.LT.OR P6, PT, R28.reuse, 0x92, !P0 ;  /* 0x000000921c00780c */ /* 0x040fe400047c1670 */
[----:B------:R-:W-:-:S02]  /*2c5a0*/  ISETP.LT.OR P5, PT, R28, 0x99, !P0 ;  /* 0x000000991c00780c */ /* 0x000fc400047a1670 */
[----:B------:R-:W-:-:S09]  /*2c5b0*/  LOP3.LUT R0, R0, 0xfffeffff, RZ, 0xc0, !PT ;  /* 0xfffeffff00007812 */ /* 0x000fd200078ec0ff */
[CCC-:B------:R-:W-:Y:S02]  /*2c5c0*/  @!P6 IADD3 R126, P2, P3, R3.reuse, R14.reuse, R11.reuse ;  /* 0x0000000e037ee210 */ /* 0x1c0fe40007b5e00b */
[----:B------:R-:W-:Y:S02]  /*2c5d0*/  @P6 LOP3.LUT R0, R0, 0x10000, RZ, 0xfc, !PT ;  /* 0x0001000000006812 */ /* 0x000fe400078efcff */
[----:B------:R-:W-:Y:S02]  /*2c5e0*/  @!P6 IADD3.X R127, R2, R29, R10, P2, P3 ;  /* 0x0000001d027fe210 */ /* 0x000fe400017e640a */
[----:B------:R-:W-:Y:S02]  /*2c5f0*/  LOP3.LUT R0, R0, 0xfffffffd, RZ, 0xc0, !PT ;  /* 0xfffffffd00007812 */ /* 0x000fe400078ec0ff */
[----:B------:R-:W-:Y:S02]  /*2c600*/  @!P5 IADD3 R131, P2, P3, R3, R14, R11 ;  /* 0x0000000e0383d210 */ /* 0x000fe40007b5e00b */
[----:B------:R-:W-:-:S02]  /*2c610*/  @P5 LOP3.LUT R0, R0, 0x2, RZ, 0xfc, !PT ;  /* 0x0000000200005812 */ /* 0x000fc400078efcff */
[----:B------:R-:W-:Y:S02]  /*2c620*/  @!P5 IADD3.X R132, R2, R29, R10, P2, P3 ;  /* 0x0000001d0284d210 */ /* 0x000fe400017e640a */
        /* <DEDUP_REMOVED lines=10> */
[----:B------:R-:W-:Y:S01]  /*2c6d0*/  F2FP.SATFINITE.E4M3.F32.PACK_AB_MERGE_C R30, RZ, R30, RZ ;  /* 0x0000001eff1e723e */ /* 0x000fe200048070ff */
[----:B------:R-:W4:Y:S04]  /*2c6e0*/  LDL.LU R89, [R1+0x538] ;  /* 0x0005380001597983 */ /* 0x000f280000300800 */
[----:B------:R0:W-:Y:S01]  /*2c6f0*/  @!P4 STG.E.U8 desc[UR10][R86.64+0x79], R30 ;  /* 0x0000791e5600c986 */ /* 0x0001e2000c10110a */
[----:B------:R-:W-:-:S13]  /*2c700*/  ISETP.LT.OR P4, PT, R28, 0x79, !P0 ;  /* 0x000000791c00780c */ /* 0x000fda0004781670 */
[----:B0-----:R-:W0:Y:S02]  /*2c710*/  @!P4 LDC.64 R30, c[0x0][0x5c0] ;  /* 0x00017000ff1ecb82 */ /* 0x001e240000000a00 */
[----:B0-----:R-:W-:Y:S02]  /*2c720*/  @!P4 IADD3 R30, P2, R52, R30, RZ ;  /* 0x0000001e341ec210 */ /* 0x001fe40007f5e0ff */
[----:B------:R-:W-:-:S06]  /*2c730*/  PRMT R52, RZ, 0x7610, R52 ;  /* 0x00007610ff347816 */ /* 0x000fcc0000000034 */
[----:B------:R-:W5:Y:S01]  /*2c740*/  @!P4 LDG.E.U8 R52, desc[UR10][R26.64+0x78] ;  /* 0x0000780a1a34c981 */ /* 0x000f62000c1e1100 */
[----:B------:R-:W-:Y:S01]  /*2c750*/  @!P4 IMAD.X R31, R58, 0x1, R31, P2 ;  /* 0x000000013a1fc824 */ /* 0x000fe200010e061f */
[----:B------:R-:W-:Y:S02]  /*2c760*/  LOP3.LUT R0, R0, 0xfffffffe, RZ, 0xc0, !PT ;  /* 0xfffffffe00007812 */ /* 0x000fe400078ec0ff */
[----:B-----5:R-:W-:-:S04]  /*2c770*/  LOP3.LUT R52, R52, 0xff, RZ, 0xc0, !PT ;  /* 0x000000ff34347812 */ /* 0x020fc800078ec0ff */
[----:B------:R-:W-:-:S05]  /*2c780*/  F2FP.F16.E4M3.UNPACK_B R52, R52 ;  /* 0x00000034ff34723e */ /* 0x000fca00020006ff */
[----:B------:R-:W-:-:S05]  /*2c790*/  HADD2.F32 R52, -RZ, R52.H0_H0 ;  /* 0x20000034ff347230 */ /* 0x000fca0000004100 */
[----:B------:R-:W-:-:S04]  /*2c7a0*/  FMUL R52, R52, UR61 ;  /* 0x0000003d34347c20 */ /* 0x000fc80008400000 */
[----:B---3--:R-:W-:Y:S01]  /*2c7b0*/  FFMA R52, R90, UR60, R52 ;  /* 0x0000003c5a347c23 */ /* 0x008fe20008000034 */
[----:B------:R-:W-:Y:S01]  /*2c7c0*/  @P5 LOP3.LUT R0, R0, 0x1, RZ, 0xfc, !PT ;  /* 0x0000000100005812 */ /* 0x000fe200078efcff */
[----:B------:R-:W3:Y:S03]  /*2c7d0*/  LDL.LU R90, [R1+0x53c] ;  /* 0x00053c00015a7983 */ /* 0x000ee60000300800 */
[----:B------:R-:W-:-:S05]  /*2c7e0*/  F2FP.SATFINITE.E4M3.F32.PACK_AB_MERGE_C R52, RZ, R52, RZ ;  /* 0x00000034ff34723e */ /* 0x000fca00048070ff */
[----:B------:R0:W-:Y:S02]  /*2c7f0*/  @!P4 STG.E.U8 desc[UR10][R30.64+0x78], R52 ;  /* 0x000078341e00c986 */ /* 0x0001e4000c10110a */
[----:B0-----:R-:W-:Y:S01]  /*2c800*/  PRMT R52, RZ, 0x7610, R52 ;  /* 0x00007610ff347816 */ /* 0x001fe20000000034 */
[----:B------:R-:W0:Y:S05]  /*2c810*/  @!P6 LDC.64 R30, c[0x0][0x5c0] ;  /* 0x00017000ff1eeb82 */ /* 0x000e2a0000000a00 */
[----:B------:R-:W5:Y:S01]  /*2c820*/  @!P6 LDG.E.U8 R52, desc[UR10][R26.64+0x79] ;  /* 0x0000790a1a34e981 */ /* 0x000f62000c1e1100 */
[----:B------:R-:W-:-:S13]  /*2c830*/  ISETP.LT.OR P5, PT, R28, 0xa1, !P1 ;  /* 0x000000a11c00780c */ /* 0x000fda0004fa1670 */
[----:B------:R-:W-:-:S04]  /*2c840*/  @!P5 IADD3 R146, P2, P3, R3, R14, R9 ;  /* 0x0000000e0392d210 */ /* 0x000fc80007b5e009 */
[----:B------:R-:W-:Y:S02]  /*2c850*/  @!P5 IADD3.X R147, R2, R29, R8, P2, P3 ;  /* 0x0000001d0293d210 */ /* 0x000fe400017e6408 */
[----:B------:R-:W-:-:S13]  /*2c860*/  ISETP.LT.OR P5, PT, R28, 0xa2, !P1 ;  /* 0x000000a21c00780c */ /* 0x000fda0004fa1670 */
[----:B------:R-:W-:-:S04]  /*2c870*/  @!P5 IADD3 R148, P2, P3, R3, R14, R9 ;  /* 0x0000000e0394d210 */ /* 0x000fc80007b5e009 */
[----:B------:R-:W-:Y:S02]  /*2c880*/  @!P5 IADD3.X R149, R2, R29, R8, P2, P3 ;  /* 0x0000001d0295d210 */ /* 0x000fe400017e6408 */
[----:B------:R-:W-:Y:S02]  /*2c890*/  ISETP.LT.OR P5, PT, R28, 0xa9, !P1 ;  /* 0x000000a91c00780c */ /* 0x000fe40004fa1670 */
[----:B0-----:R-:W-:-:S05]  /*2c8a0*/  @!P6 IADD3 R30, P4, R53, R30, RZ ;  /* 0x0000001e351ee210 */ /* 0x001fca0007f9e0ff */
[----:B------:R-:W-:Y:S01]  /*2c8b0*/  @!P6 IMAD.X R31, R57, 0x1, R31, P4 ;  /* 0x00000001391fe824 */ /* 0x000fe200020e061f */
[----:B------:R-:W-:-:S05]  /*2c8c0*/  ISETP.GE.AND P4, PT, R13, 0x1, PT ;  /* 0x000000010d00780c */ /* 0x000fca0003f86270 */
[----:B------:R-:W-:-:S04]  /*2c8d0*/  @!P5 IADD3 R150, P2, P3, R3, R14, R9 ;  /* 0x0000000e0396d210 */ /* 0x000fc80007b5e009 */
[----:B------:R-:W-:Y:S02]  /*2c8e0*/  @!P5 IADD3.X R151, R2, R29, R8, P2, P3 ;  /* 0x0000001d0297d210 */ /* 0x000fe400017e6408 */
[----:B------:R-:W-:Y:S02]  /*2c8f0*/  ISETP.LT.OR P2, PT, R28, 0x81, !P4 ;  /* 0x000000811c00780c */ /* 0x000fe40006741670 */
[----:B-----5:R-:W-:-:S04]  /*2c900*/  LOP3.LUT R52, R52, 0xff, RZ, 0xc0, !PT ;  /* 0x000000ff34347812 */ /* 0x020fc800078ec0ff */
[----:B------:R-:W-:-:S05]  /*2c910*/  F2FP.F16.E4M3.UNPACK_B R52, R52 ;  /* 0x00000034ff34723e */ /* 0x000fca00020006ff */
[----:B------:R-:W-:-:S05]  /*2c920*/  HADD2.F32 R52, -RZ, R52.H0_H0 ;  /* 0x20000034ff347230 */ /* 0x000fca0000004100 */
[----:B------:R-:W-:-:S04]  /*2c930*/  FMUL R52, R52, UR61 ;  /* 0x0000003d34347c20 */ /* 0x000fc80008400000 */
[----:B--2---:R-:W-:Y:S02]  /*2c940*/  FFMA R52, R91, UR60, R52 ;  /* 0x0000003c5b347c23 */ /* 0x004fe40008000034 */
[----:B------:R-:W2:Y:S03]  /*2c950*/  LDL.LU R91, [R1+0x540] ;  /* 0x00054000015b7983 */ /* 0x000ea60000300800 */
[----:B------:R-:W-:-:S05]  /*2c960*/  F2FP.SATFINITE.E4M3.F32.PACK_AB_MERGE_C R52, RZ, R52, RZ ;  /* 0x00000034ff34723e */ /* 0x000fca00048070ff */
[----:B------:R0:W-:Y:S02]  /*2c970*/  @!P6 STG.E.U8 desc[UR10][R30.64+0x79], R52 ;  /* 0x000079341e00e986 */ /* 0x0001e4000c10110a */
[----:B0-----:R-:W-:-:S06]  /*2c980*/  PRMT R30, RZ, 0x7610, R30 ;  /* 0x00007610ff1e7816 */ /* 0x001fcc000000001e */
[----:B------:R-:W5:Y:S02]  /*2c990*/  @!P2 LDG.E.U8 R30, desc[UR10][R16.64+0x80] ;  /* 0x0000800a101ea981 */ /* 0x000f64000c1e1100 */
[----:B-----5:R-:W-:-:S04]  /*2c9a0*/  LOP3.LUT R30, R30, 0xff, RZ, 0xc0, !PT ;  /* 0x000000ff1e1e7812 */ /* 0x020fc800078ec0ff */
[----:B------:R-:W-:-:S05]  /*2c9b0*/  F2FP.F16.E4M3.UNPACK_B R30, R30 ;  /* 0x0000001eff1e723e */ /* 0x000fca00020006ff */
[----:B------:R-:W-:-:S05]  /*2c9c0*/  HADD2.F32 R30, -RZ, R30.H0_H0 ;  /* 0x2000001eff1e7230 */ /* 0x000fca0000004100 */
[----:B------:R-:W-:Y:S02]  /*2c9d0*/  FMUL R52, R30, UR61 ;  /* 0x0000003d1e347c20 */ /* 0x000fe40008400000 */
[----:B------:R-:W0:Y:S02]  /*2c9e0*/  @!P2 LDC.64 R30, c[0x0][0x5c0] ;  /* 0x00017000ff1eab82 */ /* 0x000e240000000a00 */
[----:B----4-:R-:W-:-:S05]  /*2c9f0*/  FFMA R52, R89, UR60, R52 ;  /* 0x0000003c59347c23 */ /* 0x010fca0008000034 */
        /* <DEDUP_REMOVED lines=20> */
[----:B0-----:R-:W-:-:S06]  /*2cb40*/  PRMT R30, RZ, 0x7610, R30 ;  /* 0x00007610ff1e7816 */ /* 0x001fcc000000001e */
[----:B------:R-:W4:Y:S01]  /*2cb50*/  @!P6 LDG.E.U8 R30, desc[UR10][R18.64+0x80] ;  /* 0x0000800a121ee981 */ /* 0x000f22000c1e1100 */
[----:B------:R-:W-:-:S04]  /*2cb60*/  LOP3.LUT R7, R7, 0xfffffbff, RZ, 0xc0, !PT ;  /* 0xfffffbff07077812 */ /* 0x000fc800078ec0ff */
[----:B------:R-:W-:Y:S02]  /*2cb70*/  @P5 LOP3.LUT R7, R7, 0x400, RZ, 0xfc, !PT ;  /* 0x0000040007075812 */ /* 0x000fe400078efcff */
        /* <DEDUP_REMOVED lines=18> */
[----:B------:R-:W4:Y:S01]  /*2cca0*/  @!P5 LDG.E.U8 R30, desc[UR10][R18.64+0x81] ;  /* 0x0000810a121ed981 */ /* 0x000f22000c1e1100 */
        /* <DEDUP_REMOVED lines=10> */
[----:B------:R0:W-:Y:S01]  /*2cd50*/  @!P5 STG.E.U8 desc[UR10][R166.64+0x81], R30 ;  /* 0x0000811ea600d986 */ /* 0x0001e2000c10110a */
[----:B------:R-:W-:-:S13]  /*2cd60*/  ISETP.LT.OR P5, PT, R28, 0xa9, !P0 ;  /* 0x000000a91c00780c */ /* 0x000fda00047a1670 */
[----:B------:R-:W-:-:S04]  /*2cd70*/  @!P5 IADD3 R105, P3, P2, R3, R14, R11 ;  /* 0x0000000e0369d210 */ /* 0x000fc80007a7e00b */
[----:B------:R-:W-:Y:S02]  /*2cd80*/  @!P5 IADD3.X R108, R2, R29, R10, P3, P2 ;  /* 0x0000001d026cd210 */ /* 0x000fe40001fe440a */
[----:B------:R-:W-:Y:S02]  /*2cd90*/  ISETP.LT.OR P2, PT, R28, 0x89, !P4 ;  /* 0x000000891c00780c */ /* 0x000fe40006741670 */
[----:B0-----:R-:W-:-:S11]  /*2cda0*/  PRMT R30, RZ, 0x7610, R30 ;  /* 0x00007610ff1e7816 */ /* 0x001fd6000000001e */
        /* <DEDUP_REMOVED lines=10> */
[----:B0-----:R-:W-:Y:S01]  /*2ce50*/  @!P2 IADD3 R30, P3, R14, R30, RZ ;  /* 0x0000001e0e1ea210 */ /* 0x001fe20007f7e0ff */
[----:B------:R-:W4:Y:S04]  /*2ce60*/  LDL.LU R89, [R1+0x554] ;  /* 0x0005540001597983 */ /* 0x000f280000300800 */
[----:B------:R-:W-:-:S05]  /*2ce70*/  @!P2 IMAD.X R31, R29, 0x1, R31, P3 ;  /* 0x000000011d1fa824 */ /* 0x000fca00018e061f */
[----:B------:R0:W-:Y:S01]  /*2ce80*/  @!P2 STG.E.U8 desc[UR10][R30.64+0x88], R52 ;  /* 0x000088341e00a986 */ /* 0x0001e2000c10110a */
[----:B------:R-:W-:Y:S02]  /*2ce90*/  ISETP.LT.OR P2, PT, R28, 0x8a, !P4 ;  /* 0x0000008a1c00780c */ /* 0x000fe40006741670 */
[----:B0-----:R-:W-:-:S11]  /*2cea0*/  PRMT R52, RZ, 0x7610, R52 ;  /* 0x00007610ff347816 */ /* 0x001fd60000000034 */
[----:B------:R-:W0:Y:S01]  /*2ceb0*/  @!P2 LDC.64 R30, c[0x0][0x5c0] ;  /* 0x00017000ff1eab82 */ /* 0x000e220000000a00 */
[----:B------:R-:W5:Y:S01]  /*2cec0*/  @!P2 LDG.E.U8 R52, desc[UR10][R16.64+0x89] ;  /* 0x0000890a1034a981 */ /* 0x000f62000c1e1100 */
[----:B------:R-:W-:-:S04]  /*2ced0*/  @P6 LOP3.LUT R0, R0, 0x10, RZ, 0xfc, !PT ;  /* 0x0000001000006812 */ /* 0x000fc800078efcff */
[----:B------:R-:W-:-:S04]  /*2cee0*/  LOP3.LUT R0, R0, 0xfffffff7, RZ, 0xc0, !PT ;  /* 0xfffffff700007812 */ /* 0x000fc800078ec0ff */
[----:B------:R-:W-:Y:S02]  /*2cef0*/  @P5 LOP3.LUT R0, R0, 0x8, RZ, 0xfc, !PT ;  /* 0x0000000800005812 */ /* 0x000fe400078efcff */
[----:B------:R-:W-:Y:S02]  /*2cf00*/  LOP3.LUT P5, RZ, R6, 0x40, RZ, 0xc0, !PT ;  /* 0x0000004006ff7812 */ /* 0x000fe400078ac0ff */
[----:B0-----:R-:W-:-:S05]  /*2cf10*/  @!P2 IADD3 R30, P3, R14, R30, RZ ;  /* 0x0000001e0e1ea210 */ /* 0x001fca0007f7e0ff */
[----:B------:R-:W-:Y:S01]  /*2cf20*/  @!P2 IMAD.X R31, R29, 0x1, R31, P3 ;  /* 0x000000011d1fa824 */ /* 0x000fe200018e061f */
[----:B-----5:R-:W-:-:S04]  /*2cf30*/  LOP3.LUT R52, R52, 0xff, RZ, 0xc0, !PT ;  /* 0x000000ff34347812 */ /* 0x020fc800078ec0ff */
        /* <DEDUP_REMOVED lines=9> */
[----:B------:R-:W5:Y:S01]  /*2cfd0*/  @!P5 LDG.E.U8 R30, desc[UR10][R18.64+0x88] ;  /* 0x0000880a121ed981 */ /* 0x000f62000c1e1100 */
[----:B------:R-:W-:-:S04]  /*2cfe0*/  LOP3.LUT R7, R7, 0xfffffdff, RZ, 0xc0, !PT ;  /* 0xfffffdff07077812 */ /* 0x000fc800078ec0ff */
[----:B------:R-:W-:Y:S02]  /*2cff0*/  @P6 LOP3.LUT R7, R7, 0x200, RZ, 0xfc, !PT ;  /* 0x0000020007076812 */ /* 0x000fe400078efcff */
[----:B------:R-:W-:Y:S02]  /*2d000*/  ISETP.LT.OR P6, PT, R28, 0xaa, !P0 ;  /* 0x000000aa1c00780c */ /* 0x000fe400047c1670 */
[----:B------:R-:W-:-:S11]  /*2d010*/  LOP3.LUT R0, R0, 0xfffffffb, RZ, 0xc0, !PT ;  /* 0xfffffffb00007812 */ /* 0x000fd600078ec0ff */
[----:B------:R-:W-:Y:S02]  /*2d020*/  @!P6 IADD3 R67, P3, P2, R3, R14, R11 ;  /* 0x0000000e0343e210 */ /* 0x000fe40007a7e00b */
[----:B------:R-:W-:Y:S02]  /*2d030*/  @P6 LOP3.LUT R0, R0, 0x4, RZ, 0xfc, !PT ;  /* 0x0000000400006812 */ /* 0x000fe400078efcff */
[----:B------:R-:W-:Y:S02]  /*2d040*/  @!P6 IADD3.X R68, R2, R29, R10, P3, P2 ;  /* 0x0000001d0244e210 */ /* 0x000fe40001fe440a */
[----:B------:R-:W-:-:S13]  /*2d050*/  ISETP.LT.OR P6, PT, R28, 0xb1, !P1 ;  /* 0x000000b11c00780c */ /* 0x000fda0004fc1670 */
[----:B------:R-:W-:-:S04]  /*2d060*/  @!P6 IADD3 R166, P3, P2, R3, R14, R9 ;  /* 0x0000000e03a6e210 */ /* 0x000fc80007a7e009 */
[----:B------:R-:W-:Y:S02]  /*2d070*/  @!P6 IADD3.X R167, R2, R29, R8, P3, P2 ;  /* 0x0000001d02a7e210 */ /* 0x000fe40001fe4408 */
[----:B------:R-:W-:-:S13]  /*2d080*/  ISETP.LT.OR P6, PT, R28, 0xb2, !P1 ;  /* 0x000000b21c00780c */ /* 0x000fda0004fc1670 */
[----:B------:R-:W-:Y:S02]  /*2d090*/  @!P6 IADD3 R169, P3, P2, R3, R14, R9 ;  /* 0x0000000e03a9e210 */ /* 0x000fe40007a7e009 */
[----:B-----5:R-:W-:-:S04]  /*2d0a0*/  LOP3.LUT R30, R30, 0xff, RZ, 0xc0, !PT ;  /* 0x000000ff1e1e7812 */ /* 0x020fc800078ec0ff */
        /* <DEDUP_REMOVED lines=8> */
[----:B0-----:R-:W-:Y:S02]  /*2d130*/  @!P6 IADD3.X R174, R2, R29, R8, P3, P2 ;  /* 0x0000001d02aee210 */ /* 0x001fe40001fe4408 */
[----:B------:R-:W-:Y:S02]  /*2d140*/  LOP3.LUT P6, RZ, R7, 0x200, RZ, 0xc0, !PT ;  /* 0x0000020007ff7812 */ /* 0x000fe400078cc0ff */
[----:B------:R-:W-:-:S11]  /*2d150*/  PRMT R30, RZ, 0x7610, R30 ;  /* 0x00007610ff1e7816 */ /* 0x000fd6000000001e */
[----:B------:R-:W5:Y:S02]  /*2d160*/  @!P6 LDG.E.U8 R30, desc[UR10][R18.64+0x89] ;  /* 0x0000890a121ee981 */ /* 0x000f64000c1e1100 */
        /* <DEDUP_REMOVED lines=9> */
[----:B------:R-:W-:Y:S02]  /*2d200*/  LOP3.LUT P5, RZ, R6, 0x200, RZ, 0xc0, !PT ;  /* 0x0000020006ff7812 */ /* 0x000fe400078ac0ff */
[----:B----4-:R-:W-:-:S04]  /*2d210*/  LOP3.LUT R30, R30, 0xff, RZ, 0xc0, !PT ;  /* 0x000000ff1e1e7812 */ /* 0x010fc800078ec0ff */
[----:B------:R-:W-:-:S05]  /*2d220*/  F2FP.F16.E4M3.UNPACK_B R30, R30 ;  /* 0x0000001eff1e723e */ /* 0x000fca00020006ff */
[----:B------:R-:W-:-:S05]  /*2d230*/  HADD2.F32 R30, -RZ, R30.H0_H0 ;  /* 0x2000001eff1e7230 */ /* 0x000fca0000004100 */
[----:B------:R-:W-:-:S04]  /*2d240*/  FMUL R30, R30, UR61 ;  /* 0x0000003d1e1e7c20 */ /* 0x000fc80008400000 */
[----:B---3--:R-:W-:Y:S01]  /*2d250*/  FFMA R30, R90, UR60, R30 ;  /* 0x0000003c5a1e7c23 */ /* 0x008fe2000800001e */
[----:B------:R-:W-:Y:S01]  /*2d260*/  PRMT R52, RZ, 0x7610, R52 ;  /* 0x00007610ff347816 */ /* 0x000fe20000000034 */
[----:B------:R-:W3:Y:S03]  /*2d270*/  LDL.LU R90, [R1+0x560] ;  /* 0x00056000015a7983 */ /* 0x000ee60000300800 */
[----:B------:R-:W-:-:S05]  /*2d280*/  F2FP.SATFINITE.E4M3.F32.PACK_AB_MERGE_C R30, RZ, R30, RZ ;  /* 0x0000001eff1e723e */ /* 0x000fca00048070ff */
[----:B------:R0:W-:Y:S02]  /*2d290*/  @!P4 STG.E.U8 desc[UR10][R176.64+0x80], R30 ;  /* 0x0000801eb000c986 */ /* 0x0001e4000c10110a */
[----:B0-----:R-:W-:-:S06]  /*2d2a0*/  PRMT R30, RZ, 0x7610, R30 ;  /* 0x00007610ff1e7816 */ /* 0x001fcc000000001e */
[----:B------:R-:W4:Y:S02]  /*2d2b0*/  @!P5 LDG.E.U8 R30, desc[UR10][R20.64+0x81] ;  /* 0x0000810a141ed981 */ /* 0x000f24000c1e1100 */
        /* <DEDUP_REMOVED lines=9> */
[----:B------:R-:W-:-:S13]  /*2d350*/  ISETP.LT.OR P5, PT, R28, 0x81, !P1 ;  /* 0x000000811c00780c */ /* 0x000fda0004fa1670 */
[----:B------:R-:W4:Y:S01]  /*2d360*/  @!P5 LDG.E.U8 R52, desc[UR10][R22.64+0x80] ;  /* 0x0000800a1634d981 */ /* 0x000f22000c1e1100 */
[----:B------:R-:W-:Y:S01]  /*2d370*/  @!P6 IADD3 R175, P3, P2, R3, R14, R9 ;  /* 0x0000000e03afe210 */ /* 0x000fe20007a7e009 */
[----:B0-----:R-:W0:Y:S03]  /*2d380*/  @!P5 LDC.64 R30, c[0x0][0x5c0] ;  /* 0x00017000ff1edb82 */ /* 0x001e260000000a00 */
[----:B------:R-:W-:Y:S02]  /*2d390*/  @!P6 IADD3.X R223, R2, R29, R8, P3, P2 ;  /* 0x0000001d02dfe210 */ /* 0x000fe40001fe4408 */
[C---:B------:R-:W-:Y:S02]  /*2d3a0*/  ISETP.LT.OR P6, PT, R28.reuse, 0xba, !P1 ;  /* 0x000000ba1c00780c */ /* 0x040fe40004fc1670 */
[----:B------:R-:W-:Y:S02]  /*2d3b0*/  ISETP.LT.OR P4, PT, R28, 0xb1, !P0 ;  /* 0x000000b11c00780c */ /* 0x000fe40004781670 */
[----:B------:R-:W-:-:S09]  /*2d3c0*/  LOP3.LUT R0, R0, 0xfffffbff, RZ, 0xc0, !PT ;  /* 0xfffffbff00007812 */ /* 0x000fd200078ec0ff */
[----:B------:R-:W-:-:S04]  /*2d3d0*/  @!P6 IADD3 R168, P3, P2, R3, R14, R9 ;  /* 0x0000000e03a8e210 */ /* 0x000fc80007a7e009 */
[-C--:B------:R-:W-:Y:S02]  /*2d3e0*/  @!P6 IADD3.X R173, R2, R29.reuse, R8, P3, P2 ;  /* 0x0000001d02ade210 */ /* 0x080fe40001fe4408 */
[----:B------:R-:W-:Y:S02]  /*2d3f0*/  @!P4 IADD3 R159, P3, P2, R3, R14, R11 ;  /* 0x0000000e039fc210 */ /* 0x000fe40007a7e00b */
[----:B------:R-:W-:Y:S02]  /*2d400*/  @P4 LOP3.LUT R0, R0, 0x400, RZ, 0xfc, !PT ;  /* 0x0000040000004812 */ /* 0x000fe400078efcff */
[----:B------:R-:W-:Y:S02]  /*2d410*/  @!P4 IADD3.X R172, R2, R29, R10, P3, P2 ;  /* 0x0000001d02acc210 */ /* 0x000fe40001fe440a */
[C---:B------:R-:W-:Y:S02]  /*2d420*/  ISETP.LT.OR P4, PT, R28.reuse, 0xb2, !P0 ;  /* 0x000000b21c00780c */ /* 0x040fe40004781670 */
[----:B------:R-:W-:-:S11]  /*2d430*/  ISETP.LT.OR P6, PT, R28, 0x82, !P1 ;  /* 0x000000821c00780c */ /* 0x000fd60004fc1670 */
        /* <DEDUP_REMOVED lines=13> */
[----:B0-----:R-:W-:Y:S01]  /*2d510*/  PRMT R52, RZ, 0x7610, R52 ;  /* 0x00007610ff347816 */ /* 0x001fe20000000034 */
[----:B------:R-:W0:Y:S05]  /*2d520*/  @!P6 LDC.64 R30, c[0x0][0x5c0] ;  /* 0x00017000ff1eeb82 */ /* 0x000e2a0000000a00 */
[----:B------:R-:W4:Y:S01]  /*2d530*/  @!P6 LDG.E.U8 R52, desc[UR10][R22.64+0x81] ;  /* 0x0000810a1634e981 */ /* 0x000f22000c1e1100 */
[----:B------:R-:W-:Y:S02]  /*2d540*/  @P4 LOP3.LUT R0, R0, 0x200, RZ, 0xfc, !PT ;  /* 0x0000020000004812 */ /* 0x000fe400078efcff */
[----:B------:R-:W-:-:S02]  /*2d550*/  ISETP.LT.OR P4, PT, R28, 0xb9, !P0 ;  /* 0x000000b91c00780c */ /* 0x000fc40004781670 */
[----:B------:R-:W-:-:S11]  /*2d560*/  LOP3.LUT R0, R0, 0xfffffeff, RZ, 0xc0, !PT ;  /* 0xfffffeff00007812 */ /* 0x000fd600078ec0ff */
[----:B------:R-:W-:Y:S02]  /*2d570*/  @!P4 IADD3 R85, P3, P2, R3, R14, R11 ;  /* 0x0000000e0355c210 */ /* 0x000fe40007a7e00b */
[----:B------:R-:W-:Y:S02]  /*2d580*/  @P4 LOP3.LUT R0, R0, 0x100, RZ, 0xfc, !PT ;  /* 0x0000010000004812 */ /* 0x000fe400078efcff */
[----:B------:R-:W-:Y:S02]  /*2d590*/  @!P4 IADD3.X R88, R2, R29, R10, P3, P2 ;  /* 0x0000001d0258c210 */ /* 0x000fe40001fe440a */
[----:B0-----:R-:W-:-:S05]  /*2d5a0*/  @!P6 IADD3 R30, P4, R74, R30, RZ ;  /* 0x0000001e4a1ee210 */ /* 0x001fca0007f9e0ff */
[----:B------:R-:W-:Y:S01]  /*2d5b0*/  @!P6 IMAD.X R31, R79, 0x1, R31, P4 ;  /* 0x000000014f1fe824 */ /* 0x000fe200020e061f */
        /* <DEDUP_REMOVED lines=10> */
[----:B0-----:R-:W-:-:S06]  /*2d660*/  PRMT R30, RZ, 0x7610, R30 ;  /* 0x00007610ff1e7816 */ /* 0x001fcc000000001e */
[----:B------:R-:W4:Y:S01]  /*2d670*/  @!P4 LDG.E.U8 R30, desc[UR10][R20.64+0x88] ;  /* 0x0000880a141ec981 */ /* 0x000f22000c1e1100 */
[----:B------:R-:W-:-:S04]  /*2d680*/  LOP3.LUT R7, R7, 0xfffffeff, RZ, 0xc0, !PT ;  /* 0xfffffeff07077812 */ /* 0x000fc800078ec0ff */
[----:B------:R-:W-:Y:S02]  /*2d690*/  @P0 LOP3.LUT R7, R7, 0x100, RZ, 0xfc, !PT ;  /* 0x0000010007070812 */ /* 0x000fe400078efcff */
[----:B------:R-:W-:Y:S02]  /*2d6a0*/  @!P5 IADD3 R84, P3, P2, R3, R14, R11 ;  /* 0x0000000e0354d210 */ /* 0x000fe40007a7e00b */
[----:B------:R-:W-:Y:S02]  /*2d6b0*/  LOP3.LUT R7, R7, 0xffffffdf, RZ, 0xc0, !PT ;  /* 0xffffffdf07077812 */ /* 0x000fe400078ec0ff */
[----:B------:R-:W-:Y:S02]  /*2d6c0*/  @!P5 IADD3.X R87, R2, R29, R10, P3, P2 ;  /* 0x0000001d0257d210 */ /* 0x000fe40001fe440a */
[----:B------:R-:W-:Y:S02]  /*2d6d0*/  @P5 LOP3.LUT R7, R7, 0x20, RZ, 0xfc, !PT ;  /* 0x0000002007075812 */ /* 0x000fe400078efcff */
[----:B------:R-:W-:-:S02]  /*2d6e0*/  LOP3.LUT P5, RZ, R6, 0x20000, RZ, 0xc0, !PT ;  /* 0x0002000006ff7812 */ /* 0x000fc400078ac0ff */
        /* <DEDUP_REMOVED lines=11> */
[----:B------:R-:W-:Y:S02]  /*2d7a0*/  PRMT R52, RZ, 0x7610, R52 ;  /* 0x00007610ff347816 */ /* 0x000fe40000000034 */
[----:B------:R-:W-:-:S13]  /*2d7b0*/  ISETP.LT.OR P0, PT, R28, 0xc1, !P1 ;  /* 0x000000c11c00780c */ /* 0x000fda0004f01670 */
[----:B------:R-:W-:Y:S02]  /*2d7c0*/  @!P0 IADD3 R92, P3, P2, R3, R14, R9 ;  /* 0x0000000e035c8210 */ /* 0x000fe40007a7e009 */
[----:B----4-:R-:W-:-:S04]  /*2d7d0*/  LOP3.LUT R30, R30, 0xff, RZ, 0xc0, !PT ;  /* 0x000000ff1e1e7812 */ /* 0x010fc800078ec0ff */
[----:B------:R-:W-:-:S05]  /*2d7e0*/  F2FP.F16.E4M3.UNPACK_B R30, R30 ;  /* 0x0000001eff1e723e */ /* 0x000fca00020006ff */
[----:B------:R-:W-:-:S05]  /*2d7f0*/  HADD2.F32 R30, -RZ, R30.H0_H0 ;  /* 0x2000001eff1e7230 */ /* 0x000fca0000004100 */
[----:B------:R-:W-:-:S04]  /*2d800*/  FMUL R30, R30, UR61 ;  /* 0x0000003d1e1e7c20 */ /* 0x000fc80008400000 */
[----:B--2---:R-:W-:Y:S01]  /*2d810*/  FFMA R30, R91, UR60, R30 ;  /* 0x0000003c5b1e7c23 */ /* 0x004fe2000800001e */
[----:B------:R-:W-:Y:S01]  /*2d820*/  @!P0 IADD3.X R157, R2, R29, R8, P3, P2 ;  /* 0x0000001d029d8210 */ /* 0x000fe20001fe4408 */
[----:B------:R-:W2:Y:S03]  /*2d830*/  LDL.LU R91, [R1+0x574] ;  /* 0x00057400015b7983 */ /* 0x000ea60000300800 */
[----:B------:R-:W-:Y:S01]  /*2d840*/  F2FP.SATFINITE.E4M3.F32.PACK_AB_MERGE_C R30, RZ, R30, RZ ;  /* 0x0000001eff1e723e */ /* 0x000fe200048070ff */
[----:B------:R-:W4:Y:S04]  /*2d850*/  LDL.LU R89, [R1+0x578] ;  /* 0x0005780001597983 */ /* 0x000f280000300800 */
[----:B------:R0:W-:Y:S04]  /*2d860*/  @!P5 STG.E.U8 desc[UR10][R180.64+0x89], R30 ;  /* 0x0000891eb400d986 */ /* 0x0001e8000c10110a */
[----:B------:R-:W5:Y:S01]  /*2d870*/  @!P6 LDG.E.U8 R52, desc[UR10][R22.64+0x88] ;  /* 0x0000880a1634e981 */ /* 0x000f62000c1e1100 */
[----:B------:R-:W-:-:S02]  /*2d880*/  ISETP.LT.OR P0, PT, R28, 0xc2, !P1 ;  /* 0x000000c21c00780c */ /* 0x000fc40004f01670 */
[C---:B------:R-:W-:Y:S01]  /*2d890*/  ISETP.LT.OR P4, PT, R28.reuse, 0xc9, !P1 ;  /* 0x000000c91c00780c */ /* 0x040fe20004f81670 */
[----:B------:R-:W4:Y:S01]  /*2d8a0*/  LDL.LU R66, [R1+0x57c] ;  /* 0x00057c0001427983 */ /* 0x000f220000300800 */
[----:B0-----:R-:W0:Y:S01]  /*2d8b0*/  @!P6 LDC.64 R30, c[0x0][0x5c0] ;  /* 0x00017000ff1eeb82 */ /* 0x001e220000000a00 */
[----:B------:R-:W-:Y:S02]  /*2d8c0*/  ISETP.LT.OR P5, PT, R28, 0xca, !P1 ;  /* 0x000000ca1c00780c */ /* 0x000fe40004fa1670 */
[----:B------:R-:W4:Y:S06]  /*2d8d0*/  LDL.LU R63, [R1+0x580] ;  /* 0x00058000013f7983 */ /* 0x000f2c0000300800 */
[----:B------:R-:W-:-:S04]  /*2d8e0*/  @!P0 IADD3 R95, P3, P2, R3, R14, R9 ;  /* 0x0000000e035f8210 */ /* 0x000fc80007a7e009 */
[----:B------:R-:W-:Y:S02]  /*2d8f0*/  @!P0 IADD3.X R96, R2, R29, R8, P3, P2 ;  /* 0x0000001d02608210 */ /* 0x000fe40001fe4408 */
[C---:B------:R-:W-:Y:S02]  /*2d900*/  LOP3.LUT P0, RZ, R7.reuse, 0x100, RZ, 0xc0, !PT ;  /* 0x0000010007ff7812 */ /* 0x040fe4000780c0ff */
[----:B------:R-:W-:Y:S02]  /*2d910*/  LOP3.LUT R7, R7, 0xffffff7f, RZ, 0xc0, !PT ;  /* 0xffffff7f07077812 */ /* 0x000fe400078ec0ff */
[----:B------:R-:W-:Y:S02]  /*2d920*/  @!P4 IADD3 R100, P3, P2, R3, R14, R9 ;  /* 0x0000000e0364c210 */ /* 0x000fe40007a7e009 */
[----:B------:R-:W-:Y:S02]  /*2d930*/  @P1 LOP3.LUT R7, R7, 0x80, RZ, 0xfc, !PT ;  /* 0x0000008007071812 */ /* 0x000fe400078efcff */
[----:B------:R-:W-:-:S02]  /*2d940*/  ISETP.LT.OR P1, PT, R28, 0xc1, !P0 ;  /* 0x000000c11c00780c */ /* 0x000fc40004721670 */
[----:B------:R-:W-:Y:S02]  /*2d950*/  @!P4 IADD3.X R104, R2, R29, R8, P3, P2 ;  /* 0x0000001d0268c210 */ /* 0x000fe40001fe4408 */
[----:B------:R-:W-:-:S04]  /*2d960*/  @!P5 IADD3 R101, P3, P2, R3, R14, R9 ;  /* 0x0000000e0365d210 */ /* 0x000fc80007a7e009 */
[----:B------:R-:W-:Y:S02]  /*2d970*/  @!P5 IADD3.X R103, R2, R29, R8, P3, P2 ;  /* 0x0000001d0267d210 */ /* 0x000fe40001fe4408 */
[----:B0-----:R-:W-:Y:S02]  /*2d980*/  @!P6 IADD3 R30, P2, R81, R30, RZ ;  /* 0x0000001e511ee210 */ /* 0x001fe40007f5e0ff */
[C---:B------:R-:W-:Y:S02]  /*2d990*/  LOP3.LUT P4, RZ, R0.reuse, 0x4000000, RZ, 0xc0, !PT ;  /* 0x0400000000ff7812 */ /* 0x040fe4000788c0ff */
[----:B------:R-:W-:Y:S01]  /*2d9a0*/  LOP3.LUT R0, R0, 0xff7fffff, RZ, 0xc0, !PT ;  /* 0xff7fffff00007812 */ /* 0x000fe200078ec0ff */
[----:B------:R-:W-:Y:S01]  /*2d9b0*/  @!P6 IMAD.X R31, R83, 0x1, R31, P2 ;  /* 0x00000001531fe824 */ /* 0x000fe200010e061f */
[----:B------:R-:W-:Y:S02]  /*2d9c0*/  @!P1 IADD3 R97, P3, P2, R3, R14, R11 ;  /* 0x0000000e03619210 */ /* 0x000fe40007a7e00b */
[----:B------:R-:W-:-:S02]  /*2d9d0*/  @P1 LOP3.LUT R0, R0, 0x800000, RZ, 0xfc, !PT ;  /* 0x0080000000001812 */ /* 0x000fc400078efcff */
[----:B------:R-:W-:Y:S02]  /*2d9e0*/  @!P1 IADD3.X R102, R2, R29, R10, P3, P2 ;  /* 0x0000001d02669210 */ /* 0x000fe40001fe440a */
[----:B------:R-:W-:Y:S02]  /*2d9f0*/  ISETP.LT.OR P1, PT, R28, 0xc2, !P0 ;  /* 0x000000c21c00780c */ /* 0x000fe40004721670 */
[----:B------:R-:W-:-:S11]  /*2da00*/  LOP3.LUT R0, R0, 0xfdffffff, RZ, 0xc0, !PT ;  /* 0xfdffffff00007812 */ /* 0x000fd600078ec0ff */
[----:B------:R-:W-:Y:S02]  /*2da10*/  @!P1 IADD3 R94, P3, P2, R3, R14, R11 ;  /* 0x0000000e035e9210 */ /* 0x000fe40007a7e00b */
[----:B------:R-:W-:Y:S02]  /*2da20*/  @P1 LOP3.LUT R0, R0, 0x2000000, RZ, 0xfc, !PT ;  /* 0x0200000000001812 */ /* 0x000fe400078efcff */
[----:B------:R-:W-:Y:S02]  /*2da30*/  @!P1 IADD3.X R93, R2, R29, R10, P3, P2 ;  /* 0x0000001d025d9210 */ /* 0x000fe40001fe440a */
[----:B------:R-:W-:-:S04]  /*2da40*/  LOP3.LUT P1, RZ, R7, 0x80, RZ, 0xc0, !PT ;  /* 0x0000008007ff7812 */ /* 0x000fc8000782c0ff */
[----:B------:R-:W-:Y:S02]  /*2da50*/  ISETP.LT.OR P2, PT, R28, 0x8a, !P1 ;  /* 0x0000008a1c00780c */ /* 0x000fe40004f41670 */
[----:B-----5:R-:W-:-:S04]  /*2da60*/  LOP3.LUT R52, R52, 0xff, RZ, 0xc0, !PT ;  /* 0x000000ff34347812 */ /* 0x020fc800078ec0ff */
[----:B------:R-:W-:-:S05]  /*2da70*/  F2FP.F16.E4M3.UNPACK_B R52, R52 ;  /* 0x00000034ff34723e */ /* 0x000fca00020006ff */
[----:B------:R-:W-:-:S05]  /*2da80*/  HADD2.F32 R52, -RZ, R52.H0_H0 ;  /* 0x20000034ff347230 */ /* 0x000fca0000004100 */
[----:B------:R-:W-:-:S04]  /*2da90*/  FMUL R52, R52, UR61 ;  /* 0x0000003d34347c20 */ /* 0x000fc80008400000 */
[----:B---3--:R-:W-:-:S05]  /*2daa0*/  FFMA R52, R90, UR60, R52 ;  /* 0x0000003c5a347c23 */ /* 0x008fca0008000034 */
[----:B------:R-:W-:-:S05]  /*2dab0*/  F2FP.SATFINITE.E4M3.F32.PACK_AB_MERGE_C R52, RZ, R52, RZ ;  /* 0x00000034ff34723e */ /* 0x000fca00048070ff */
[----:B------:R0:W-:Y:S02]  /*2dac0*/  @!P6 STG.E.U8 desc[UR10][R30.64+0x88], R52 ;  /* 0x000088341e00e986 */ /* 0x0001e4000c10110a */
[----:B0-----:R-:W-:Y:S01]  /*2dad0*/  PRMT R52, RZ, 0x7610, R52 ;  /* 0x00007610ff347816 */ /* 0x001fe20000000034 */
[----:B------:R-:W0:Y:S05]  /*2dae0*/  @!P4 LDC.64 R30, c[0x0][0x5c0] ;  /* 0x00017000ff1ecb82 */ /* 0x000e2a0000000a00 */
[----:B------:R-:W3:Y:S01]  /*2daf0*/  @!P2 LDG.E.U8 R52, desc[UR10][R22.64+0x89] ;  /* 0x0000890a1634a981 */ /* 0x000ee2000c1e1100 */
[----:B------:R-:W-:Y:S02]  /*2db00*/  LOP3.LUT P5, RZ, R6, 0x800000, RZ, 0xc0, !PT ;  /* 0x0080000006ff7812 */ /* 0x000fe400078ac0ff */
[----:B0-----:R-:W-:-:S05]  /*2db10*/  @!P4 IADD3 R30, P4, R75, R30, RZ ;  /* 0x0000001e4b1ec210 */ /* 0x001fca0007f9e0ff */
[----:B------:R-:W-:Y:S01]  /*2db20*/  @!P2 IMAD.X R31, R80, 0x1, R31, P4 ;  /* 0x00000001501fa824 */ /* 0x000fe200020e061f */
[----:B---3--:R-:W-:-:S04]  /*2db30*/  LOP3.LUT R52, R52, 0xff, RZ, 0xc0, !PT ;  /* 0x000000ff34347812 */ /* 0x008fc800078ec0ff */
[----:B------:R-:W-:-:S05]  /*2db40*/  F2FP.F16.E4M3.UNPACK_B R52, R52 ;  /* 0x00000034ff34723e */ /* 0x000fca00020006ff */
[----:B------:R-:W-:-:S05]  /*2db50*/  HADD2.F32 R52, -RZ, R52.H0_H0 ;  /* 0x20000034ff347230 */ /* 0x000fca0000004100 */
[----:B------:R-:W-:-:S04]  /*2db60*/  FMUL R52, R52, UR61 ;  /* 0x0000003d34347c20 */ /* 0x000fc80008400000 */
[----:B--2---:R-:W-:-:S05]  /*2db70*/  FFMA R52, R91, UR60, R52 ;  /* 0x0000003c5b347c23 */ /* 0x004fca0008000034 */
[----:B------:R-:W-:-:S05]  /*2db80*/  F2FP.SATFINITE.E4M3.F32.PACK_AB_MERGE_C R52, RZ, R52, RZ ;  /* 0x00000034ff34723e */ /* 0x000fca00048070ff */
[----:B------:R0:W-:Y:S02]  /*2db90*/  @!P2 STG.E.U8 desc[UR10][R30.64+0x89], R52 ;  /* 0x000089341e00a986 */ /* 0x0001e4000c10110a */
[----:B0-----:R-:W-:-:S06]  /*2dba0*/  PRMT R30, RZ, 0x7610, R30 ;  /* 0x00007610ff1e7816 */ /* 0x001fcc000000001e */
[----:B------:R-:W2:Y:S01]  /*2dbb0*/  @!P5 LDG.E.U8 R30, desc[UR10][R24.64+0x80] ;  /* 0x0000800a181ed981 */ /* 0x000ea2000c1e1100 */
        /* <DEDUP_REMOVED lines=10> */
[----:B------:R-:W-:Y:S02]  /*2dc60*/  PRMT R52, RZ, 0x7610, R52 ;  /* 0x00007610ff347816 */ /* 0x000fe40000000034 */
[----:B------:R-:W-:Y:S02]  /*2dc70*/  ISETP.LT.OR P4, PT, R28, 0xc9, !P0 ;  /* 0x000000c91c00780c */ /* 0x000fe40004781670 */
[----:B--2---:R-:W-:-:S04]  /*2dc80*/  LOP3.LUT R30, R30, 0xff, RZ, 0xc0, !PT ;  /* 0x000000ff1e1e7812 */ /* 0x004fc800078ec0ff */
[----:B------:R-:W-:-:S05]  /*2dc90*/  F2FP.F16.E4M3.UNPACK_B R30, R30 ;  /* 0x0000001eff1e723e */ /* 0x000fca00020006ff */
[----:B------:R-:W-:-:S05]  /*2dca0*/  HADD2.F32 R30, -RZ, R30.H0_H0 ;  /* 0x2000001eff1e7230 */ /* 0x000fca0000004100 */
[----:B------:R-:W-:-:S04]  /*2dcb0*/  FMUL R30, R30, UR61 ;  /* 0x0000003d1e1e7c20 */ /* 0x000fc80008400000 */
[----:B------:R-:W-:Y:S01]  /*2dcc0*/  FFMA R30, R66, UR60, R30 ;  /* 0x0000003c421e7c23 */ /* 0x000fe2000800001e */
[----:B------:R-:W-:Y:S01]  /*2dcd0*/  LOP3.LUT R0, R0, 0xfbffffff, RZ, 0xc0, !PT ;  /* 0xfbffffff00007812 */ /* 0x000fe200078ec0ff */
[----:B------:R-:W2:Y:S03]  /*2dce0*/  LDL.LU R66, [R1+0x584] ;  /* 0x0005840001427983 */ /* 0x000ea60000300800 */
[----:B------:R-:W-:-:S05]  /*2dcf0*/  F2FP.SATFINITE.E4M3.F32.PACK_AB_MERGE_C R30, RZ, R30, RZ ;  /* 0x0000001eff1e723e */ /* 0x000fca00048070ff */
[----:B------:R0:W-:Y:S01]  /*2dd00*/  @!P6 STG.E.U8 desc[UR10][R186.64+0x81], R30 ;  /* 0x0000811eba00e986 */ /* 0x0001e2000c10110a */
[----:B------:R-:W-:-:S13]  /*2dd10*/  ISETP.LT.OR P6, PT, R28, 0x81, !P0 ;  /* 0x000000811c00780c */ /* 0x000fda00047c1670 */
[----:B------:R-:W3:Y:S01]  /*2dd20*/  @!P6 LDG.E.U8 R52, desc[UR10][R26.64+0x80] ;  /* 0x0000800a1a34e981 */ /* 0x000ee2000c1e1100 */
[----:B------:R-:W-:Y:S01]  /*2dd30*/  @!P4 IADD3 R91, P3, P2, R3, R14, R11 ;  /* 0x0000000e035bc210 */ /* 0x000fe20007a7e00b */
[----:B0-----:R-:W0:Y:S01]  /*2dd40*/  @!P6 LDC.64 R30, c[0x0][0x5c0] ;  /* 0x00017000ff1eeb82 */ /* 0x001e220000000a00 */
[----:B------:R-:W-:Y:S02]  /*2dd50*/  @P4 LOP3.LUT R0, R0, 0x4000000, RZ, 0xfc, !PT ;  /* 0x0400000000004812 */ /* 0x000fe400078efcff */
[----:B------:R-:W-:Y:S02]  /*2dd60*/  @!P4 IADD3.X R90, R2, R29, R10, P3, P2 ;  /* 0x0000001d025ac210 */ /* 0x000fe40001fe440a */
        /* <DEDUP_REMOVED lines=8> */
[----:B------:R-:W-:Y:S02]  /*2ddf0*/  ISETP.LT.OR P4, PT, R28, 0xd2, !P1 ;  /* 0x000000d21c00780c */ /* 0x000fe40004f81670 */
[----:B------:R-:W-:Y:S02]  /*2de00*/  LOP3.LUT P5, RZ, R6, 0x10000000, RZ, 0xc0, !PT ;  /* 0x1000000006ff7812 */ /* 0x000fe400078ac0ff */
[----:B------:R-:W-:-:S09]  /*2de10*/  LOP3.LUT R7, R7, 0xffffffbf, RZ, 0xc0, !PT ;  /* 0xffffffbf07077812 */ /* 0x000fd200078ec0ff */
[----:B------:R-:W-:-:S04]  /*2de20*/  @!P4 IADD3 R80, P3, P2, R3, R14, R9 ;  /* 0x0000000e0350c210 */ /* 0x000fc80007a7e009 */
[----:B------:R-:W-:Y:S02]  /*2de30*/  @!P4 IADD3.X R79, R2, R29, R8, P3, P2 ;  /* 0x0000001d024fc210 */ /* 0x000fe40001fe4408 */
[----:B0-----:R-:W-:Y:S02]  /*2de40*/  @!P6 IADD3 R30, P2, R71, R30, RZ ;  /* 0x0000001e471ee210 */ /* 0x001fe40007f5e0ff */
[----:B------:R-:W-:Y:S02]  /*2de50*/  @P5 LOP3.LUT R7, R7, 0x40, RZ, 0xfc, !PT ;  /* 0x0000004007075812 */ /* 0x000fe400078efcff */
[----:B------:R-:W-:Y:S01]  /*2de60*/  ISETP.LT.OR P5, PT, R28, 0xd9, !P1 ;  /* 0x000000d91c00780c */ /* 0x000fe20004fa1670 */
[----:B------:R-:W-:-:S12]  /*2de70*/  @!P6 IMAD.X R31, R73, 0x1, R31, P2 ;  /* 0x00000001491fe824 */ /* 0x000fd800010e061f */
[----:B------:R-:W-:-:S04]  /*2de80*/  @!P5 IADD3 R78, P3, P2, R3, R14, R9 ;  /* 0x0000000e034ed210 */ /* 0x000fc80007a7e009 */
[----:B------:R-:W-:Y:S02]  /*2de90*/  @!P5 IADD3.X R75, R2, R29, R8, P3, P2 ;  /* 0x0000001d024bd210 */ /* 0x000fe40001fe4408 */
        /* <DEDUP_REMOVED lines=11> */
[----:B------:R-:W-:Y:S01]  /*2df50*/  LOP3.LUT P5, RZ, R7, 0x40, RZ, 0xc0, !PT ;  /* 0x0000004007ff7812 */ /* 0x000fe200078ac0ff */
[----:B------:R-:W5:Y:S01]  /*2df60*/  LDL.LU R53, [R1+0x590] ;  /* 0x0005900001357983 */ /* 0x000f620000300800 */
[----:B0-----:R-:W-:Y:S01]  /*2df70*/  PRMT R52, RZ, 0x7610, R52 ;  /* 0x00007610ff347816 */ /* 0x001fe20000000034 */
[----:B------:R-:W0:Y:S08]  /*2df80*/  @!P4 LDC.64 R30, c[0x0][0x5c0] ;  /* 0x00017000ff1ecb82 */ /* 0x000e300000000a00 */
[----:B------:R-:W-:Y:S01]  /*2df90*/  @!P6 IADD3 R74, P3, P2, R3, R14, R9 ;  /* 0x0000000e034ae210 */ /* 0x000fe20007a7e009 */
[----:B------:R-:W5:Y:S03]  /*2dfa0*/  LDL.LU R171, [R1+0x594] ;  /* 0x0005940001ab7983 */ /* 0x000f660000300800 */
[----:B------:R-:W-:Y:S01]  /*2dfb0*/  @!P6 IADD3.X R73, R2, R29, R8, P3, P2 ;  /* 0x0000001d0249e210 */ /* 0x000fe20001fe4408 */
[----:B------:R-:W5:Y:S01]  /*2dfc0*/  LDL.LU R176, [R1+0x598] ;  /* 0x0005980001b07983 */ /* 0x000f620000300800 */
[----:B------:R-:W-:-:S02]  /*2dfd0*/  ISETP.LT.OR P2, PT, R28, 0x82, !P0 ;  /* 0x000000821c00780c */ /* 0x000fc40004741670 */
[----:B0-----:R-:W-:-:S11]  /*2dfe0*/  @!P4 IADD3 R30, P4, R69, R30, RZ ;  /* 0x0000001e451ec210 */ /* 0x001fd60007f9e0ff */
[----:B------:R-:W2:Y:S01]  /*2dff0*/  @!P2 LDG.E.U8 R52, desc[UR10][R26.64+0x81] ;  /* 0x0000810a1a34a981 */ /* 0x000ea2000c1e1100 */
[----:B------:R-:W-:Y:S01]  /*2e000*/  @!P2 IMAD.X R31, R72, 0x1, R31, P4 ;  /* 0x00000001481fa824 */ /* 0x000fe200020e061f */
[----:B------:R-:W-:Y:S02]  /*2e010*/  LOP3.LUT P6, RZ, R6, 0x8000000, RZ, 0xc0, !PT ;  /* 0x0800000006ff7812 */ /* 0x000fe400078cc0ff */
[----:B------:R-:W5:Y:S01]  /*2e020*/  LDL.LU R177, [R1+0x59c] ;  /* 0x00059c0001b17983 */ /* 0x000f620000300800 */
        /* <DEDUP_REMOVED lines=9> */
[----:B------:R-:W-:Y:S02]  /*2e0c0*/  ISETP.LT.OR P4, PT, R28, 0xd1, !P0 ;  /* 0x000000d11c00780c */ /* 0x000fe40004781670 */
        /* <DEDUP_REMOVED lines=9> */
[----:B------:R-:W-:Y:S02]  /*2e160*/  LOP3.LUT R4, R4, 0xffffffdf, RZ, 0xc0, !PT ;  /* 0xffffffdf04047812 */ /* 0x000fe400078ec0ff */
[----:B------:R-:W-:Y:S02]  /*2e170*/  @!P4 IADD3 R72, P3, P2, R3, R14, R11 ;  /* 0x0000000e0348c210 */ /* 0x000fe40007a7e00b */
[----:B------:R-:W-:Y:S02]  /*2e180*/  @P4 LOP3.LUT R4, R4, 0x20, RZ, 0xfc, !PT ;  /* 0x0000002004044812 */ /* 0x000fe400078efcff */
[----:B------:R-:W-:Y:S02]  /*2e190*/  @!P4 IADD3.X R71, R2, R29, R10, P3, P2 ;  /* 0x0000001d0247c210 */ /* 0x000fe40001fe440a */
[----:B------:R-:W-:Y:S02]  /*2e1a0*/  ISETP.LT.OR P4, PT, R28, 0xd2, !P0 ;  /* 0x000000d21c00780c */ /* 0x000fe40004781670 */
[----:B------:R-:W-:-:S11]  /*2e1b0*/  LOP3.LUT R4, R4, 0xffffffbf, RZ, 0xc0, !PT ;  /* 0xffffffbf04047812 */ /* 0x000fd600078ec0ff */
[----:B------:R-:W-:Y:S02]  /*2e1c0*/  @!P4 IADD3 R70, P3, P2, R3, R14, R11 ;  /* 0x0000000e0346c210 */ /* 0x000fe40007a7e00b */
[----:B------:R-:W-:Y:S02]  /*2e1d0*/  @P4 LOP3.LUT R4, R4, 0x40, RZ, 0xfc, !PT ;  /* 0x0000004004044812 */ /* 0x000fe400078efcff */
[----:B------:R-:W-:Y:S02]  /*2e1e0*/  @!P4 IADD3.X R69, R2, R29, R10, P3, P2 ;  /* 0x0000001d0245c210 */ /* 0x000fe40001fe440a */
[----:B------:R-:W-:Y:S02]  /*2e1f0*/  ISETP.LT.OR P4, PT, R28, 0xd9, !P0 ;  /* 0x000000d91c00780c */ /* 0x000fe40004781670 */
[----:B------:R-:W-:Y:S02]  /*2e200*/  LOP3.LUT R4, R4, 0xffffff7f, RZ, 0xc0, !PT ;  /* 0xffffff7f04047812 */ /* 0x000fe400078ec0ff */
[----:B------:R-:W-:-:S04]  /*2e210*/  LOP3.LUT R7, R7, 0xfffffffb, RZ, 0xc0, !PT ;  /* 0xfffffffb07077812 */ /* 0x000fc800078ec0ff */
[----:B------:R-:W-:-:S05]  /*2e220*/  @P0 LOP3.LUT R7, R7, 0x4, RZ, 0xfc, !PT ;  /* 0x0000000407070812 */ /* 0x000fca00078efcff */
[----:B------:R-:W-:Y:S02]  /*2e230*/  @!P4 IADD3 R66, P3, P2, R3, R14, R11 ;  /* 0x0000000e0342c210 */ /* 0x000fe40007a7e00b */
[----:B------:R-:W-:Y:S02]  /*2e240*/  @P4 LOP3.LUT R4, R4, 0x80, RZ, 0xfc, !PT ;  /* 0x0000008004044812 */ /* 0x000fe400078efcff */
[----:B------:R-:W-:Y:S02]  /*2e250*/  @!P4 IADD3.X R63, R2, R29, R10, P3, P2 ;  /* 0x0000001d023fc210 */ /* 0x000fe40001fe440a */
[----:B------:R-:W-:Y:S02]  /*2e260*/  ISETP.LT.OR P4, PT, R28, 0xda, !P0 ;  /* 0x000000da1c00780c */ /* 0x000fe40004781670 */
[----:B------:R-:W-:Y:S02]  /*2e270*/  LOP3.LUT P0, RZ, R4, 0x4, RZ, 0xc0, !PT ;  /* 0x0000000404ff7812 */ /* 0x000fe4000780c0ff */
[----:B------:R-:W-:-:S02]  /*2e280*/  PRMT R52, RZ, 0x7610, R52 ;  /* 0x00007610ff347816 */ /* 0x000fc40000000034 */
[----:B--2---:R-:W-:-:S04]  /*2e290*/  LOP3.LUT R30, R30, 0xff, RZ, 0xc0, !PT ;  /* 0x000000ff1e1e7812 */ /* 0x004fc800078ec0ff */
[----:B------:R-:W-:-:S05]  /*2e2a0*/  F2FP.F16.E4M3.UNPACK_B R30, R30 ;  /* 0x0000001eff1e723e */ /* 0x000fca00020006ff */
[----:B------:R-:W-:-:S05]  /*2e2b0*/  HADD2.F32 R30, -RZ, R30.H0_H0 ;  /* 0x2000001eff1e7230 */ /* 0x000fca0000004100 */
[----:B------:R-:W-:-:S04]  /*2e2c0*/  FMUL R30, R30, UR61 ;  /* 0x0000003d1e1e7c20 */ /* 0x000fc80008400000 */
[----:B----4-:R-:W-:-:S05]  /*2e2d0*/  FFMA R30, R61, UR60, R30 ;  /* 0x0000003c3d1e7c23 */ /* 0x010fca000800001e */
[----:B------:R-:W-:-:S05]  /*2e2e0*/  F2FP.SATFINITE.E4M3.F32.PACK_AB_MERGE_C R30, RZ, R30, RZ ;  /* 0x0000001eff1e723e */ /* 0x000fca00048070ff */
[----:B------:R0:W-:Y:S04]  /*2e2f0*/  @!P6 STG.E.U8 desc[UR10][R194.64+0x89], R30 ;  /* 0x0000891ec200e986 */ /* 0x0001e8000c10110a */
[----:B------:R-:W2:Y:S01]  /*2e300*/  @!P0 LDG.E.U8 R52, desc[UR10][R26.64+0x88] ;  /* 0x0000880a1a348981 */ /* 0x000ea2000c1e1100 */
[----:B0-----:R-:W0:Y:S01]  /*2e310*/  @!P0 LDC.64 R30, c[0x0][0x5c0] ;  /* 0x00017000ff1e8b82 */ /* 0x001e220000000a00 */
[----:B------:R-:W-:Y:S02]  /*2e320*/  @!P4 IADD3 R61, P3, P2, R3, R14, R11 ;  /* 0x0000000e033dc210 */ /* 0x000fe40007a7e00b */
[----:B------:R-:W-:Y:S02]  /*2e330*/  LOP3.LUT P5, RZ, R0, 0x80000000, RZ, 0xc0, !PT ;  /* 0x8000000000ff7812 */ /* 0x000fe400078ac0ff */
[----:B------:R-:W-:-:S02]  /*2e340*/  @!P4 IADD3.X R58, R2, R29, R10, P3, P2 ;  /* 0x0000001d023ac210 */ /* 0x000fc40001fe440a */
[----:B0-----:R-:W-:-:S05]  /*2e350*/  @!P0 IADD3 R30, P2, R56, R30, RZ ;  /* 0x0000001e381e8210 */ /* 0x001fca0007f5e0ff */
[----:B------:R-:W-:Y:S01]  /*2e360*/  @!P0 IMAD.X R31, R59, 0x1, R31, P2 ;  /* 0x000000013b1f8824 */ /* 0x000fe200010e061f */
[----:B------:R-:W-:Y:S02]  /*2e370*/  PRMT R59, RZ, 0x7610, R59 ;  /* 0x00007610ff3b7816 */ /* 0x000fe4000000003b */
[----:B--2---:R-:W-:-:S04]  /*2e380*/  LOP3.LUT R52, R52, 0xff, RZ, 0xc0, !PT ;  /* 0x000000ff34347812 */ /* 0x004fc800078ec0ff */
[----:B------:R-:W-:-:S05]  /*2e390*/  F2FP.F16.E4M3.UNPACK_B R52, R52 ;  /* 0x00000034ff34723e */ /* 0x000fca00020006ff */
[----:B------:R-:W-:-:S05]  /*2e3a0*/  HADD2.F32 R52, -RZ, R52.H0_H0 ;  /* 0x20000034ff347230 */ /* 0x000fca0000004100 */
[----:B------:R-:W-:-:S04]  /*2e3b0*/  FMUL R52, R52, UR61 ;  /* 0x0000003d34347c20 */ /* 0x000fc80008400000 */
[----:B-----5:R-:W-:-:S05]  /*2e3c0*/  FFMA R52, R53, UR60, R52 ;  /* 0x0000003c35347c23 */ /* 0x020fca0008000034 */
[----:B------:R-:W-:-:S05]  /*2e3d0*/  F2FP.SATFINITE.E4M3.F32.PACK_AB_MERGE_C R52, RZ, R52, RZ ;  /* 0x00000034ff34723e */ /* 0x000fca00048070ff */
[----:B------:R0:W-:Y:S04]  /*2e3e0*/  @!P0 STG.E.U8 desc[UR10][R30.64+0x88], R52 ;  /* 0x000088341e008986 */ /* 0x0001e8000c10110a */
[----:B------:R-:W2:Y:S01]  /*2e3f0*/  @!P5 LDG.E.U8 R59, desc[UR10][R26.64+0x89] ;  /* 0x0000890a1a3bd981 */ /* 0x000ea2000c1e1100 */
[----:B------:R-:W-:Y:S01]  /*2e400*/  ISETP.LT.OR P3, PT, R28, 0xe1, !P1 ;  /* 0x000000e11c00780c */ /* 0x000fe20004f61670 */
[----:B0-----:R-:W0:Y:S01]  /*2e410*/  @!P5 LDC.64 R30, c[0x0][0x5c0] ;  /* 0x00017000ff1edb82 */ /* 0x001e220000000a00 */
[----:B------:R-:W-:-:S11]  /*2e420*/  LOP3.LUT R7, R7, 0xfffffff7, RZ, 0xc0, !PT ;  /* 0xfffffff707077812 */ /* 0x000fd600078ec0ff */
[----:B------:R-:W-:-:S04]  /*2e430*/  @!P3 IADD3 R57, P6, P2, R3, R14, R9 ;  /* 0x0000000e0339b210 */ /* 0x000fc80007ade009 */
[----:B------:R-:W-:Y:S02]  /*2e440*/  @!P3 IADD3.X R56, R2, R29, R8, P6, P2 ;  /* 0x0000001d0238b210 */ /* 0x000fe400037e4408 */
[----:B------:R-:W-:Y:S02]  /*2e450*/  ISETP.LT.OR P2, PT, R28, 0xe2, !P1 ;  /* 0x000000e21c00780c */ /* 0x000fe40004f41670 */
[----:B------:R-:W-:-:S04]  /*2e460*/  @P4 LOP3.LUT R7, R7, 0x8, RZ, 0xfc, !PT ;  /* 0x0000000807074812 */ /* 0x000fc800078efcff */
[----:B------:R-:W-:Y:S02]  /*2e470*/  LOP3.LUT R7, R7, 0xffffffef, RZ, 0xc0, !PT ;  /* 0xffffffef07077812 */ /* 0x000fe400078ec0ff */
[----:B0-----:R-:W-:Y:S02]  /*2e480*/  @!P5 IADD3 R30, P0, R60, R30, RZ ;  /* 0x0000001e3c1ed210 */ /* 0x001fe40007f1e0ff */
[----:B------:R-:W-:-:S03]  /*2e490*/  @P3 LOP3.LUT R7, R7, 0x10, RZ, 0xfc, !PT ;  /* 0x0000001007073812 */ /* 0x000fc600078efcff */
[----:B------:R-:W-:Y:S01]  /*2e4a0*/  @!P2 IADD3 R53, P3, P6, R3, R14, R9 ;  /* 0x0000000e0335a210 */ /* 0x000fe20007e7e009 */
[----:B------:R-:W-:Y:S01]  /*2e4b0*/  @!P5 IMAD.X R31, R62, 0x1, R31, P0 ;  /* 0x000000013e1fd824 */ /* 0x000fe200000e061f */
[----:B------:R-:W-:Y:S02]  /*2e4c0*/  ISETP.GE.AND P0, PT, R13, 0x1, PT ;  /* 0x000000010d00780c */ /* 0x000fe40003f06270 */
[----:B------:R-:W-:Y:S02]  /*2e4d0*/  @!P2 IADD3.X R52, R2, R29, R8, P3, P6 ;  /* 0x0000001d0234a210 */ /* 0x000fe40001fec408 */
[----:B------:R-:W-:Y:S02]  /*2e4e0*/  ISETP.LT.OR P6, PT, R28, 0x91, !P0 ;  /* 0x000000911c00780c */ /* 0x000fe400047c1670 */
        /* <DEDUP_REMOVED lines=9> */
[----:B0-----:R-:W-:Y:S01]  /*2e580*/  PRMT R59, RZ, 0x7610, R59 ;  /* 0x00007610ff3b7816 */ /* 0x001fe2000000003b */
[----:B------:R-:W0:Y:S05]  /*2e590*/  @!P6 LDC.64 R30, c[0x0][0x5c0] ;  /* 0x00017000ff1eeb82 */ /* 0x000e2a0000000a00 */
[----:B------:R-:W3:Y:S01]  /*2e5a0*/  @!P6 LDG.E.U8 R59, desc[UR10][R16.64+0x90] ;  /* 0x0000900a103be981 */ /* 0x000ee2000c1e1100 */
[----:B0-----:R-:W-:-:S05]  /*2e5b0*/  @!P6 IADD3 R30, P3, R14, R30, RZ ;  /* 0x0000001e0e1ee210 */ /* 0x001fca0007f7e0ff */
[----:B------:R-:W-:Y:S01]  /*2e5c0*/  @!P6 IMAD.X R31, R29, 0x1, R31, P3 ;  /* 0x000000011d1fe824 */ /* 0x000fe200018e061f */
[----:B---3--:R-:W-:-:S04]  /*2e5d0*/  LOP3.LUT R59, R59, 0xff, RZ, 0xc0, !PT ;  /* 0x000000ff3b3b7812 */ /* 0x008fc800078ec0ff */
[----:B------:R-:W-:-:S05]  /*2e5e0*/  F2FP.F16.E4M3.UNPACK_B R59, R59 ;  /* 0x0000003bff3b723e */ /* 0x000fca00020006ff */
[----:B------:R-:W-:-:S05]  /*2e5f0*/  HADD2.F32 R59, -RZ, R59.H0_H0 ;  /* 0x2000003bff3b7230 */ /* 0x000fca0000004100 */
[----:B------:R-:W-:-:S04]  /*2e600*/  FMUL R59, R59, UR61 ;  /* 0x0000003d3b3b7c20 */ /* 0x000fc80008400000 */
[----:B------:R-:W-:Y:S01]  /*2e610*/  FFMA R59, R176, UR60, R59 ;  /* 0x0000003cb03b7c23 */ /* 0x000fe2000800003b */
[----:B------:R-:W-:Y:S01]  /*2e620*/  LOP3.LUT P5, RZ, R6, 0x40000000, RZ, 0xc0, !PT ;  /* 0x4000000006ff7812 */ /* 0x000fe200078ac0ff */
[----:B------:R-:W3:Y:S03]  /*2e630*/  LDL.LU R176, [R1+0x5a4] ;  /* 0x0005a40001b07983 */ /* 0x000ee60000300800 */
[----:B------:R-:W-:-:S05]  /*2e640*/  F2FP.SATFINITE.E4M3.F32.PACK_AB_MERGE_C R59, RZ, R59, RZ ;  /* 0x0000003bff3b723e */ /* 0x000fca00048070ff */
[----:B------:R0:W-:Y:S01]  /*2e650*/  @!P6 STG.E.U8 desc[UR10][R30.64+0x90], R59 ;  /* 0x0000903b1e00e986 */ /* 0x0001e2000c10110a */
[----:B------:R-:W-:Y:S02]  /*2e660*/  ISETP.LT.OR P6, PT, R28, 0x92, !P0 ;  /* 0x000000921c00780c */ /* 0x000fe400047c1670 */
[----:B0-----:R-:W-:-:S11]  /*2e670*/  PRMT R59, RZ, 0x7610, R59 ;  /* 0x00007610ff3b7816 */ /* 0x001fd6000000003b */
[----:B------:R-:W0:Y:S01]  /*2e680*/  @!P6 LDC.64 R30, c[0x0][0x5c0] ;  /* 0x00017000ff1eeb82 */ /* 0x000e220000000a00 */
[----:B------:R-:W4:Y:S01]  /*2e690*/  @!P6 LDG.E.U8 R59, desc[UR10][R16.64+0x91] ;  /* 0x0000910a103be981 */ /* 0x000f22000c1e1100 */
[----:B0-----:R-:W-:-:S05]  /*2e6a0*/  @!P6 IADD3 R30, P3, R14, R30, RZ ;  /* 0x0000001e0e1ee210 */ /* 0x001fca0007f7e0ff */
[----:B------:R-:W-:Y:S01]  /*2e6b0*/  @!P6 IMAD.X R31, R29, 0x1, R31, P3 ;  /* 0x000000011d1fe824 */ /* 0x000fe200018e061f */
[----:B----4-:R-:W-:-:S04]  /*2e6c0*/  LOP3.LUT R59, R59, 0xff, RZ, 0xc0, !PT ;  /* 0x000000ff3b3b7812 */ /* 0x010fc800078ec0ff */
[----:B------:R-:W-:-:S05]  /*2e6d0*/  F2FP.F16.E4M3.UNPACK_B R59, R59 ;  /* 0x0000003bff3b723e */ /* 0x000fca00020006ff */
[----:B------:R-:W-:-:S05]  /*2e6e0*/  HADD2.F32 R59, -RZ, R59.H0_H0 ;  /* 0x2000003bff3b7230 */ /* 0x000fca0000004100 */
[----:B------:R-:W-:-:S04]  /*2e6f0*/  FMUL R59, R59, UR61 ;  /* 0x0000003d3b3b7c20 */ /* 0x000fc80008400000 */
[----:B------:R-:W-:Y:S02]  /*2e700*/  FFMA R59, R177, UR60, R59 ;  /* 0x0000003cb13b7c23 */ /* 0x000fe4000800003b */
[----:B------:R-:W4:Y:S03]  /*2e710*/  LDL.LU R177, [R1+0x5a8] ;  /* 0x0005a80001b17983 */ /* 0x000f260000300800 */
[----:B------:R-:W-:-:S05]  /*2e720*/  F2FP.SATFINITE.E4M3.F32.PACK_AB_MERGE_C R59, RZ, R59, RZ ;  /* 0x0000003bff3b723e */ /* 0x000fca00048070ff */
[----:B------:R0:W-:Y:S02]  /*2e730*/  @!P6 STG.E.U8 desc[UR10][R30.64+0x91], R59 ;  /* 0x0000913b1e00e986 */ /* 0x0001e4000c10110a */
[----:B0-----:R-:W-:-:S06]  /*2e740*/  PRMT R30, RZ, 0x7610, R30 ;  /* 0x00007610ff1e7816 */ /* 0x001fcc000000001e */
[----:B------:R-:W5:Y:S02]  /*2e750*/  @!P4 LDG.E.U8 R30, desc[UR10][R18.64+0x90] ;  /* 0x0000900a121ec981 */ /* 0x000f64000c1e1100 */
        /* <DEDUP_REMOVED lines=9> */
[----:B------:R-:W-:Y:S02]  /*2e7f0*/  ISETP.LT.OR P6, PT, R28, 0x99, !P0 ;  /* 0x000000991c00780c */ /* 0x000fe400047c1670 */
[----:B------:R-:W-:Y:S02]  /*2e800*/  PRMT R59, RZ, 0x7610, R59 ;  /* 0x00007610ff3b7816 */ /* 0x000fe4000000003b */
[----:B--2---:R-:W-:-:S04]  /*2e810*/  LOP3.LUT R30, R30, 0xff, RZ, 0xc0, !PT ;  /* 0x000000ff1e1e7812 */ /* 0x004fc800078ec0ff */
[----:B------:R-:W-:-:S05]  /*2e820*/  F2FP.F16.E4M3.UNPACK_B R30, R30 ;  /* 0x0000001eff1e723e */ /* 0x000fca00020006ff */
[----:B------:R-:W-:-:S05]  /*2e830*/  HADD2.F32 R30, -RZ, R30.H0_H0 ;  /* 0x2000001eff1e7230 */ /* 0x000fca0000004100 */
[----:B------:R-:W-:-:S04]  /*2e840*/  FMUL R30, R30, UR61 ;  /* 0x0000003d1e1e7c20 */ /* 0x000fc80008400000 */
[----:B---3--:R-:W-:Y:S02]  /*2e850*/  FFMA R30, R176, UR60, R30 ;  /* 0x0000003cb01e7c23 */ /* 0x008fe4000800001e */
[----:B------:R-:W2:Y:S03]  /*2e860*/  LDL.LU R176, [R1+0x5ac] ;  /* 0x0005ac0001b07983 */ /* 0x000ea60000300800 */
[----:B------:R-:W-:Y:S01]  /*2e870*/  F2FP.SATFINITE.E4M3.F32.PACK_AB_MERGE_C R30, RZ, R30, RZ ;  /* 0x0000001eff1e723e */ /* 0x000fe200048070ff */
[----:B------:R-:W3:Y:S04]  /*2e880*/  LDL.LU R170, [R1+0x5b0] ;  /* 0x0005b00001aa7983 */ /* 0x000ee80000300800 */
[----:B------:R0:W-:Y:S04]  /*2e890*/  @!P5 STG.E.U8 desc[UR10][R202.64+0x91], R30 ;  /* 0x0000911eca00d986 */ /* 0x0001e8000c10110a */
[----:B------:R-:W5:Y:S01]  /*2e8a0*/  @!P6 LDG.E.U8 R59, desc[UR10][R16.64+0x98] ;  /* 0x0000980a103be981 */ /* 0x000f62000c1e1100 */
[----:B0-----:R-:W0:Y:S02]  /*2e8b0*/  @!P6 LDC.64 R30, c[0x0][0x5c0] ;  /* 0x00017000ff1eeb82 */ /* 0x001e240000000a00 */
[----:B0-----:R-:W-:-:S05]  /*2e8c0*/  @!P6 IADD3 R30, P3, R14, R30, RZ ;  /* 0x0000001e0e1ee210 */ /* 0x001fca0007f7e0ff */
[----:B------:R-:W-:Y:S01]  /*2e8d0*/  @!P6 IMAD.X R31, R29, 0x1, R31, P3 ;  /* 0x000000011d1fe824 */ /* 0x000fe200018e061f */
[----:B-----5:R-:W-:-:S04]  /*2e8e0*/  LOP3.LUT R59, R59, 0xff, RZ, 0xc0, !PT ;  /* 0x000000ff3b3b7812 */ /* 0x020fc800078ec0ff */
[----:B------:R-:W-:-:S05]  /*2e8f0*/  F2FP.F16.E4M3.UNPACK_B R59, R59 ;  /* 0x0000003bff3b723e */ /* 0x000fca00020006ff */
[----:B------:R-:W-:-:S05]  /*2e900*/  HADD2.F32 R59, -RZ, R59.H0_H0 ;  /* 0x2000003bff3b7230 */ /* 0x000fca0000004100 */
[----:B------:R-:W-:-:S04]  /*2e910*/  FMUL R59, R59, UR61 ;  /* 0x0000003d3b3b7c20 */ /* 0x000fc80008400000 */
[----:B----4-:R-:W-:Y:S01]  /*2e920*/  FFMA R59, R177, UR60, R59 ;  /* 0x0000003cb13b7c23 */ /* 0x010fe2000800003b */
[----:B------:R-:W-:Y:S01]  /*2e930*/  LOP3.LUT P3, RZ, R6, 0x20000000, RZ, 0xc0, !PT ;  /* 0x2000000006ff7812 */ /* 0x000fe2000786c0ff */
[----:B------:R-:W4:Y:S03]  /*2e940*/  LDL.LU R177, [R1+0x5b4] ;  /* 0x0005b40001b17983 */ /* 0x000f260000300800 */
[----:B------:R-:W-:Y:S01]  /*2e950*/  F2FP.SATFINITE.E4M3.F32.PACK_AB_MERGE_C R59, RZ, R59, RZ ;  /* 0x0000003bff3b723e */ /* 0x000fe200048070ff */
[----:B------:R-:W5:Y:S04]  /*2e960*/  LDL.LU R171, [R1+0x5b8] ;  /* 0x0005b80001ab7983 */ /* 0x000f680000300800 */
[----:B------:R0:W-:Y:S01]  /*2e970*/  @!P6 STG.E.U8 desc[UR10][R30.64+0x98], R59 ;  /* 0x0000983b1e00e986 */ /* 0x0001e2000c10110a */
[----:B------:R-:W-:-:S02]  /*2e980*/  ISETP.LT.OR P6, PT, R28, 0x9a, !P0 ;  /* 0x0000009a1c00780c */ /* 0x000fc400047c1670 */
        /* <DEDUP_REMOVED lines=13> */
[----:B------:R0:W-:Y:S01]  /*2ea60*/  @!P6 STG.E.U8 desc[UR10][R30.64+0x99], R59 ;  /* 0x0000993b1e00e986 */ /* 0x0001e2000c10110a */
[----:B------:R-:W-:Y:S02]  /*2ea70*/  LOP3.LUT P6, RZ, R6, 0x80000000, RZ, 0xc0, !PT ;  /* 0x8000000006ff7812 */ /* 0x000fe400078cc0ff */
[----:B0-----:R-:W-:-:S11]  /*2ea80*/  PRMT R30, RZ, 0x7610, R30 ;  /* 0x00007610ff1e7816 */ /* 0x001fd6000000001e */
[----:B------:R-:W3:Y:S02]  /*2ea90*/  @!P6 LDG.E.U8 R30, desc[UR10][R18.64+0x98] ;  /* 0x0000980a121ee981 */ /* 0x000ee4000c1e1100 */
[----:B---3--:R-:W-:-:S04]  /*2eaa0*/  LOP3.LUT R30, R30, 0xff, RZ, 0xc0, !PT ;  /* 0x000000ff1e1e7812 */ /* 0x008fc800078ec0ff */
[----:B------:R-:W-:-:S05]  /*2eab0*/  F2FP.F16.E4M3.UNPACK_B R30, R30 ;  /* 0x0000001eff1e723e */ /* 0x000fca00020006ff */
[----:B------:R-:W-:-:S05]  /*2eac0*/  HADD2.F32 R30, -RZ, R30.H0_H0 ;  /* 0x2000001eff1e7230 */ /* 0x000fca0000004100 */
[----:B------:R-:W-:-:S04]  /*2ead0*/  FMUL R30, R30, UR61 ;  /* 0x0000003d1e1e7c20 */ /* 0x000fc80008400000 */
[----:B------:R-:W-:-:S05]  /*2eae0*/  FFMA R30, R170, UR60, R30 ;  /* 0x0000003caa1e7c23 */ /* 0x000fca000800001e */
        /* <DEDUP_REMOVED lines=19> */
[----:B-----5:R-:W-:Y:S01]  /*2ec20*/  FFMA R30, R171, UR60, R30 ;  /* 0x0000003cab1e7c23 */ /* 0x020fe2000800001e */
[----:B------:R-:W-:Y:S01]  /*2ec30*/  ISETP.LT.OR P3, PT, R28, 0x91, !P1 ;  /* 0x000000911c00780c */ /* 0x000fe20004f61670 */
[----:B------:R-:W4:Y:S03]  /*2ec40*/  LDL.LU R171, [R1+0x5c4] ;  /* 0x0005c40001ab7983 */ /* 0x000f260000300800 */
[----:B------:R-:W-:-:S05]  /*2ec50*/  F2FP.SATFINITE.E4M3.F32.PACK_AB_MERGE_C R30, RZ, R30, RZ ;  /* 0x0000001eff1e723e */ /* 0x000fca00048070ff */
[----:B------:R0:W-:Y:S02]  /*2ec60*/  @!P4 STG.E.U8 desc[UR10][R204.64+0x90], R30 ;  /* 0x0000901ecc00c986 */ /* 0x0001e4000c10110a */
[----:B0-----:R-:W-:-:S06]  /*2ec70*/  PRMT R30, RZ, 0x7610, R30 ;  /* 0x00007610ff1e7816 */ /* 0x001fcc000000001e */
[----:B------:R-:W5:Y:S01]  /*2ec80*/  @!P5 LDG.E.U8 R30, desc[UR10][R20.64+0x91] ;  /* 0x0000910a141ed981 */ /* 0x000f62000c1e1100 */
[----:B------:R-:W-:Y:S02]  /*2ec90*/  PRMT R59, RZ, 0x7610, R59 ;  /* 0x00007610ff3b7816 */ /* 0x000fe4000000003b */
        /* <DEDUP_REMOVED lines=10> */
[----:B0-----:R-:W-:-:S05]  /*2ed40*/  @!P3 IADD3 R30, P6, R112, R30, RZ ;  /* 0x0000001e701eb210 */ /* 0x001fca0007fde0ff */
[----:B------:R-:W-:Y:S01]  /*2ed50*/  @!P3 IMAD.X R31, R113, 0x1, R31, P6 ;  /* 0x00000001711fb824 */ /* 0x000fe200030e061f */
[----:B------:R-:W-:-:S13]  /*2ed60*/  ISETP.LT.OR P6, PT, R28, 0x91, !P1 ;  /* 0x000000911c00780c */ /* 0x000fda0004fc1670 */
[----:B------:R-:W5:Y:S01]  /*2ed70*/  @!P6 LDG.E.U8 R59, desc[UR10][R22.64+0x90] ;  /* 0x0000900a163be981 */ /* 0x000f62000c1e1100 */
[----:B------:R-:W-:Y:S02]  /*2ed80*/  ISETP.LT.OR P3, PT, R28, 0x92, !P1 ;  /* 0x000000921c00780c */ /* 0x000fe40004f61670 */
        /* <DEDUP_REMOVED lines=9> */
[----:B0-----:R-:W-:Y:S01]  /*2ee20*/  PRMT R59, RZ, 0x7610, R59 ;  /* 0x00007610ff3b7816 */ /* 0x001fe2000000003b */
[----:B------:R-:W0:Y:S05]  /*2ee30*/  @!P3 LDC.64 R30, c[0x0][0x5c0] ;  /* 0x00017000ff1ebb82 */ /* 0x000e2a0000000a00 */
[----:B------:R-:W5:Y:S01]  /*2ee40*/  @!P3 LDG.E.U8 R59, desc[UR10][R22.64+0x91] ;  /* 0x0000910a163bb981 */ /* 0x000f62000c1e1100 */
[----:B0-----:R-:W-:-:S05]  /*2ee50*/  @!P3 IADD3 R30, P6, R114, R30, RZ ;  /* 0x0000001e721eb210 */ /* 0x001fca0007fde0ff */
[----:B------:R-:W-:Y:S01]  /*2ee60*/  @!P3 IMAD.X R31, R115, 0x1, R31, P6 ;  /* 0x00000001731fb824 */ /* 0x000fe200030e061f */
[----:B-----5:R-:W-:-:S04]  /*2ee70*/  LOP3.LUT R59, R59, 0xff, RZ, 0xc0, !PT ;  /* 0x000000ff3b3b7812 */ /* 0x020fc800078ec0ff */
[----:B------:R-:W-:-:S05]  /*2ee80*/  F2FP.F16.E4M3.UNPACK_B R59, R59 ;  /* 0x0000003bff3b723e */ /* 0x000fca00020006ff */
[----:B------:R-:W-:-:S05]  /*2ee90*/  HADD2.F32 R59, -RZ, R59.H0_H0 ;  /* 0x2000003bff3b7230 */ /* 0x000fca0000004100 */
[----:B------:R-:W-:-:S04]  /*2eea0*/  FMUL R59, R59, UR61 ;  /* 0x0000003d3b3b7c20 */ /* 0x000fc80008400000 */
[----:B----4-:R-:W-:Y:S02]  /*2eeb0*/  FFMA R59, R171, UR60, R59 ;  /* 0x0000003cab3b7c23 */ /* 0x010fe4000800003b */
        /* <DEDUP_REMOVED lines=26> */
[----:B0-----:R-:W0:Y:S01]  /*2f060*/  @!P4 LDC.64 R30, c[0x0][0x5c0] ;  /* 0x00017000ff1ecb82 */ /* 0x001e220000000a00 */
[----:B------:R-:W-:-:S02]  /*2f070*/  ISETP.LT.OR P5, PT, R28, 0x9a, !P1 ;  /* 0x0000009a1c00780c */ /* 0x000fc40004fa1670 */
        /* <DEDUP_REMOVED lines=9> */
[----:B------:R-:W-:-:S05]  /*2f110*/  F2FP.SATFINITE.E4M3.F32.PACK_AB_MERGE_C R59, RZ, R59, RZ ;  /* 0x0000003bff3b723e */ /* 0x000fca00048070ff */
[----:B------:R0:W-:Y:S02]  /*2f120*/  @!P4 STG.E.U8 desc[UR10][R30.64+0x98], R59 ;  /* 0x0000983b1e00c986 */ /* 0x0001e4000c10110a */
[----:B0-----:R-:W-:Y:S01]  /*2f130*/  PRMT R59, RZ, 0x7610, R59 ;  /* 0x00007610ff3b7816 */ /* 0x001fe2000000003b */
[----:B------:R-:W0:Y:S05]  /*2f140*/  @!P5 LDC.64 R30, c[0x0][0x5c0] ;  /* 0x00017000ff1edb82 */ /* 0x000e2a0000000a00 */
[----:B------:R-:W5:Y:S01]  /*2f150*/  @!P5 LDG.E.U8 R59, desc[UR10][R22.64+0x99] ;  /* 0x0000990a163bd981 */ /* 0x000f62000c1e1100 */
[----:B0-----:R-:W-:-:S05]  /*2f160*/  @!P5 IADD3 R30, P6, R120, R30, RZ ;  /* 0x0000001e781ed210 */ /* 0x001fca0007fde0ff */
[----:B------:R-:W-:Y:S01]  /*2f170*/  @!P5 IMAD.X R31, R121, 0x1, R31, P6 ;  /* 0x00000001791fd824 */ /* 0x000fe200030e061f */
[----:B------:R-:W-:Y:S02]  /*2f180*/  LOP3.LUT P6, RZ, R6, 0x100000, RZ, 0xc0, !PT ;  /* 0x0010000006ff7812 */ /* 0x000fe400078cc0ff */
        /* <DEDUP_REMOVED lines=66> */
[----:B------:R-:W-:Y:S01]  /*2f5b0*/  PRMT R59, RZ, 0x7610, R59 ;  /* 0x00007610ff3b7816 */ /* 0x000fe2000000003b */
        /* <DEDUP_REMOVED lines=22> */
[----:B---3--:R-:W-:Y:S02]  /*2f720*/  FFMA R59, R176, UR60, R59 ;  /* 0x0000003cb03b7c23 */ /* 0x008fe4000800003b */
        /* <DEDUP_REMOVED lines=8> */
[----:B------:R-:W-:Y:S02]  /*2f7b0*/  ISETP.LT.OR P6, PT, R28, 0xa1, !P0 ;  /* 0x000000a11c00780c */ /* 0x000fe400047c1670 */
        /* <DEDUP_REMOVED lines=22> */
[----:B------:R0:W-:Y:S01]  /*2f920*/  @!P6 STG.E.U8 desc[UR10][R30.64+0xa0], R59 ;  /* 0x0000a03b1e00e986 */ /* 0x0001e2000c10110a */
[----:B------:R-:W-:Y:S02]  /*2f930*/  ISETP.LT.OR P6, PT, R28, 0xa2, !P0 ;  /* 0x000000a21c00780c */ /* 0x000fe400047c1670 */
[----:B0-----:R-:W-:-:S11]  /*2f940*/  PRMT R59, RZ, 0x7610, R59 ;  /* 0x00007610ff3b7816 */ /* 0x001fd6000000003b */
[----:B------:R-:W0:Y:S01]  /*2f950*/  @!P6 LDC.64 R30, c[0x0][0x5c0] ;  /* 0x00017000ff1eeb82 */ /* 0x000e220000000a00 */
[----:B------:R-:W5:Y:S01]  /*2f960*/  @!P6 LDG.E.U8 R59, desc[UR10][R16.64+0xa1] ;  /* 0x0000a10a103be981 */ /* 0x000f62000c1e1100 */
        /* <DEDUP_REMOVED lines=21> */
[----:B------:R-:W-:Y:S02]  /*2fac0*/  ISETP.LT.OR P6, PT, R28, 0xa9, !P0 ;  /* 0x000000a91c00780c */ /* 0x000fe400047c1670 */
[----:B------:R-:W-:Y:S02]  /*2fad0*/  PRMT R59, RZ, 0x7610, R59 ;  /* 0x00007610ff3b7816 */ /* 0x000fe4000000003b */
[----:B----4-:R-:W-:-:S04]  /*2fae0*/  LOP3.LUT R30, R30, 0xff, RZ, 0xc0, !PT ;  /* 0x000000ff1e1e7812 */ /* 0x010fc800078ec0ff */
[----:B------:R-:W-:-:S05]  /*2faf0*/  F2FP.F16.E4M3.UNPACK_B R30, R30 ;  /* 0x0000001eff1e723e */ /* 0x000fca00020006ff */
[----:B------:R-:W-:-:S05]  /*2fb00*/  HADD2.F32 R30, -RZ, R30.H0_H0 ;  /* 0x2000001eff1e7230 */ /* 0x000fca0000004100 */
[----:B------:R-:W-:-:S04]  /*2fb10*/  FMUL R30, R30, UR61 ;  /* 0x0000003d1e1e7c20 */ /* 0x000fc80008400000 */
[----:B--2---:R-:W-:Y:S02]  /*2fb20*/  FFMA R30, R177, UR60, R30 ;  /* 0x0000003cb11e7c23 */ /* 0x004fe4000800001e */
[----:B------:R-:W2:Y:S03]  /*2fb30*/  LDL.LU R177, [R1+0x60c] ;  /* 0x00060c0001b17983 */ /* 0x000ea60000300800 */
[----:B------:R-:W-:Y:S01]  /*2fb40*/  F2FP.SATFINITE.E4M3.F32.PACK_AB_MERGE_C R30, RZ, R30, RZ ;  /* 0x0000001eff1e723e */ /* 0x000fe200048070ff */
[----:B------:R-:W4:Y:S04]  /*2fb50*/  LDL.LU R178, [R1+0x610] ;  /* 0x0006100001b27983 */ /* 0x000f280000300800 */
        /* <DEDUP_REMOVED lines=12> */
[----:B------:R-:W-:Y:S01]  /*2fc20*/  F2FP.SATFINITE.E4M3.F32.PACK_AB_MERGE_C R59, RZ, R59, RZ ;  /* 0x0000003bff3b723e */ /* 0x000fe200048070ff */
[----:B------:R-:W5:Y:S04]  /*2fc30*/  LDL.LU R179, [R1+0x618] ;  /* 0x0006180001b37983 */ /* 0x000f680000300800 */
[----:B------:R0:W-:Y:S01]  /*2fc40*/  @!P6 STG.E.U8 desc[UR10][R30.64+0xa8], R59 ;  /* 0x0000a83b1e00e986 */ /* 0x0001e2000c10110a */
[----:B------:R-:W-:-:S02]  /*2fc50*/  ISETP.LT.OR P6, PT, R28, 0xaa, !P0 ;  /* 0x000000aa1c00780c */ /* 0x000fc400047c1670 */
[----:B------:R-:W-:Y:S01]  /*2fc60*/  LOP3.LUT P4, RZ, R6, 0x100, RZ, 0xc0, !PT ;  /* 0x0000010006ff7812 */ /* 0x000fe2000788c0ff */
[----:B------:R-:W5:Y:S01]  /*2fc70*/  LDL.LU.64 R170, [R1] ;  /* 0x0000000001aa7983 */ /* 0x000f620000300a00 */
        /* <DEDUP_REMOVED lines=16> */
[----:B------:R-:W4:Y:S02]  /*2fd80*/  @!P6 LDG.E.U8 R30, desc[UR10][R18.64+0xa8] ;  /* 0x0000a80a121ee981 */ /* 0x000f24000c1e1100 */
        /* <DEDUP_REMOVED lines=24> */
[----:B-----5:R-:W-:-:S05]  /*2ff10*/  FFMA R30, R179, UR60, R30 ;  /* 0x0000003cb31e7c23 */ /* 0x020fca000800001e */
[----:B------:R-:W-:-:S05]  /*2ff20*/  F2FP.SATFINITE.E4M3.F32.PACK_AB_MERGE_C R30, RZ, R30, RZ ;  /* 0x0000001eff1e723e */ /* 0x000fca00048070ff */
[----:B------:R0:W-:Y:S02]  /*2ff30*/  @!P4 STG.E.U8 desc[UR10][R170.64+0xa0], R30 ;  /* 0x0000a01eaa00c986 */ /* 0x0001e4000c10110a */
[----:B0-----:R-:W-:-:S06]  /*2ff40*/  PRMT R30, RZ, 0x7610, R30 ;  /* 0x00007610ff1e7816 */ /* 0x001fcc000000001e */
[----:B------:R-:W4:Y:S01]  /*2ff50*/  @!P5 LDG.E.U8 R30, desc[UR10][R20.64+0xa1] ;  /* 0x0000a10a141ed981 */ /* 0x000f22000c1e1100 */
[----:B------:R-:W-:Y:S02]  /*2ff60*/  ISETP.LT.OR P3, PT, R28, 0xa1, !P1 ;  /* 0x000000a11c00780c */ /* 0x000fe40004f61670 */
        /* <DEDUP_REMOVED lines=8> */
[----:B------:R0:W-:Y:S01]  /*2fff0*/  @!P5 STG.E.U8 desc[UR10][R230.64+0xa1], R30 ;  /* 0x0000a11ee600d986 */ /* 0x0001e2000c10110a */
[----:B------:R-:W-:-:S03]  /*30000*/  LOP3.LUT P4, RZ, R6, 0x10, RZ, 0xc0, !PT ;  /* 0x0000001006ff7812 */ /* 0x000fc6000788c0ff */
[----:B------:R-:W5:Y:S01]  /*30010*/  LDL.LU.64 R178, [R1+0x10] ;  /* 0x0000100001b27983 */ /* 0x000f620000300a00 */
[----:B0-----:R-:W0:Y:S02]  /*30020*/  @!P3 LDC.64 R30, c[0x0][0x5c0] ;  /* 0x00017000ff1ebb82 */ /* 0x001e240000000a00 */
[----:B0-----:R-:W-:-:S05]  /*30030*/  @!P3 IADD3 R30, P6, R146, R30, RZ ;  /* 0x0000001e921eb210 */ /* 0x001fca0007fde0ff */
[----:B------:R-:W-:Y:S01]  /*30040*/  @!P3 IMAD.X R31, R147, 0x1, R31, P6 ;  /* 0x00000001931fb824 */ /* 0x000fe200030e061f */
[----:B------:R-:W-:-:S13]  /*30050*/  ISETP.LT.OR P6, PT, R28, 0xa1, !P1 ;  /* 0x000000a11c00780c */ /* 0x000fda0004fc1670 */
[----:B------:R-:W3:Y:S01]  /*30060*/  @!P6 LDG.E.U8 R59, desc[UR10][R22.64+0xa0] ;  /* 0x0000a00a163be981 */ /* 0x000ee2000c1e1100 */
[----:B------:R-:W-:Y:S02]  /*30070*/  ISETP.LT.OR P3, PT, R28, 0xa2, !P1 ;  /* 0x000000a21c00780c */ /* 0x000fe40004f61670 */
[----:B---3--:R-:W-:-:S04]  /*30080*/  LOP3.LUT R59, R59, 0xff, RZ, 0xc0, !PT ;  /* 0x000000ff3b3b7812 */ /* 0x008fc800078ec0ff */
[----:B------:R-:W-:-:S05]  /*30090*/  F2FP.F16.E4M3.UNPACK_B R59, R59 ;  /* 0x0000003bff3b723e */ /* 0x000fca00020006ff */
[----:B------:R-:W-:-:S05]  /*300a0*/  HADD2.F32 R59, -RZ, R59.H0_H0 ;  /* 0x2000003bff3b7230 */ /* 0x000fca0000004100 */
[----:B------:R-:W-:-:S04]  /*300b0*/  FMUL R59, R59, UR61 ;  /* 0x0000003d3b3b7c20 */ /* 0x000fc80008400000 */
[----:B------:R-:W-:Y:S01]  /*300c0*/  FFMA R59, R176, UR60, R59 ;  /* 0x0000003cb03b7c23 */ /* 0x000fe2000800003b */
[----:B------:R-:W-:Y:S01]  /*300d0*/  LOP3.LUT P5, RZ, R6, 0x4, RZ, 0xc0, !PT ;  /* 0x0000000406ff7812 */ /* 0x000fe200078ac0ff */
[----:B------:R-:W3:Y:S03]  /*300e0*/  LDL.LU R176, [R1+0x62c] ;  /* 0x00062c0001b07983 */ /* 0x000ee60000300800 */
[----:B------:R-:W-:Y:S01]  /*300f0*/  F2FP.SATFINITE.E4M3.F32.PACK_AB_MERGE_C R59, RZ, R59, RZ ;  /* 0x0000003bff3b723e */ /* 0x000fe200048070ff */
[----:B------:R-:W3:Y:S04]  /*30100*/  LDL.LU.64 R170, [R1+0x8] ;  /* 0x0000080001aa7983 */ /* 0x000ee80000300a00 */
[----:B------:R0:W-:Y:S02]  /*30110*/  @!P6 STG.E.U8 desc[UR10][R30.64+0xa0], R59 ;  /* 0x0000a03b1e00e986 */ /* 0x0001e4000c10110a */
[----:B0-----:R-:W-:Y:S01]  /*30120*/  PRMT R59, RZ, 0x7610, R59 ;  /* 0x00007610ff3b7816 */ /* 0x001fe2000000003b */
[----:B------:R-:W0:Y:S05]  /*30130*/  @!P3 LDC.64 R30, c[0x0][0x5c0] ;  /* 0x00017000ff1ebb82 */ /* 0x000e2a0000000a00 */
[----:B------:R-:W2:Y:S01]  /*30140*/  @!P3 LDG.E.U8 R59, desc[UR10][R22.64+0xa1] ;  /* 0x0000a10a163bb981 */ /* 0x000ea2000c1e1100 */
[----:B0-----:R-:W-:-:S05]  /*30150*/  @!P3 IADD3 R30, P6, R148, R30, RZ ;  /* 0x0000001e941eb210 */ /* 0x001fca0007fde0ff */
[----:B------:R-:W-:Y:S01]  /*30160*/  @!P3 IMAD.X R31, R149, 0x1, R31, P6 ;  /* 0x00000001951fb824 */ /* 0x000fe200030e061f */
        /* <DEDUP_REMOVED lines=14> */
[----:B------:R-:W-:-:S05]  /*30250*/  FFMA R30, R181, UR60, R30 ;  /* 0x0000003cb51e7c23 */ /* 0x000fca000800001e */
[----:B------:R-:W-:-:S05]  /*30260*/  F2FP.SATFINITE.E4M3.F32.PACK_AB_MERGE_C R30, RZ, R30, RZ ;  /* 0x0000001eff1e723e */ /* 0x000fca00048070ff */
[----:B-----5:R0:W-:Y:S02]  /*30270*/  @!P4 STG.E.U8 desc[UR10][R178.64+0xa8], R30 ;  /* 0x0000a81eb200c986 */ /* 0x0201e4000c10110a */
        /* <DEDUP_REMOVED lines=12> */
[----:B------:R0:W-:Y:S04]  /*30340*/  @!P5 STG.E.U8 desc[UR10][R170.64+0xa9], R30 ;  /* 0x0000a91eaa00d986 */ /* 0x0001e8000c10110a */
[----:B------:R-:W5:Y:S01]  /*30350*/  @!P4 LDG.E.U8 R59, desc[UR10][R22.64+0xa8] ;  /* 0x0000a80a163bc981 */ /* 0x000f62000c1e1100 */
[----:B0-----:R-:W0:Y:S01]  /*30360*/  @!P4 LDC.64 R30, c[0x0][0x5c0] ;  /* 0x00017000ff1ecb82 */ /* 0x001e220000000a00 */
[----:B------:R-:W-:-:S02]  /*30370*/  ISETP.LT.OR P5, PT, R28, 0xaa, !P1 ;  /* 0x000000aa1c00780c */ /* 0x000fc40004fa1670 */
[----:B------:R-:W4:Y:S01]  /*30380*/  LDL.LU.64 R170, [R1+0x28] ;  /* 0x0000280001aa7983 */ /* 0x000f220000300a00 */
        /* <DEDUP_REMOVED lines=9> */
[----:B------:R-:W-:Y:S01]  /*30420*/  F2FP.SATFINITE.E4M3.F32.PACK_AB_MERGE_C R59, RZ, R59, RZ ;  /* 0x0000003bff3b723e */ /* 0x000fe200048070ff */
[----:B------:R-:W5:Y:S04]  /*30430*/  LDL.LU.64 R178, [R1+0x20] ;  /* 0x0000200001b27983 */ /* 0x000f680000300a00 */
[----:B------:R0:W-:Y:S02]  /*30440*/  @!P4 STG.E.U8 desc[UR10][R30.64+0xa8], R59 ;  /* 0x0000a83b1e00c986 */ /* 0x0001e4000c10110a */
[----:B0-----:R-:W-:Y:S01]  /*30450*/  PRMT R59, RZ, 0x7610, R59 ;  /* 0x00007610ff3b7816 */ /* 0x001fe2000000003b */
[----:B------:R-:W0:Y:S05]  /*30460*/  @!P5 LDC.64 R30, c[0x0][0x5c0] ;  /* 0x00017000ff1edb82 */ /* 0x000e2a0000000a00 */
[----:B------:R-:W3:Y:S01]  /*30470*/  @!P5 LDG.E.U8 R59, desc[UR10][R22.64+0xa9] ;  /* 0x0000a90a163bd981 */ /* 0x000ee2000c1e1100 */
[----:B0-----:R-:W-:-:S05]  /*30480*/  @!P5 IADD3 R30, P6, R130, R30, RZ ;  /* 0x0000001e821ed210 */ /* 0x001fca0007fde0ff */
[----:B------:R-:W-:Y:S01]  /*30490*/  @!P5 IMAD.X R31, R135, 0x1, R31, P6 ;  /* 0x00000001871fd824 */ /* 0x000fe200030e061f */
[----:B------:R-:W-:Y:S02]  /*304a0*/  LOP3.LUT P6, RZ, R6, 0x2, RZ, 0xc0, !PT ;  /* 0x0000000206ff7812 */ /* 0x000fe400078cc0ff */
        /* <DEDUP_REMOVED lines=18> */
[----:B0-----:R-:W-:Y:S02]  /*305d0*/  PRMT R30, RZ, 0x7610, R30 ;  /* 0x00007610ff1e7816 */ /* 0x001fe4000000001e */
[----:B------:R-:W4:Y:S04]  /*305e0*/  LDL.LU R171, [R1+0x644] ;  /* 0x0006440001ab7983 */ /* 0x000f280000300800 */
[----:B------:R-:W2:Y:S01]  /*305f0*/  @!P3 LDG.E.U8 R30, desc[UR10][R24.64+0xa1] ;  /* 0x0000a10a181eb981 */ /* 0x000ea2000c1e1100 */
[----:B------:R-:W-:Y:S02]  /*30600*/  PRMT R59, RZ, 0x7610, R59 ;  /* 0x00007610ff3b7816 */ /* 0x000fe4000000003b */
[----:B--2---:R-:W-:-:S04]  /*30610*/  LOP3.LUT R30, R30, 0xff, RZ, 0xc0, !PT ;  /* 0x000000ff1e1e7812 */ /* 0x004fc800078ec0ff */
[----:B------:R-:W-:-:S05]  /*30620*/  F2FP.F16.E4M3.UNPACK_B R30, R30 ;  /* 0x0000001eff1e723e */ /* 0x000fca00020006ff */
[----:B------:R-:W-:-:S05]  /*30630*/  HADD2.F32 R30, -RZ, R30.H0_H0 ;  /* 0x2000001eff1e7230 */ /* 0x000fca0000004100 */
[----:B------:R-:W-:-:S04]  /*30640*/  FMUL R30, R30, UR61 ;  /* 0x0000003d1e1e7c20 */ /* 0x000fc80008400000 */
[----:B------:R-:W-:Y:S01]  /*30650*/  FFMA R30, R177, UR60, R30 ;  /* 0x0000003cb11e7c23 */ /* 0x000fe2000800001e */
[----:B------:R-:W-:Y:S01]  /*30660*/  LOP3.LUT P5, RZ, R0, 0x10, RZ, 0xc0, !PT ;  /* 0x0000001000ff7812 */ /* 0x000fe200078ac0ff */
[----:B------:R-:W2:Y:S03]  /*30670*/  LDL.LU R177, [R1+0x648] ;  /* 0x0006480001b17983 */ /* 0x000ea60000300800 */
[----:B------:R-:W-:Y:S01]  /*30680*/  F2FP.SATFINITE.E4M3.F32.PACK_AB_MERGE_C R30, RZ, R30, RZ ;  /* 0x0000001eff1e723e */ /* 0x000fe200048070ff */
[----:B------:R-:W2:Y:S04]  /*30690*/  LDL.LU.64 R180, [R1+0x38] ;  /* 0x0000380001b47983 */ /* 0x000ea80000300a00 */
[----:B-----5:R0:W-:Y:S04]  /*306a0*/  @!P3 STG.E.U8 desc[UR10][R178.64+0xa1], R30 ;  /* 0x0000a11eb200b986 */ /* 0x0201e8000c10110a */
        /* <DEDUP_REMOVED lines=12> */
[----:B------:R-:W5:Y:S04]  /*30770*/  LDL.LU.64 R178, [R1+0x48] ;  /* 0x0000480001b27983 */ /* 0x000f680000300a00 */
[----:B------:R0:W-:Y:S02]  /*30780*/  @!P4 STG.E.U8 desc[UR10][R30.64+0xa0], R59 ;  /* 0x0000a03b1e00c986 */ /* 0x0001e4000c10110a */
[----:B0-----:R-:W-:Y:S01]  /*30790*/  PRMT R59, RZ, 0x7610, R59 ;  /* 0x00007610ff3b7816 */ /* 0x001fe2000000003b */
[----:B------:R-:W0:Y:S05]  /*307a0*/  @!P5 LDC.64 R30, c[0x0][0x5c0] ;  /* 0x00017000ff1edb82 */ /* 0x000e2a0000000a00 */
[----:B------:R-:W4:Y:S01]  /*307b0*/  @!P5 LDG.E.U8 R59, desc[UR10][R26.64+0xa1] ;  /* 0x0000a10a1a3bd981 */ /* 0x000f22000c1e1100 */
[----:B0-----:R-:W-:-:S05]  /*307c0*/  @!P5 IADD3 R30, P6, R155, R30, RZ ;  /* 0x0000001e9b1ed210 */ /* 0x001fca0007fde0ff */
[----:B------:R-:W-:Y:S01]  /*307d0*/  @!P5 IMAD.X R31, R156, 0x1, R31, P6 ;  /* 0x000000019c1fd824 */ /* 0x000fe200030e061f */
[----:B------:R-:W-:Y:S02]  /*307e0*/  LOP3.LUT P6, RZ, R5, 0x80000000, RZ, 0xc0, !PT ;  /* 0x8000000005ff7812 */ /* 0x000fe400078cc0ff */
[----:B----4-:R-:W-:-:S04]  /*307f0*/  LOP3.LUT R59, R59, 0xff, RZ, 0xc0, !PT ;  /* 0x000000ff3b3b7812 */ /* 0x010fc800078ec0ff */
[----:B------:R-:W-:-:S05]  /*30800*/  F2FP.F16.E4M3.UNPACK_B R59, R59 ;  /* 0x0000003bff3b723e */ /* 0x000fca00020006ff */
[----:B------:R-:W-:-:S05]  /*30810*/  HADD2.F32 R59, -RZ, R59.H0_H0 ;  /* 0x2000003bff3b7230 */ /* 0x000fca0000004100 */
[----:B------:R-:W-:-:S04]  /*30820*/  FMUL R59, R59, UR61 ;  /* 0x0000003d3b3b7c20 */ /* 0x000fc80008400000 */
[----:B------:R-:W-:Y:S01]  /*30830*/  FFMA R59, R171, UR60, R59 ;  /* 0x0000003cab3b7c23 */ /* 0x000fe2000800003b */
[----:B------:R-:W-:Y:S01]  /*30840*/  LOP3.LUT P4, RZ, R0, 0x8, RZ, 0xc0, !PT ;  /* 0x0000000800ff7812 */ /* 0x000fe2000788c0ff */
[----:B------:R-:W4:Y:S03]  /*30850*/  LDL.LU R171, [R1+0x650] ;  /* 0x0006500001ab7983 */ /* 0x000f260000300800 */
        /* <DEDUP_REMOVED lines=8> */
[----:B------:R-:W-:Y:S01]  /*308e0*/  FFMA R30, R177, UR60, R30 ;  /* 0x0000003cb11e7c23 */ /* 0x000fe2000800001e */
[----:B------:R-:W-:Y:S01]  /*308f0*/  PRMT R59, RZ, 0x7610, R59 ;  /* 0x00007610ff3b7816 */ /* 0x000fe2000000003b */
        /* <DEDUP_REMOVED lines=22> */
[----:B----4-:R-:W-:-:S05]  /*30a60*/  FFMA R59, R171, UR60, R59 ;  /* 0x0000003cab3b7c23 */ /* 0x010fca000800003b */
[----:B------:R-:W-:-:S05]  /*30a70*/  F2FP.SATFINITE.E4M3.F32.PACK_AB_MERGE_C R59, RZ, R59, RZ ;  /* 0x0000003bff3b723e */ /* 0x000fca00048070ff */
[----:B------:R0:W-:Y:S02]  /*30a80*/  @!P4 STG.E.U8 desc[UR10][R30.64+0xa8], R59 ;  /* 0x0000a83b1e00c986 */ /* 0x0001e4000c10110a */
[----:B0-----:R-:W-:Y:S01]  /*30a90*/  PRMT R59, RZ, 0x7610, R59 ;  /* 0x00007610ff3b7816 */ /* 0x001fe2000000003b */
[----:B------:R-:W0:Y:S05]  /*30aa0*/  @!P5 LDC.64 R30, c[0x0][0x5c0] ;  /* 0x00017000ff1edb82 */ /* 0x000e2a0000000a00 */
[----:B------:R-:W4:Y:S01]  /*30ab0*/  @!P5 LDG.E.U8 R59, desc[UR10][R26.64+0xa9] ;  /* 0x0000a90a1a3bd981 */ /* 0x000f22000c1e1100 */
[----:B0-----:R-:W-:-:S05]  /*30ac0*/  @!P5 IADD3 R30, P6, R67, R30, RZ ;  /* 0x0000001e431ed210 */ /* 0x001fca0007fde0ff */
[----:B------:R-:W-:Y:S01]  /*30ad0*/  @!P5 IMAD.X R31, R68, 0x1, R31, P6 ;  /* 0x00000001441fd824 */ /* 0x000fe200030e061f */
        /* <DEDUP_REMOVED lines=63> */
[----:B------:R-:W5:Y:S04]  /*30ed0*/  @!P6 LDG.E.U8 R59, desc[UR10][R16.64+0xb8] ;  /* 0x0000b80a103be981 */ /* 0x000f68000c1e1100 */
[----:B------:R-:W4:Y:S01]  /*30ee0*/  LDL.LU.64 R178, [R1+0x68] ;  /* 0x0000680001b27983 */ /* 0x000f220000300a00 */
        /* <DEDUP_REMOVED lines=12> */
[----:B------:R0:W-:Y:S01]  /*30fb0*/  @!P6 STG.E.U8 desc[UR10][R30.64+0xb8], R59 ;  /* 0x0000b83b1e00e986 */ /* 0x0001e2000c10110a */
[----:B------:R-:W-:-:S02]  /*30fc0*/  ISETP.LT.OR P6, PT, R28, 0xba, !P0 ;  /* 0x000000ba1c00780c */ /* 0x000fc400047c1670 */
[----:B------:R-:W-:Y:S01]  /*30fd0*/  LOP3.LUT P4, RZ, R5, 0x800000, RZ, 0xc0, !PT ;  /* 0x0080000005ff7812 */ /* 0x000fe2000788c0ff */
[----:B------:R-:W5:Y:S04]  /*30fe0*/  LDL.LU R181, [R1+0x678] ;  /* 0x0006780001b57983 */ /* 0x000f680000300800 */
[----:B------:R-:W5:Y:S01]  /*30ff0*/  LDL.LU.64 R170, [R1+0x58] ;  /* 0x0000580001aa7983 */ /* 0x000f620000300a00 */
[----:B0-----:R-:W-:-:S05]  /*31000*/  PRMT R59, RZ, 0x7610, R59 ;  /* 0x00007610ff3b7816 */ /* 0x001fca000000003b */
[----:B------:R-:W0:Y:S01]  /*31010*/  @!P6 LDC.64 R30, c[0x0][0x5c0] ;  /* 0x00017000ff1eeb82 */ /* 0x000e220000000a00 */
        /* <DEDUP_REMOVED lines=23> */
[----:B------:R-:W4:Y:S04]  /*31190*/  LDL.LU.64 R178, [R1+0x40] ;  /* 0x0000400001b27983 */ /* 0x000f280000300a00 */
        /* <DEDUP_REMOVED lines=9> */
[----:B-----5:R0:W-:Y:S02]  /*31230*/  @!P3 STG.E.U8 desc[UR10][R188.64+0xb9], R30 ;  /* 0x0000b91ebc00b986 */ /* 0x0201e4000c10110a */
[----:B0-----:R-:W-:-:S06]  /*31240*/  PRMT R30, RZ, 0x7610, R30 ;  /* 0x00007610ff1e7816 */ /* 0x001fcc000000001e */
[----:B------:R-:W5:Y:S02]  /*31250*/  @!P4 LDG.E.U8 R30, desc[UR10][R20.64+0xb0] ;  /* 0x0000b00a141ec981 */ /* 0x000f64000c1e1100 */
[----:B-----5:R-:W-:-:S04]  /*31260*/  LOP3.LUT R30, R30, 0xff, RZ, 0xc0, !PT ;  /* 0x000000ff1e1e7812 */ /* 0x020fc800078ec0ff */
[----:B------:R-:W-:-:S05]  /*31270*/  F2FP.F16.E4M3.UNPACK_B R30, R30 ;  /* 0x0000001eff1e723e */ /* 0x000fca00020006ff */
[----:B------:R-:W-:-:S05]  /*31280*/  HADD2.F32 R30, -RZ, R30.H0_H0 ;  /* 0x2000001eff1e7230 */ /* 0x000fca0000004100 */
[----:B------:R-:W-:-:S04]  /*31290*/  FMUL R30, R30, UR61 ;  /* 0x0000003d1e1e7c20 */ /* 0x000fc80008400000 */
[----:B------:R-:W-:-:S05]  /*312a0*/  FFMA R30, R181, UR60, R30 ;  /* 0x0000003cb51e7c23 */ /* 0x000fca000800001e */
[----:B------:R-:W-:-:S05]  /*312b0*/  F2FP.SATFINITE.E4M3.F32.PACK_AB_MERGE_C R30, RZ, R30, RZ ;  /* 0x0000001eff1e723e */ /* 0x000fca00048070ff */
[----:B------:R0:W-:Y:S02]  /*312c0*/  @!P4 STG.E.U8 desc[UR10][R170.64+0xb0], R30 ;  /* 0x0000b01eaa00c986 */ /* 0x0001e4000c10110a */
[----:B0-----:R-:W-:Y:S02]  /*312d0*/  PRMT R30, RZ, 0x7610, R30 ;  /* 0x00007610ff1e7816 */ /* 0x001fe4000000001e */
[----:B------:R-:W5:Y:S04]  /*312e0*/  LDL.LU R171, [R1+0x684] ;  /* 0x0006840001ab7983 */ /* 0x000f680000300800 */
        /* <DEDUP_REMOVED lines=11> */
[----:B----4-:R0:W-:Y:S02]  /*313a0*/  @!P5 STG.E.U8 desc[UR10][R178.64+0xb1], R30 ;  /* 0x0000b11eb200d986 */ /* 0x0101e4000c10110a */
[----:B0-----:R-:W0:Y:S02]  /*313b0*/  @!P3 LDC.64 R30, c[0x0][0x5c0] ;  /* 0x00017000ff1ebb82 */ /* 0x001e240000000a00 */
[----:B0-----:R-:W-:-:S05]  /*313c0*/  @!P3 IADD3 R30, P6, R166, R30, RZ ;  /* 0x0000001ea61eb210 */ /* 0x001fca0007fde0ff */
[----:B------:R-:W-:Y:S01]  /*313d0*/  @!P3 IMAD.X R31, R167, 0x1, R31, P6 ;  /* 0x00000001a71fb824 */ /* 0x000fe200030e061f */
[----:B------:R-:W-:-:S13]  /*313e0*/  ISETP.LT.OR P6, PT, R28, 0xb1, !P1 ;  /* 0x000000b11c00780c */ /* 0x000fda0004fc1670 */
[----:B------:R-:W4:Y:S01]  /*313f0*/  @!P6 LDG.E.U8 R59, desc[UR10][R22.64+0xb0] ;  /* 0x0000b00a163be981 */ /* 0x000f22000c1e1100 */
[----:B------:R-:W-:Y:S02]  /*31400*/  ISETP.LT.OR P3, PT, R28, 0xb2, !P1 ;  /* 0x000000b21c00780c */ /* 0x000fe40004f61670 */
        /* <DEDUP_REMOVED lines=8> */
[----:B------:R-:W4:Y:S04]  /*31490*/  LDL.LU.64 R178, [R1+0x18] ;  /* 0x0000180001b27983 */ /* 0x000f280000300a00 */
        /* <DEDUP_REMOVED lines=10> */
[----:B------:R-:W-:Y:S02]  /*31540*/  FFMA R59, R171, UR60, R59 ;  /* 0x0000003cab3b7c23 */ /* 0x000fe4000800003b */
[----:B------:R-:W5:Y:S03]  /*31550*/  LDL.LU R171, [R1+0x690] ;  /* 0x0006900001ab7983 */ /* 0x000f660000300800 */
        /* <DEDUP_REMOVED lines=9> */
[----:B------:R-:W-:Y:S01]  /*315f0*/  PRMT R59, RZ, 0x7610, R59 ;  /* 0x00007610ff3b7816 */ /* 0x000fe2000000003b */
[----:B------:R-:W3:Y:S03]  /*31600*/  LDL.LU R176, [R1+0x694] ;  /* 0x0006940001b07983 */ /* 0x000ee60000300800 */
        /* <DEDUP_REMOVED lines=9> */
[----:B------:R-:W-:-:S05]  /*316a0*/  FFMA R30, R177, UR60, R30 ;  /* 0x0000003cb11e7c23 */ /* 0x000fca000800001e */
[----:B------:R-:W-:-:S05]  /*316b0*/  F2FP.SATFINITE.E4M3.F32.PACK_AB_MERGE_C R30, RZ, R30, RZ ;  /* 0x0000001eff1e723e */ /* 0x000fca00048070ff */
[----:B----4-:R0:W-:Y:S04]  /*316c0*/  @!P5 STG.E.U8 desc[UR10][R178.64+0xb9], R30 ;  /* 0x0000b91eb200d986 */ /* 0x0101e8000c10110a */
[----:B------:R-:W2:Y:S01]  /*316d0*/  @!P4 LDG.E.U8 R59, desc[UR10][R22.64+0xb8] ;  /* 0x0000b80a163bc981 */ /* 0x000ea2000c1e1100 */
[----:B0-----:R-:W0:Y:S01]  /*316e0*/  @!P4 LDC.64 R30, c[0x0][0x5c0] ;  /* 0x00017000ff1ecb82 */ /* 0x001e220000000a00 */
[----:B------:R-:W-:Y:S02]  /*316f0*/  ISETP.LT.OR P5, PT, R28, 0xba, !P1 ;  /* 0x000000ba1c00780c */ /* 0x000fe40004fa1670 */
[----:B------:R-:W-:Y:S02]  /*31700*/  PRMT R60, RZ, 0x7610, R60 ;  /* 0x00007610ff3c7816 */ /* 0x000fe4000000003c */
[----:B0-----:R-:W-:-:S05]  /*31710*/  @!P4 IADD3 R30, P6, R175, R30, RZ ;  /* 0x0000001eaf1ec210 */ /* 0x001fca0007fde0ff */
[----:B------:R-:W-:Y:S02]  /*31720*/  @!P4 IMAD.X R31, R223, 0x1, R31, P6 ;  /* 0x00000001df1fc824 */ /* 0x000fe400030e061f */
[----:B------:R-:W4:Y:S04]  /*31730*/  LDL.LU R223, [R1+0x808] ;  /* 0x0008080001df7983 */ /* 0x000f280000300800 */
[----:B------:R-:W4:Y:S01]  /*31740*/  LDL.LU R177, [R1+0x698] ;  /* 0x0006980001b17983 */ /* 0x000f220000300800 */
[----:B--2---:R-:W-:-:S04]  /*31750*/  LOP3.LUT R59, R59, 0xff, RZ, 0xc0, !PT ;  /* 0x000000ff3b3b7812 */ /* 0x004fc800078ec0ff */
[----:B------:R-:W-:-:S05]  /*31760*/  F2FP.F16.E4M3.UNPACK_B R59, R59 ;  /* 0x0000003bff3b723e */ /* 0x000fca00020006ff */
[----:B------:R-:W-:-:S05]  /*31770*/  HADD2.F32 R59, -RZ, R59.H0_H0 ;  /* 0x2000003bff3b7230 */ /* 0x000fca0000004100 */
[----:B------:R-:W-:-:S04]  /*31780*/  FMUL R59, R59, UR61 ;  /* 0x0000003d3b3b7c20 */ /* 0x000fc80008400000 */
[----:B-----5:R-:W-:Y:S01]  /*31790*/  FFMA R59, R171, UR60, R59 ;  /* 0x0000003cab3b7c23 */ /* 0x020fe2000800003b */
[----:B------:R-:W-:Y:S01]  /*317a0*/  LOP3.LUT P3, RZ, R5, 0x8000, RZ, 0xc0, !PT ;  /* 0x0000800005ff7812 */ /* 0x000fe2000786c0ff */
[----:B------:R-:W2:Y:S03]  /*317b0*/  LDL.LU R171, [R1+0x69c] ;  /* 0x00069c0001ab7983 */ /* 0x000ea60000300800 */
[----:B------:R-:W-:-:S05]  /*317c0*/  F2FP.SATFINITE.E4M3.F32.PACK_AB_MERGE_C R59, RZ, R59, RZ ;  /* 0x0000003bff3b723e */ /* 0x000fca00048070ff */
[----:B------:R0:W-:Y:S04]  /*317d0*/  @!P4 STG.E.U8 desc[UR10][R30.64+0xb8], R59 ;  /* 0x0000b83b1e00c986 */ /* 0x0001e8000c10110a */
[----:B------:R-:W5:Y:S01]  /*317e0*/  @!P5 LDG.E.U8 R60, desc[UR10][R22.64+0xb9] ;  /* 0x0000b90a163cd981 */ /* 0x000f62000c1e1100 */
[----:B0-----:R-:W0:Y:S01]  /*317f0*/  @!P5 LDC.64 R30, c[0x0][0x5c0] ;  /* 0x00017000ff1edb82 */ /* 0x001e220000000a00 */
[----:B------:R-:W-:Y:S02]  /*31800*/  PRMT R59, RZ, 0x7610, R59 ;  /* 0x00007610ff3b7816 */ /* 0x000fe4000000003b */
        /* <DEDUP_REMOVED lines=11> */
[----:B------:R0:W-:Y:S04]  /*318c0*/  @!P5 STG.E.U8 desc[UR10][R30.64+0xb9], R67 ;  /* 0x0000b9431e00d986 */ /* 0x0001e8000c10110a */
[----:B------:R-:W5:Y:S01]  /*318d0*/  @!P6 LDG.E.U8 R59, desc[UR10][R24.64+0xb0] ;  /* 0x0000b00a183be981 */ /* 0x000f62000c1e1100 */
[----:B0-----:R-:W0:Y:S01]  /*318e0*/  @!P4 LDC.64 R30, c[0x0][0x5c0] ;  /* 0x00017000ff1ecb82 */ /* 0x001e220000000a00 */
[----:B-----5:R-:W-:-:S04]  /*318f0*/  LOP3.LUT R59, R59, 0xff, RZ, 0xc0, !PT ;  /* 0x000000ff3b3b7812 */ /* 0x020fc800078ec0ff */
[----:B------:R-:W-:-:S05]  /*31900*/  F2FP.F16.E4M3.UNPACK_B R59, R59 ;  /* 0x0000003bff3b723e */ /* 0x000fca00020006ff */
[----:B------:R-:W-:-:S05]  /*31910*/  HADD2.F32 R59, -RZ, R59.H0_H0 ;  /* 0x2000003bff3b7230 */ /* 0x000fca0000004100 */
[----:B------:R-:W-:-:S04]  /*31920*/  FMUL R59, R59, UR61 ;  /* 0x0000003d3b3b7c20 */ /* 0x000fc80008400000 */
[----:B----4-:R-:W-:Y:S01]  /*31930*/  FFMA R59, R177, UR60, R59 ;  /* 0x0000003cb13b7c23 */ /* 0x010fe2000800003b */
[----:B------:R-:W-:Y:S01]  /*31940*/  LOP3.LUT P5, RZ, R0, 0x200, RZ, 0xc0, !PT ;  /* 0x0000020000ff7812 */ /* 0x000fe200078ac0ff */
[----:B------:R-:W4:Y:S03]  /*31950*/  LDL.LU R177, [R1+0x6a4] ;  /* 0x0006a40001b17983 */ /* 0x000f260000300800 */
[----:B------:R-:W-:Y:S02]  /*31960*/  F2FP.SATFINITE.E4M3.F32.PACK_AB_MERGE_C R105, RZ, R59, RZ ;  /* 0x0000003bff69723e */ /* 0x000fe400048070ff */
[----:B------:R-:W-:-:S03]  /*31970*/  PRMT R59, RZ, 0x7610, R59 ;  /* 0x00007610ff3b7816 */ /* 0x000fc6000000003b */
[----:B------:R-:W-:Y:S04]  /*31980*/  @!P6 STG.E.U8 desc[UR10][R222.64+0xb0], R105 ;  /* 0x0000b069de00e986 */ /* 0x000fe8000c10110a */
[----:B------:R-:W5:Y:S02]  /*31990*/  @!P3 LDG.E.U8 R59, desc[UR10][R24.64+0xb1] ;  /* 0x0000b10a183bb981 */ /* 0x000f64000c1e1100 */
[----:B-----5:R-:W-:-:S04]  /*319a0*/  LOP3.LUT R59, R59, 0xff, RZ, 0xc0, !PT ;  /* 0x000000ff3b3b7812 */ /* 0x020fc800078ec0ff */
[----:B------:R-:W-:-:S05]  /*319b0*/  F2FP.F16.E4M3.UNPACK_B R59, R59 ;  /* 0x0000003bff3b723e */ /* 0x000fca00020006ff */
[----:B------:R-:W-:-:S05]  /*319c0*/  HADD2.F32 R59, -RZ, R59.H0_H0 ;  /* 0x2000003bff3b7230 */ /* 0x000fca0000004100 */
[----:B------:R-:W-:-:S04]  /*319d0*/  FMUL R59, R59, UR61 ;  /* 0x0000003d3b3b7c20 */ /* 0x000fc80008400000 */
[----:B--2---:R-:W-:Y:S01]  /*319e0*/  FFMA R59, R171, UR60, R59 ;  /* 0x0000003cab3b7c23 */ /* 0x004fe2000800003b */
[----:B0-----:R-:W-:Y:S01]  /*319f0*/  @!P4 IADD3 R30, P6, R159, R30, RZ ;  /* 0x0000001e9f1ec210 */ /* 0x001fe20007fde0ff */
[----:B------:R-:W2:Y:S03]  /*31a00*/  LDL.LU R171, [R1+0x6a8] ;  /* 0x0006a80001ab7983 */ /* 0x000ea60000300800 */
[----:B------:R-:W-:Y:S02]  /*31a10*/  F2FP.SATFINITE.E4M3.F32.PACK_AB_MERGE_C R67, RZ, R59, RZ ;  /* 0x0000003bff43723e */ /* 0x000fe400048070ff */
[----:B------:R-:W-:-:S03]  /*31a20*/  PRMT R59, RZ, 0x7610, R59 ;  /* 0x00007610ff3b7816 */ /* 0x000fc6000000003b */
[----:B------:R0:W-:Y:S04]  /*31a30*/  @!P3 STG.E.U8 desc[UR10][R208.64+0xb1], R67 ;  /* 0x0000b143d000b986 */ /* 0x0001e8000c10110a */
[----:B------:R-:W5:Y:S01]  /*31a40*/  @!P4 LDG.E.U8 R59, desc[UR10][R26.64+0xb0] ;  /* 0x0000b00a1a3bc981 */ /* 0x000f62000c1e1100 */
        /* <DEDUP_REMOVED lines=8> */
[----:B0-----:R-:W-:Y:S02]  /*31ad0*/  F2FP.SATFINITE.E4M3.F32.PACK_AB_MERGE_C R67, RZ, R59, RZ ;  /* 0x0000003bff43723e */ /* 0x001fe400048070ff */
[----:B------:R-:W-:-:S03]  /*31ae0*/  PRMT R59, RZ, 0x7610, R59 ;  /* 0x00007610ff3b7816 */ /* 0x000fc6000000003b */
[----:B------:R0:W-:Y:S04]  /*31af0*/  @!P4 STG.E.U8 desc[UR10][R30.64+0xb0], R67 ;  /* 0x0000b0431e00c986 */ /* 0x0001e8000c10110a */
[----:B------:R-:W5:Y:S01]  /*31b00*/  @!P5 LDG.E.U8 R59, desc[UR10][R26.64+0xb1] ;  /* 0x0000b10a1a3bd981 */ /* 0x000f62000c1e1100 */
[----:B0-----:R-:W0:Y:S02]  /*31b10*/  @!P5 LDC.64 R30, c[0x0][0x5c0] ;  /* 0x00017000ff1edb82 */ /* 0x001e240000000a00 */
[----:B0-----:R-:W-:-:S05]  /*31b20*/  @!P5 IADD3 R30, P6, R86, R30, RZ ;  /* 0x0000001e561ed210 */ /* 0x001fca0007fde0ff */
[----:B------:R-:W-:Y:S01]  /*31b30*/  @!P5 IMAD.X R31, R158, 0x1, R31, P6 ;  /* 0x000000019e1fd824 */ /* 0x000fe200030e061f */
[----:B------:R-:W-:Y:S02]  /*31b40*/  LOP3.LUT P6, RZ, R5, 0x4000, RZ, 0xc0, !PT ;  /* 0x0000400005ff7812 */ /* 0x000fe400078cc0ff */
        /* <DEDUP_REMOVED lines=9> */
[----:B------:R0:W-:Y:S04]  /*31be0*/  @!P5 STG.E.U8 desc[UR10][R30.64+0xb1], R67 ;  /* 0x0000b1431e00d986 */ /* 0x0001e8000c10110a */
[----:B------:R-:W5:Y:S01]  /*31bf0*/  @!P6 LDG.E.U8 R59, desc[UR10][R24.64+0xb8] ;  /* 0x0000b80a183be981 */ /* 0x000f62000c1e1100 */
[----:B0-----:R-:W0:Y:S01]  /*31c00*/  @!P4 LDC.64 R30, c[0x0][0x5c0] ;  /* 0x00017000ff1ecb82 */ /* 0x001e220000000a00 */
[----:B-----5:R-:W-:-:S04]  /*31c10*/  LOP3.LUT R59, R59, 0xff, RZ, 0xc0, !PT ;  /* 0x000000ff3b3b7812 */ /* 0x020fc800078ec0ff */
[----:B------:R-:W-:-:S05]  /*31c20*/  F2FP.F16.E4M3.UNPACK_B R59, R59 ;  /* 0x0000003bff3b723e */ /* 0x000fca00020006ff */
[----:B------:R-:W-:-:S05]  /*31c30*/  HADD2.F32 R59, -RZ, R59.H0_H0 ;  /* 0x2000003bff3b7230 */ /* 0x000fca0000004100 */
[----:B------:R-:W-:-:S04]  /*31c40*/  FMUL R59, R59, UR61 ;  /* 0x0000003d3b3b7c20 */ /* 0x000fc80008400000 */
[----:B--2---:R-:W-:Y:S01]  /*31c50*/  FFMA R59, R171, UR60, R59 ;  /* 0x0000003cab3b7c23 */ /* 0x004fe2000800003b */
[----:B------:R-:W-:Y:S01]  /*31c60*/  LOP3.LUT P5, RZ, R7, 0x20, RZ, 0xc0, !PT ;  /* 0x0000002007ff7812 */ /* 0x000fe200078ac0ff */
[----:B------:R-:W2:Y:S03]  /*31c70*/  LDL.LU R171, [R1+0x6b4] ;  /* 0x0006b40001ab7983 */ /* 0x000ea60000300800 */
        /* <DEDUP_REMOVED lines=8> */
[----:B---3--:R-:W-:Y:S01]  /*31d00*/  FFMA R59, R176, UR60, R59 ;  /* 0x0000003cb03b7c23 */ /* 0x008fe2000800003b */
[----:B0-----:R-:W-:Y:S01]  /*31d10*/  @!P4 IADD3 R30, P6, R85, R30, RZ ;  /* 0x0000001e551ec210 */ /* 0x001fe20007fde0ff */
[----:B------:R-:W3:Y:S03]  /*31d20*/  LDL.LU R176, [R1+0x6b8] ;  /* 0x0006b80001b07983 */ /* 0x000ee60000300800 */
        /* <DEDUP_REMOVED lines=9> */
[----:B----4-:R-:W-:Y:S02]  /*31dc0*/  FFMA R59, R177, UR60, R59 ;  /* 0x0000003cb13b7c23 */ /* 0x010fe4000800003b */
[----:B------:R-:W4:Y:S03]  /*31dd0*/  LDL.LU R177, [R1+0x6bc] ;  /* 0x0006bc0001b17983 */ /* 0x000f260000300800 */
[----:B0-----:R-:W-:Y:S02]  /*31de0*/  F2FP.SATFINITE.E4M3.F32.PACK_AB_MERGE_C R67, RZ, R59, RZ ;  /* 0x0000003bff43723e */ /* 0x001fe400048070ff */
[----:B------:R-:W-:-:S03]  /*31df0*/  PRMT R59, RZ, 0x7610, R59 ;  /* 0x00007610ff3b7816 */ /* 0x000fc6000000003b */
        /* <DEDUP_REMOVED lines=15> */
[----:B------:R-:W-:-:S11]  /*31ef0*/  PRMT R59, RZ, 0x7610, R59 ;  /* 0x00007610ff3b7816 */ /* 0x000fd6000000003b */
        /* <DEDUP_REMOVED lines=25> */
[----:B------:R-:W-:Y:S02]  /*32090*/  F2FP.SATFINITE.E4M3.F32.PACK_AB_MERGE_C R67, RZ, R59, RZ ;  /* 0x0000003bff43723e */ /* 0x000fe400048070ff */
[----:B------:R-:W-:-:S03]  /*320a0*/  PRMT R59, RZ, 0x7610, R59 ;  /* 0x00007610ff3b7816 */ /* 0x000fc6000000003b */
[----:B------:R0:W-:Y:S04]  /*320b0*/  @!P5 STG.E.U8 desc[UR10][R30.64+0xc1], R67 ;  /* 0x0000c1431e00d986 */ /* 0x0001e8000c10110a */
[----:B------:R-:W5:Y:S02]  /*320c0*/  @!P3 LDG.E.U8 R59, desc[UR10][R18.64+0xc0] ;  /* 0x0000c00a123bb981 */ /* 0x000f64000c1e1100 */
[----:B-----5:R-:W-:-:S04]  /*320d0*/  LOP3.LUT R59, R59, 0xff, RZ, 0xc0, !PT ;  /* 0x000000ff3b3b7812 */ /* 0x020fc800078ec0ff */
[----:B------:R-:W-:-:S05]  /*320e0*/  F2FP.F16.E4M3.UNPACK_B R59, R59 ;  /* 0x0000003bff3b723e */ /* 0x000fca00020006ff */
[----:B------:R-:W-:-:S05]  /*320f0*/  HADD2.F32 R59, -RZ, R59.H0_H0 ;  /* 0x2000003bff3b7230 */ /* 0x000fca0000004100 */
[----:B------:R-:W-:-:S04]  /*32100*/  FMUL R59, R59, UR61 ;  /* 0x0000003d3b3b7c20 */ /* 0x000fc80008400000 */
[----:B--2---:R-:W-:-:S05]  /*32110*/  FFMA R59, R171, UR60, R59 ;  /* 0x0000003cab3b7c23 */ /* 0x004fca000800003b */
[----:B------:R-:W-:Y:S02]  /*32120*/  F2FP.SATFINITE.E4M3.F32.PACK_AB_MERGE_C R85, RZ, R59, RZ ;  /* 0x0000003bff55723e */ /* 0x000fe400048070ff */
[----:B------:R-:W-:-:S03]  /*32130*/  PRMT R59, RZ, 0x7610, R59 ;  /* 0x00007610ff3b7816 */ /* 0x000fc6000000003b */
[----:B------:R-:W-:Y:S04]  /*32140*/  @!P3 STG.E.U8 desc[UR10][R190.64+0xc0], R85 ;  /* 0x0000c055be00b986 */ /* 0x000fe8000c10110a */
[----:B------:R-:W2:Y:S01]  /*32150*/  @!P4 LDG.E.U8 R59, desc[UR10][R18.64+0xc1] ;  /* 0x0000c10a123bc981 */ /* 0x000ea2000c1e1100 */
[----:B------:R-:W-:-:S13]  /*32160*/  ISETP.LT.OR P5, PT, R28, 0xc9, !P0 ;  /* 0x000000c91c00780c */ /* 0x000fda00047a1670 */
[----:B0-----:R-:W0:Y:S01]  /*32170*/  @!P5 LDC.64 R30, c[0x0][0x5c0] ;  /* 0x00017000ff1edb82 */ /* 0x001e220000000a00 */
[----:B--2---:R-:W-:-:S04]  /*32180*/  LOP3.LUT R59, R59, 0xff, RZ, 0xc0, !PT ;  /* 0x000000ff3b3b7812 */ /* 0x004fc800078ec0ff */
[----:B------:R-:W-:-:S05]  /*32190*/  F2FP.F16.E4M3.UNPACK_B R59, R59 ;  /* 0x0000003bff3b723e */ /* 0x000fca00020006ff */
[----:B------:R-:W-:-:S05]  /*321a0*/  HADD2.F32 R59, -RZ, R59.H0_H0 ;  /* 0x2000003bff3b7230 */ /* 0x000fca0000004100 */
[----:B------:R-:W-:-:S04]  /*321b0*/  FMUL R59, R59, UR61 ;  /* 0x0000003d3b3b7c20 */ /* 0x000fc80008400000 */
[----:B---3--:R-:W-:Y:S01]  /*321c0*/  FFMA R59, R176, UR60, R59 ;  /* 0x0000003cb03b7c23 */ /* 0x008fe2000800003b */
[----:B0-----:R-:W-:Y:S01]  /*321d0*/  @!P5 IADD3 R30, P6, R14, R30, RZ ;  /* 0x0000001e0e1ed210 */ /* 0x001fe20007fde0ff */
[----:B------:R-:W2:Y:S04]  /*321e0*/  LDL.LU R176, [R1+0x6cc] ;  /* 0x0006cc0001b07983 */ /* 0x000ea80000300800 */
[----:B------:R-:W3:Y:S01]  /*321f0*/  LDL.LU R170, [R1+0x6d0] ;  /* 0x0006d00001aa7983 */ /* 0x000ee20000300800 */
        /* <DEDUP_REMOVED lines=10> */
[----:B------:R-:W4:Y:S01]  /*322a0*/  LDL.LU R177, [R1+0x6d4] ;  /* 0x0006d40001b17983 */ /* 0x000f220000300800 */
[----:B------:R-:W-:-:S03]  /*322b0*/  LOP3.LUT P3, RZ, R5, 0x40, RZ, 0xc0, !PT ;  /* 0x0000004005ff7812 */ /* 0x000fc6000786c0ff */
[----:B------:R-:W5:Y:S01]  /*322c0*/  LDL.LU R171, [R1+0x6d8] ;  /* 0x0006d80001ab7983 */ /* 0x000f620000300800 */
[----:B0-----:R-:W-:-:S05]  /*322d0*/  F2FP.SATFINITE.E4M3.F32.PACK_AB_MERGE_C R67, RZ, R59, RZ ;  /* 0x0000003bff43723e */ /* 0x001fca00048070ff */
[----:B------:R0:W-:Y:S01]  /*322e0*/  @!P5 STG.E.U8 desc[UR10][R30.64+0xc8], R67 ;  /* 0x0000c8431e00d986 */ /* 0x0001e2000c10110a */
[----:B------:R-:W-:Y:S02]  /*322f0*/  ISETP.LT.OR P5, PT, R28, 0xca, !P0 ;  /* 0x000000ca1c00780c */ /* 0x000fe400047a1670 */
[----:B------:R-:W-:-:S11]  /*32300*/  PRMT R59, RZ, 0x7610, R59 ;  /* 0x00007610ff3b7816 */ /* 0x000fd6000000003b */
[----:B------:R-:W2:Y:S01]  /*32310*/  @!P5 LDG.E.U8 R59, desc[UR10][R16.64+0xc9] ;  /* 0x0000c90a103bd981 */ /* 0x000ea2000c1e1100 */
[----:B0-----:R-:W0:Y:S02]  /*32320*/  @!P5 LDC.64 R30, c[0x0][0x5c0] ;  /* 0x00017000ff1edb82 */ /* 0x001e240000000a00 */
[----:B0-----:R-:W-:-:S05]  /*32330*/  @!P5 IADD3 R30, P6, R14, R30, RZ ;  /* 0x0000001e0e1ed210 */ /* 0x001fca0007fde0ff */
[----:B------:R-:W-:Y:S01]  /*32340*/  @!P5 IMAD.X R31, R29, 0x1, R31, P6 ;  /* 0x000000011d1fd824 */ /* 0x000fe200030e061f */
[----:B--2---:R-:W-:-:S04]  /*32350*/  LOP3.LUT R59, R59, 0xff, RZ, 0xc0, !PT ;  /* 0x000000ff3b3b7812 */ /* 0x004fc800078ec0ff */
[----:B------:R-:W-:-:S05]  /*32360*/  F2FP.F16.E4M3.UNPACK_B R59, R59 ;  /* 0x0000003bff3b723e */ /* 0x000fca00020006ff */
[----:B------:R-:W-:-:S05]  /*32370*/  HADD2.F32 R59, -RZ, R59.H0_H0 ;  /* 0x2000003bff3b7230 */ /* 0x000fca0000004100 */
[----:B------:R-:W-:-:S04]  /*32380*/  FMUL R59, R59, UR61 ;  /* 0x0000003d3b3b7c20 */ /* 0x000fc80008400000 */
[----:B------:R-:W-:Y:S01]  /*32390*/  FFMA R59, R176, UR60, R59 ;  /* 0x0000003cb03b7c23 */ /* 0x000fe2000800003b */
[C---:B------:R-:W-:Y:S02]  /*323a0*/  LOP3.LUT P6, RZ, R5.reuse, 0x80, RZ, 0xc0, !PT ;  /* 0x0000008005ff7812 */ /* 0x040fe400078cc0ff */
[----:B------:R-:W-:Y:S01]  /*323b0*/  LOP3.LUT P4, RZ, R5, 0x20, RZ, 0xc0, !PT ;  /* 0x0000002005ff7812 */ /* 0x000fe2000788c0ff */
[----:B------:R-:W2:Y:S01]  /*323c0*/  LDL.LU R176, [R1+0x6dc] ;  /* 0x0006dc0001b07983 */ /* 0x000ea20000300800 */
[----:B------:R-:W-:-:S05]  /*323d0*/  F2FP.SATFINITE.E4M3.F32.PACK_AB_MERGE_C R67, RZ, R59, RZ ;  /* 0x0000003bff43723e */ /* 0x000fca00048070ff */
[----:B------:R0:W-:Y:S01]  /*323e0*/  @!P5 STG.E.U8 desc[UR10][R30.64+0xc9], R67 ;  /* 0x0000c9431e00d986 */ /* 0x0001e2000c10110a */
[----:B------:R-:W-:Y:S02]  /*323f0*/  LOP3.LUT P5, RZ, R5, 0x100, RZ, 0xc0, !PT ;  /* 0x0000010005ff7812 */ /* 0x000fe400078ac0ff */
[----:B------:R-:W-:-:S11]  /*32400*/  PRMT R59, RZ, 0x7610, R59 ;  /* 0x00007610ff3b7816 */ /* 0x000fd6000000003b */
[----:B------:R-:W3:Y:S02]  /*32410*/  @!P5 LDG.E.U8 R59, desc[UR10][R18.64+0xc8] ;  /* 0x0000c80a123bd981 */ /* 0x000ee4000c1e1100 */
[----:B---3--:R-:W-:-:S04]  /*32420*/  LOP3.LUT R59, R59, 0xff, RZ, 0xc0, !PT ;  /* 0x000000ff3b3b7812 */ /* 0x008fc800078ec0ff */
[----:B------:R-:W-:-:S05]  /*32430*/  F2FP.F16.E4M3.UNPACK_B R59, R59 ;  /* 0x0000003bff3b723e */ /* 0x000fca00020006ff */
[----:B------:R-:W-:-:S05]  /*32440*/  HADD2.F32 R59, -RZ, R59.H0_H0 ;  /* 0x2000003bff3b7230 */ /* 0x000fca0000004100 */
[----:B------:R-:W-:-:S04]  /*32450*/  FMUL R59, R59, UR61 ;  /* 0x0000003d3b3b7c20 */ /* 0x000fc80008400000 */
[----:B------:R-:W-:-:S05]  /*32460*/  FFMA R59, R170, UR60, R59 ;  /* 0x0000003caa3b7c23 */ /* 0x000fca000800003b */
[----:B------:R-:W-:Y:S02]  /*32470*/  F2FP.SATFINITE.E4M3.F32.PACK_AB_MERGE_C R85, RZ, R59, RZ ;  /* 0x0000003bff55723e */ /* 0x000fe400048070ff */
[----:B------:R-:W-:-:S03]  /*32480*/  PRMT R59, RZ, 0x7610, R59 ;  /* 0x00007610ff3b7816 */ /* 0x000fc6000000003b */
[----:B------:R-:W-:Y:S04]  /*32490*/  @!P5 STG.E.U8 desc[UR10][R182.64+0xc8], R85 ;  /* 0x0000c855b600d986 */ /* 0x000fe8000c10110a */
[----:B------:R-:W3:Y:S01]  /*324a0*/  @!P6 LDG.E.U8 R59, desc[UR10][R18.64+0xc9] ;  /* 0x0000c90a123be981 */ /* 0x000ee2000c1e1100 */
[----:B0-----:R-:W-:Y:S02]  /*324b0*/  PRMT R30, RZ, 0x7610, R30 ;  /* 0x00007610ff1e7816 */ /* 0x001fe4000000001e */
[----:B---3--:R-:W-:-:S04]  /*324c0*/  LOP3.LUT R59, R59, 0xff, RZ, 0xc0, !PT ;  /* 0x000000ff3b3b7812 */ /* 0x008fc800078ec0ff */
[----:B------:R-:W-:-:S05]  /*324d0*/  F2FP.F16.E4M3.UNPACK_B R59, R59 ;  /* 0x0000003bff3b723e */ /* 0x000fca00020006ff */
[----:B------:R-:W-:-:S05]  /*324e0*/  HADD2.F32 R59, -RZ, R59.H0_H0 ;  /* 0x2000003bff3b7230 */ /* 0x000fca0000004100 */
[----:B------:R-:W-:-:S04]  /*324f0*/  FMUL R59, R59, UR61 ;  /* 0x0000003d3b3b7c20 */ /* 0x000fc80008400000 */
[----:B----4-:R-:W-:Y:S02]  /*32500*/  FFMA R59, R177, UR60, R59 ;  /* 0x0000003cb13b7c23 */ /* 0x010fe4000800003b */
[----:B------:R-:W3:Y:S03]  /*32510*/  LDL.LU R177, [R1+0x6e0] ;  /* 0x0006e00001b17983 */ /* 0x000ee60000300800 */
[----:B------:R-:W-:-:S05]  /*32520*/  F2FP.SATFINITE.E4M3.F32.PACK_AB_MERGE_C R59, RZ, R59, RZ ;  /* 0x0000003bff3b723e */ /* 0x000fca00048070ff */
[----:B------:R0:W-:Y:S04]  /*32530*/  @!P6 STG.E.U8 desc[UR10][R164.64+0xc9], R59 ;  /* 0x0000c93ba400e986 */ /* 0x0001e8000c10110a */
[----:B------:R-:W4:Y:S02]  /*32540*/  @!P3 LDG.E.U8 R30, desc[UR10][R20.64+0xc0] ;  /* 0x0000c00a141eb981 */ /* 0x000f24000c1e1100 */
[----:B----4-:R-:W-:-:S04]  /*32550*/  LOP3.LUT R30, R30, 0xff, RZ, 0xc0, !PT ;  /* 0x000000ff1e1e7812 */ /* 0x010fc800078ec0ff */
[----:B------:R-:W-:-:S05]  /*32560*/  F2FP.F16.E4M3.UNPACK_B R30, R30 ;  /* 0x0000001eff1e723e */ /* 0x000fca00020006ff */
[----:B------:R-:W-:-:S05]  /*32570*/  HADD2.F32 R30, -RZ, R30.H0_H0 ;  /* 0x2000001eff1e7230 */ /* 0x000fca0000004100 */
[----:B------:R-:W-:-:S04]  /*32580*/  FMUL R30, R30, UR61 ;  /* 0x0000003d1e1e7c20 */ /* 0x000fc80008400000 */
[----:B-----5:R-:W-:Y:S01]  /*32590*/  FFMA R30, R171, UR60, R30 ;  /* 0x0000003cab1e7c23 */ /* 0x020fe2000800001e */
[----:B------:R-:W-:Y:S02]  /*325a0*/  ISETP.LT.OR P6, PT, R28, 0xc1, !P1 ;  /* 0x000000c11c00780c */ /* 0x000fe40004fc1670 */
[----:B0-----:R-:W-:Y:S01]  /*325b0*/  PRMT R59, RZ, 0x7610, R59 ;  /* 0x00007610ff3b7816 */ /* 0x001fe2000000003b */
[----:B------:R-:W4:Y:S01]  /*325c0*/  LDL.LU R171, [R1+0x6e4] ;  /* 0x0006e40001ab7983 */ /* 0x000f220000300800 */
        /* <DEDUP_REMOVED lines=12> */
[----:B------:R-:W1:Y:S03]  /*32690*/  @!P6 LDC.64 R30, c[0x0][0x5c0] ;  /* 0x00017000ff1eeb82 */ /* 0x000e660000000a00 */
[----:B------:R-:W-:Y:S01]  /*326a0*/  @!P4 STG.E.U8 desc[UR10][R160.64+0xc1], R85 ;  /* 0x0000c155a000c986 */ /* 0x000fe2000c10110a */
[----:B-1----:R-:W-:-:S05]  /*326b0*/  @!P6 IADD3 R30, P5, R92, R30, RZ ;  /* 0x0000001e5c1ee210 */ /* 0x002fca0007fbe0ff */
        /* <DEDUP_REMOVED lines=33> */
[----:B------:R-:W-:Y:S01]  /*328d0*/  ISETP.LT.OR P6, PT, R28, 0xc9, !P1 ;  /* 0x000000c91c00780c */ /* 0x000fe20004fc1670 */
[----:B------:R-:W2:Y:S03]  /*328e0*/  LDL.LU R176, [R1+0x6f4] ;  /* 0x0006f40001b07983 */ /* 0x000ea60000300800 */
[----:B------:R-:W-:Y:S02]  /*328f0*/  F2FP.SATFINITE.E4M3.F32.PACK_AB_MERGE_C R85, RZ, R59, RZ ;  /* 0x0000003bff55723e */ /* 0x000fe400048070ff */
[----:B------:R-:W-:-:S03]  /*32900*/  PRMT R59, RZ, 0x7610, R59 ;  /* 0x00007610ff3b7816 */ /* 0x000fc6000000003b */
[----:B------:R-:W-:Y:S04]  /*32910*/  @!P3 STG.E.U8 desc[UR10][R152.64+0xc8], R85 ;  /* 0x0000c8559800b986 */ /* 0x000fe8000c10110a */
[----:B------:R-:W5:Y:S01]  /*32920*/  @!P4 LDG.E.U8 R59, desc[UR10][R20.64+0xc9] ;  /* 0x0000c90a143bc981 */ /* 0x000f62000c1e1100 */
[----:B0-----:R-:W0:Y:S01]  /*32930*/  @!P6 LDC.64 R30, c[0x0][0x5c0] ;  /* 0x00017000ff1eeb82 */ /* 0x001e220000000a00 */
[----:B-----5:R-:W-:-:S04]  /*32940*/  LOP3.LUT R59, R59, 0xff, RZ, 0xc0, !PT ;  /* 0x000000ff3b3b7812 */ /* 0x020fc800078ec0ff */
[----:B------:R-:W-:-:S05]  /*32950*/  F2FP.F16.E4M3.UNPACK_B R59, R59 ;  /* 0x0000003bff3b723e */ /* 0x000fca00020006ff */
[----:B------:R-:W-:-:S05]  /*32960*/  HADD2.F32 R59, -RZ, R59.H0_H0 ;  /* 0x2000003bff3b7230 */ /* 0x000fca0000004100 */
[----:B------:R-:W-:-:S04]  /*32970*/  FMUL R59, R59, UR61 ;  /* 0x0000003d3b3b7c20 */ /* 0x000fc80008400000 */
[----:B---3--:R-:W-:Y:S01]  /*32980*/  FFMA R59, R177, UR60, R59 ;  /* 0x0000003cb13b7c23 */ /* 0x008fe2000800003b */
[----:B0-----:R-:W-:Y:S02]  /*32990*/  @!P6 IADD3 R30, P5, R100, R30, RZ ;  /* 0x0000001e641ee210 */ /* 0x001fe40007fbe0ff */
[----:B------:R-:W-:Y:S01]  /*329a0*/  LOP3.LUT P3, RZ, R5, 0x4, RZ, 0xc0, !PT ;  /* 0x0000000405ff7812 */ /* 0x000fe2000786c0ff */
[----:B------:R-:W3:Y:S01]  /*329b0*/  LDL.LU R177, [R1+0x6f8] ;  /* 0x0006f80001b17983 */ /* 0x000ee20000300800 */
[----:B------:R-:W-:Y:S02]  /*329c0*/  F2FP.SATFINITE.E4M3.F32.PACK_AB_MERGE_C R67, RZ, R59, RZ ;  /* 0x0000003bff43723e */ /* 0x000fe400048070ff */
[----:B------:R-:W-:-:S03]  /*329d0*/  PRMT R59, RZ, 0x7610, R59 ;  /* 0x00007610ff3b7816 */ /* 0x000fc6000000003b */
[----:B------:R0:W-:Y:S04]  /*329e0*/  @!P4 STG.E.U8 desc[UR10][R144.64+0xc9], R67 ;  /* 0x0000c9439000c986 */ /* 0x0001e8000c10110a */
[----:B------:R-:W5:Y:S01]  /*329f0*/  @!P6 LDG.E.U8 R59, desc[UR10][R22.64+0xc8] ;  /* 0x0000c80a163be981 */ /* 0x000f62000c1e1100 */
[----:B------:R-:W-:Y:S01]  /*32a00*/  ISETP.LT.OR P4, PT, R28, 0xca, !P1 ;  /* 0x000000ca1c00780c */ /* 0x000fe20004f81670 */
        /* <DEDUP_REMOVED lines=19> */
[----:B------:R-:W-:Y:S02]  /*32b40*/  LOP3.LUT P5, RZ, R5, 0x2, RZ, 0xc0, !PT ;  /* 0x0000000205ff7812 */ /* 0x000fe400078ac0ff */
[----:B------:R-:W-:Y:S01]  /*32b50*/  LOP3.LUT P6, RZ, R0, 0x800000, RZ, 0xc0, !PT ;  /* 0x0080000000ff7812 */ /* 0x000fe200078cc0ff */
[----:B------:R-:W2:Y:S01]  /*32b60*/  LDL.LU R176, [R1+0x700] ;  /* 0x0007000001b07983 */ /* 0x000ea20000300800 */
[----:B------:R-:W-:Y:S02]  /*32b70*/  F2FP.SATFINITE.E4M3.F32.PACK_AB_MERGE_C R67, RZ, R59, RZ ;  /* 0x0000003bff43723e */ /* 0x000fe400048070ff */
[----:B------:R-:W-:-:S03]  /*32b80*/  PRMT R59, RZ, 0x7610, R59 ;  /* 0x00007610ff3b7816 */ /* 0x000fc6000000003b */
[----:B------:R0:W-:Y:S04]  /*32b90*/  @!P4 STG.E.U8 desc[UR10][R30.64+0xc9], R67 ;  /* 0x0000c9431e00c986 */ /* 0x0001e8000c10110a */
[----:B------:R-:W5:Y:S02]  /*32ba0*/  @!P3 LDG.E.U8 R59, desc[UR10][R24.64+0xc0] ;  /* 0x0000c00a183bb981 */ /* 0x000f64000c1e1100 */
[----:B0-----:R-:W0:Y:S01]  /*32bb0*/  @!P6 LDC.64 R30, c[0x0][0x5c0] ;  /* 0x00017000ff1eeb82 */ /* 0x001e220000000a00 */
[----:B-----5:R-:W-:-:S04]  /*32bc0*/  LOP3.LUT R59, R59, 0xff, RZ, 0xc0, !PT ;  /* 0x000000ff3b3b7812 */ /* 0x020fc800078ec0ff */
[----:B------:R-:W-:-:S05]  /*32bd0*/  F2FP.F16.E4M3.UNPACK_B R59, R59 ;  /* 0x0000003bff3b723e */ /* 0x000fca00020006ff */
[----:B------:R-:W-:-:S05]  /*32be0*/  HADD2.F32 R59, -RZ, R59.H0_H0 ;  /* 0x2000003bff3b7230 */ /* 0x000fca0000004100 */
[----:B------:R-:W-:-:S04]  /*32bf0*/  FMUL R59, R59, UR61 ;  /* 0x0000003d3b3b7c20 */ /* 0x000fc80008400000 */
[----:B---3--:R-:W-:Y:S01]  /*32c00*/  FFMA R59, R177, UR60, R59 ;  /* 0x0000003cb13b7c23 */ /* 0x008fe2000800003b */
[----:B------:R-:W-:Y:S01]  /*32c10*/  LOP3.LUT P4, RZ, R0, 0x2000000, RZ, 0xc0, !PT ;  /* 0x0200000000ff7812 */ /* 0x000fe2000788c0ff */
[----:B------:R-:W3:Y:S03]  /*32c20*/  LDL.LU R177, [R1+0x704] ;  /* 0x0007040001b17983 */ /* 0x000ee60000300800 */
        /* <DEDUP_REMOVED lines=15> */
[----:B0-----:R-:W-:-:S05]  /*32d20*/  @!P6 IADD3 R30, P5, R97, R30, RZ ;  /* 0x0000001e611ee210 */ /* 0x001fca0007fbe0ff */
[----:B------:R-:W-:Y:S01]  /*32d30*/  @!P6 IMAD.X R31, R102, 0x1, R31, P5 ;  /* 0x00000001661fe824 */ /* 0x000fe200028e061f */
[----:B-----5:R-:W-:-:S04]  /*32d40*/  LOP3.LUT R59, R59, 0xff, RZ, 0xc0, !PT ;  /* 0x000000ff3b3b7812 */ /* 0x020fc800078ec0ff */
[----:B------:R-:W-:-:S05]  /*32d50*/  F2FP.F16.E4M3.UNPACK_B R59, R59 ;  /* 0x0000003bff3b723e */ /* 0x000fca00020006ff */
[----:B------:R-:W-:-:S05]  /*32d60*/  HADD2.F32 R59, -RZ, R59.H0_H0 ;  /* 0x2000003bff3b7230 */ /* 0x000fca0000004100 */
[----:B------:R-:W-:-:S04]  /*32d70*/  FMUL R59, R59, UR61 ;  /* 0x0000003d3b3b7c20 */ /* 0x000fc80008400000 */
[----:B--2---:R-:W-:Y:S02]  /*32d80*/  FFMA R59, R176, UR60, R59 ;  /* 0x0000003cb03b7c23 */ /* 0x004fe4000800003b */
[----:B------:R-:W2:Y:S03]  /*32d90*/  LDL.LU R176, [R1+0x70c] ;  /* 0x00070c0001b07983 */ /* 0x000ea60000300800 */
[----:B-1----:R-:W-:Y:S02]  /*32da0*/  F2FP.SATFINITE.E4M3.F32.PACK_AB_MERGE_C R67, RZ, R59, RZ ;  /* 0x0000003bff43723e */ /* 0x002fe400048070ff */
        /* <DEDUP_REMOVED lines=11> */
[----:B------:R-:W-:Y:S02]  /*32e60*/  LOP3.LUT P5, RZ, R4, 0x80000000, RZ, 0xc0, !PT ;  /* 0x8000000004ff7812 */ /* 0x000fe400078ac0ff */
[----:B------:R-:W-:Y:S01]  /*32e70*/  LOP3.LUT P6, RZ, R0, 0x4000000, RZ, 0xc0, !PT ;  /* 0x0400000000ff7812 */ /* 0x000fe200078cc0ff */
[----:B------:R-:W3:Y:S01]  /*32e80*/  LDL.LU R177, [R1+0x710] ;  /* 0x0007100001b17983 */ /* 0x000ee20000300800 */
        /* <DEDUP_REMOVED lines=20> */
[----:B--2---:R-:W-:Y:S02]  /*32fd0*/  FFMA R59, R176, UR60, R59 ;  /* 0x0000003cb03b7c23 */ /* 0x004fe4000800003b */
[----:B------:R-:W2:Y:S03]  /*32fe0*/  LDL.LU R176, [R1+0x718] ;  /* 0x0007180001b07983 */ /* 0x000ea60000300800 */
        /* <DEDUP_REMOVED lines=12> */
[----:B-1----:R-:W-:Y:S02]  /*330b0*/  F2FP.SATFINITE.E4M3.F32.PACK_AB_MERGE_C R67, RZ, R59, RZ ;  /* 0x0000003bff43723e */ /* 0x002fe400048070ff */
[----:B------:R-:W-:-:S03]  /*330c0*/  PRMT R59, RZ, 0x7610, R59 ;  /* 0x00007610ff3b7816 */ /* 0x000fc6000000003b */
[----:B------:R0:W-:Y:S04]  /*330d0*/  @!P6 STG.E.U8 desc[UR10][R30.64+0xc8], R67 ;  /* 0x0000c8431e00e986 */ /* 0x0001e8000c10110a */
[----:B------:R-:W5:Y:S01]  /*330e0*/  @!P4 LDG.E.U8 R59, desc[UR10][R26.64+0xc9] ;  /* 0x0000c90a1a3bc981 */ /* 0x000f62000c1e1100 */
[----:B0-----:R-:W0:Y:S02]  /*330f0*/  @!P4 LDC.64 R30, c[0x0][0x5c0] ;  /* 0x00017000ff1ecb82 */ /* 0x001e240000000a00 */
[----:B0-----:R-:W-:-:S05]  /*33100*/  @!P4 IADD3 R30, P5, R89, R30, RZ ;  /* 0x0000001e591ec210 */ /* 0x001fca0007fbe0ff */
[----:B------:R-:W-:Y:S01]  /*33110*/  @!P4 IMAD.X R31, R83, 0x1, R31, P5 ;  /* 0x00000001531fc824 */ /* 0x000fe200028e061f */
[----:B------:R-:W-:Y:S02]  /*33120*/  ISETP.LT.OR P5, PT, R28, 0xd1, !P0 ;  /* 0x000000d11c00780c */ /* 0x000fe400047a1670 */
        /* <DEDUP_REMOVED lines=33> */
[----:B---3--:R-:W-:Y:S02]  /*33340*/  FFMA R59, R177, UR60, R59 ;  /* 0x0000003cb13b7c23 */ /* 0x008fe4000800003b */
[----:B------:R-:W3:Y:S03]  /*33350*/  LDL.LU R177, [R1+0x728] ;  /* 0x0007280001b17983 */ /* 0x000ee60000300800 */
        /* <DEDUP_REMOVED lines=8> */
[----:B----4-:R-:W-:Y:S01]  /*333e0*/  FFMA R59, R171, UR60, R59 ;  /* 0x0000003cab3b7c23 */ /* 0x010fe2000800003b */
[----:B------:R-:W-:Y:S01]  /*333f0*/  ISETP.LT.OR P5, PT, R28, 0xd9, !P0 ;  /* 0x000000d91c00780c */ /* 0x000fe200047a1670 */
[----:B------:R-:W4:Y:S04]  /*33400*/  LDL.LU R171, [R1+0x72c] ;  /* 0x00072c0001ab7983 */ /* 0x000f280000300800 */
[----:B------:R-:W5:Y:S01]  /*33410*/  LDL.LU R170, [R1+0x730] ;  /* 0x0007300001aa7983 */ /* 0x000f620000300800 */
[----:B------:R-:W-:Y:S02]  /*33420*/  F2FP.SATFINITE.E4M3.F32.PACK_AB_MERGE_C R83, RZ, R59, RZ ;  /* 0x0000003bff53723e */ /* 0x000fe400048070ff */
[----:B------:R-:W-:-:S03]  /*33430*/  PRMT R59, RZ, 0x7610, R59 ;  /* 0x00007610ff3b7816 */ /* 0x000fc6000000003b */
[----:B------:R-:W-:Y:S04]  /*33440*/  @!P6 STG.E.U8 desc[UR10][R128.64+0xd0], R83 ;  /* 0x0000d0538000e986 */ /* 0x000fe8000c10110a */
[----:B------:R-:W2:Y:S01]  /*33450*/  @!P4 LDG.E.U8 R59, desc[UR10][R18.64+0xd1] ;  /* 0x0000d10a123bc981 */ /* 0x000ea2000c1e1100 */
[----:B0-----:R-:W0:Y:S01]  /*33460*/  @!P5 LDC.64 R30, c[0x0][0x5c0] ;  /* 0x00017000ff1edb82 */ /* 0x001e220000000a00 */
[----:B--2---:R-:W-:-:S04]  /*33470*/  LOP3.LUT R59, R59, 0xff, RZ, 0xc0, !PT ;  /* 0x000000ff3b3b7812 */ /* 0x004fc800078ec0ff */
[----:B------:R-:W-:-:S05]  /*33480*/  F2FP.F16.E4M3.UNPACK_B R59, R59 ;  /* 0x0000003bff3b723e */ /* 0x000fca00020006ff */
[----:B------:R-:W-:-:S05]  /*33490*/  HADD2.F32 R59, -RZ, R59.H0_H0 ;  /* 0x2000003bff3b7230 */ /* 0x000fca0000004100 */
[----:B------:R-:W-:-:S04]  /*334a0*/  FMUL R59, R59, UR61 ;  /* 0x0000003d3b3b7c20 */ /* 0x000fc80008400000 */
[----:B------:R-:W-:-:S05]  /*334b0*/  FFMA R59, R176, UR60, R59 ;  /* 0x0000003cb03b7c23 */ /* 0x000fca000800003b */
[----:B------:R-:W-:Y:S02]  /*334c0*/  F2FP.SATFINITE.E4M3.F32.PACK_AB_MERGE_C R67, RZ, R59, RZ ;  /* 0x0000003bff43723e */ /* 0x000fe400048070ff */
[----:B------:R-:W-:-:S03]  /*334d0*/  PRMT R59, RZ, 0x7610, R59 ;  /* 0x00007610ff3b7816 */ /* 0x000fc6000000003b */
[----:B------:R1:W-:Y:S04]  /*334e0*/  @!P4 STG.E.U8 desc[UR10][R122.64+0xd1], R67 ;  /* 0x0000d1437a00c986 */ /* 0x0003e8000c10110a */
[----:B------:R-:W2:Y:S01]  /*334f0*/  @!P5 LDG.E.U8 R59, desc[UR10][R16.64+0xd8] ;  /* 0x0000d80a103bd981 */ /* 0x000ea2000c1e1100 */
[----:B0-----:R-:W-:-:S05]  /*33500*/  @!P5 IADD3 R30, P6, R14, R30, RZ ;  /* 0x0000001e0e1ed210 */ /* 0x001fca0007fde0ff */
[----:B------:R-:W-:Y:S01]  /*33510*/  @!P5 IMAD.X R31, R29, 0x1, R31, P6 ;  /* 0x000000011d1fd824 */ /* 0x000fe200030e061f */
[----:B--2---:R-:W-:-:S04]  /*33520*/  LOP3.LUT R59, R59, 0xff, RZ, 0xc0, !PT ;  /* 0x000000ff3b3b7812 */ /* 0x004fc800078ec0ff */
[----:B------:R-:W-:-:S05]  /*33530*/  F2FP.F16.E4M3.UNPACK_B R59, R59 ;  /* 0x0000003bff3b723e */ /* 0x000fca00020006ff */
[----:B------:R-:W-:-:S05]  /*33540*/  HADD2.F32 R59, -RZ, R59.H0_H0 ;  /* 0x2000003bff3b7230 */ /* 0x000fca0000004100 */
[----:B------:R-:W-:-:S04]  /*33550*/  FMUL R59, R59, UR61 ;  /* 0x0000003d3b3b7c20 */ /* 0x000fc80008400000 */
[----:B---3--:R-:W-:Y:S02]  /*33560*/  FFMA R59, R177, UR60, R59 ;  /* 0x0000003cb13b7c23 */ /* 0x008fe4000800003b */
[----:B------:R-:W2:Y:S04]  /*33570*/  LDL.LU R177, [R1+0x734] ;  /* 0x0007340001b17983 */ /* 0x000ea80000300800 */
[----:B------:R-:W3:Y:S01]  /*33580*/  LDL.LU R176, [R1+0x738] ;  /* 0x0007380001b07983 */ /* 0x000ee20000300800 */
[----:B-1----:R-:W-:-:S05]  /*33590*/  F2FP.SATFINITE.E4M3.F32.PACK_AB_MERGE_C R67, RZ, R59, RZ ;  /* 0x0000003bff43723e */ /* 0x002fca00048070ff */
[----:B------:R0:W-:Y:S01]  /*335a0*/  @!P5 STG.E.U8 desc[UR10][R30.64+0xd8], R67 ;  /* 0x0000d8431e00d986 */ /* 0x0001e2000c10110a */
[----:B------:R-:W-:Y:S02]  /*335b0*/  ISETP.LT.OR P5, PT, R28, 0xda, !P0 ;  /* 0x000000da1c00780c */ /* 0x000fe400047a1670 */
[----:B------:R-:W-:-:S11]  /*335c0*/  PRMT R59, RZ, 0x7610, R59 ;  /* 0x00007610ff3b7816 */ /* 0x000fd6000000003b */
[----:B------:R-:W4:Y:S01]  /*335d0*/  @!P5 LDG.E.U8 R59, desc[UR10][R16.64+0xd9] ;  /* 0x0000d90a103bd981 */ /* 0x000f22000c1e1100 */
[----:B------:R-:W1:Y:S01]  /*335e0*/  @!P5 LDC.64 R84, c[0x0][0x5c0] ;  /* 0x00017000ff54db82 */ /* 0x000e620000000a00 */
[----:B0-----:R-:W-:Y:S02]  /*335f0*/  PRMT R30, RZ, 0x7610, R30 ;  /* 0x00007610ff1e7816 */ /* 0x001fe4000000001e */
[----:B-1----:R-:W-:-:S05]  /*33600*/  @!P5 IADD3 R84, P6, R14, R84, RZ ;  /* 0x000000540e54d210 */ /* 0x002fca0007fde0ff */
[----:B------:R-:W-:Y:S01]  /*33610*/  @!P5 IMAD.X R85, R29, 0x1, R85, P6 ;  /* 0x000000011d55d824 */ /* 0x000fe200030e0655 */
[----:B----4-:R-:W-:-:S04]  /*33620*/  LOP3.LUT R59, R59, 0xff, RZ, 0xc0, !PT ;  /* 0x000000ff3b3b7812 */ /* 0x010fc800078ec0ff */
[----:B------:R-:W-:-:S05]  /*33630*/  F2FP.F16.E4M3.UNPACK_B R59, R59 ;  /* 0x0000003bff3b723e */ /* 0x000fca00020006ff */
[----:B------:R-:W-:-:S05]  /*33640*/  HADD2.F32 R59, -RZ, R59.H0_H0 ;  /* 0x2000003bff3b7230 */ /* 0x000fca0000004100 */
[----:B------:R-:W-:-:S04]  /*33650*/  FMUL R59, R59, UR61 ;  /* 0x0000003d3b3b7c20 */ /* 0x000fc80008400000 */
[----:B------:R-:W-:Y:S01]  /*33660*/  FFMA R59, R171, UR60, R59 ;  /* 0x0000003cab3b7c23 */ /* 0x000fe2000800003b */
[C---:B------:R-:W-:Y:S02]  /*33670*/  LOP3.LUT P6, RZ, R4.reuse, 0x8000000, RZ, 0xc0, !PT ;  /* 0x0800000004ff7812 */ /* 0x040fe400078cc0ff */
[C---:B------:R-:W-:Y:S02]  /*33680*/  LOP3.LUT P0, RZ, R4.reuse, 0x4000000, RZ, 0xc0, !PT ;  /* 0x0400000004ff7812 */ /* 0x040fe4000780c0ff */
[----:B------:R-:W-:Y:S01]  /*33690*/  LOP3.LUT P4, RZ, R4, 0x2000000, RZ, 0xc0, !PT ;  /* 0x0200000004ff7812 */ /* 0x000fe2000788c0ff */
[----:B------:R-:W4:Y:S01]  /*336a0*/  LDL.LU R171, [R1+0x73c] ;  /* 0x00073c0001ab7983 */ /* 0x000f220000300800 */
[----:B------:R-:W-:-:S05]  /*336b0*/  F2FP.SATFINITE.E4M3.F32.PACK_AB_MERGE_C R59, RZ, R59, RZ ;  /* 0x0000003bff3b723e */ /* 0x000fca00048070ff */
[----:B------:R0:W-:Y:S01]  /*336c0*/  @!P5 STG.E.U8 desc[UR10][R84.64+0xd9], R59 ;  /* 0x0000d93b5400d986 */ /* 0x0001e2000c10110a */
[----:B------:R-:W-:-:S13]  /*336d0*/  LOP3.LUT P5, RZ, R4, 0x20000000, RZ, 0xc0, !PT ;  /* 0x2000000004ff7812 */ /* 0x000fda00078ac0ff */
[----:B------:R-:W5:Y:S02]  /*336e0*/  @!P5 LDG.E.U8 R30, desc[UR10][R18.64+0xd8] ;  /* 0x0000d80a121ed981 */ /* 0x000f64000c1e1100 */
[----:B-----5:R-:W-:-:S04]  /*336f0*/  LOP3.LUT R30, R30, 0xff, RZ, 0xc0, !PT ;  /* 0x000000ff1e1e7812 */ /* 0x020fc800078ec0ff */
[----:B------:R-:W-:-:S05]  /*33700*/  F2FP.F16.E4M3.UNPACK_B R30, R30 ;  /* 0x0000001eff1e723e */ /* 0x000fca00020006ff */
[----:B------:R-:W-:-:S05]  /*33710*/  HADD2.F32 R30, -RZ, R30.H0_H0 ;  /* 0x2000001eff1e7230 */ /* 0x000fca0000004100 */
[----:B------:R-:W-:-:S04]  /*33720*/  FMUL R30, R30, UR61 ;  /* 0x0000003d1e1e7c20 */ /* 0x000fc80008400000 */
[----:B------:R-:W-:-:S05]  /*33730*/  FFMA R30, R170, UR60, R30 ;  /* 0x0000003caa1e7c23 */ /* 0x000fca000800001e */
        /* <DEDUP_REMOVED lines=8> */
[----:B--2---:R-:W-:Y:S02]  /*337c0*/  FFMA R30, R177, UR60, R30 ;  /* 0x0000003cb11e7c23 */ /* 0x004fe4000800001e */
[----:B------:R-:W2:Y:S03]  /*337d0*/  LDL.LU R177, [R1+0x740] ;  /* 0x0007400001b17983 */ /* 0x000ea60000300800 */
[----:B0-----:R-:W-:Y:S02]  /*337e0*/  F2FP.SATFINITE.E4M3.F32.PACK_AB_MERGE_C R59, RZ, R30, RZ ;  /* 0x0000001eff3b723e */ /* 0x001fe400048070ff */
[----:B------:R-:W-:-:S03]  /*337f0*/  PRMT R30, RZ, 0x7610, R30 ;  /* 0x00007610ff1e7816 */ /* 0x000fc6000000001e */
[----:B------:R0:W-:Y:S04]  /*33800*/  @!P6 STG.E.U8 desc[UR10][R110.64+0xd9], R59 ;  /* 0x0000d93b6e00e986 */ /* 0x0001e8000c10110a */
[----:B------:R-:W5:Y:S02]  /*33810*/  @!P0 LDG.E.U8 R30, desc[UR10][R20.64+0xd0] ;  /* 0x0000d00a141e8981 */ /* 0x000f64000c1e1100 */
[----:B-----5:R-:W-:-:S04]  /*33820*/  LOP3.LUT R30, R30, 0xff, RZ, 0xc0, !PT ;  /* 0x000000ff1e1e7812 */ /* 0x020fc800078ec0ff */
[----:B------:R-:W-:-:S05]  /*33830*/  F2FP.F16.E4M3.UNPACK_B R30, R30 ;  /* 0x0000001eff1e723e */ /* 0x000fca00020006ff */
[----:B------:R-:W-:-:S05]  /*33840*/  HADD2.F32 R30, -RZ, R30.H0_H0 ;  /* 0x2000001eff1e7230 */ /* 0x000fca0000004100 */
[----:B------:R-:W-:-:S04]  /*33850*/  FMUL R30, R30, UR61 ;  /* 0x0000003d1e1e7c20 */ /* 0x000fc80008400000 */
[----:B---3--:R-:W-:Y:S01]  /*33860*/  FFMA R30, R176, UR60, R30 ;  /* 0x0000003cb01e7c23 */ /* 0x008fe2000800001e */
[----:B------:R-:W-:Y:S01]  /*33870*/  ISETP.LT.OR P6, PT, R28, 0xd1, !P1 ;  /* 0x000000d11c00780c */ /* 0x000fe20004fc1670 */
[----:B------:R-:W3:Y:S03]  /*33880*/  LDL.LU R176, [R1+0x744] ;  /* 0x0007440001b07983 */ /* 0x000ee60000300800 */
[----:B-1----:R-:W-:Y:S02]  /*33890*/  F2FP.SATFINITE.E4M3.F32.PACK_AB_MERGE_C R31, RZ, R30, RZ ;  /* 0x0000001eff1f723e */ /* 0x002fe400048070ff */
[----:B------:R-:W-:-:S03]  /*338a0*/  PRMT R30, RZ, 0x7610, R30 ;  /* 0x00007610ff1e7816 */ /* 0x000fc6000000001e */
[----:B------:R1:W-:Y:S04]  /*338b0*/  @!P0 STG.E.U8 desc[UR10][R106.64+0xd0], R31 ;  /* 0x0000d01f6a008986 */ /* 0x0003e8000c10110a */
[----:B------:R-:W5:Y:S01]  /*338c0*/  @!P4 LDG.E.U8 R30, desc[UR10][R20.64+0xd1] ;  /* 0x0000d10a141ec981 */ /* 0x000f62000c1e1100 */
[----:B------:R-:W4:Y:S02]  /*338d0*/  @!P6 LDC.64 R84, c[0x0][0x5c0] ;  /* 0x00017000ff54eb82 */ /* 0x000f240000000a00 */
[----:B----4-:R-:W-:-:S05]  /*338e0*/  @!P6 IADD3 R82, P5, R82, R84, RZ ;  /* 0x000000545252e210 */ /* 0x010fca0007fbe0ff */
[----:B------:R-:W-:Y:S01]  /*338f0*/  @!P6 IMAD.X R83, R81, 0x1, R85, P5 ;  /* 0x000000015153e824 */ /* 0x000fe200028e0655 */
[----:B------:R-:W-:Y:S02]  /*33900*/  ISETP.LT.OR P5, PT, R28, 0xd1, !P1 ;  /* 0x000000d11c00780c */ /* 0x000fe40004fa1670 */
[----:B-----5:R-:W-:-:S04]  /*33910*/  LOP3.LUT R30, R30, 0xff, RZ, 0xc0, !PT ;  /* 0x000000ff1e1e7812 */ /* 0x020fc800078ec0ff */
[----:B------:R-:W-:-:S05]  /*33920*/  F2FP.F16.E4M3.UNPACK_B R30, R30 ;  /* 0x0000001eff1e723e */ /* 0x000fca00020006ff */
[----:B------:R-:W-:-:S05]  /*33930*/  HADD2.F32 R30, -RZ, R30.H0_H0 ;  /* 0x2000001eff1e7230 */ /* 0x000fca0000004100 */
[----:B------:R-:W-:-:S04]  /*33940*/  FMUL R30, R30, UR61 ;  /* 0x0000003d1e1e7c20 */ /* 0x000fc80008400000 */
[----:B------:R-:W-:Y:S01]  /*33950*/  FFMA R30, R171, UR60, R30 ;  /* 0x0000003cab1e7c23 */ /* 0x000fe2000800001e */
[----:B------:R-:W-:Y:S02]  /*33960*/  ISETP.LT.OR P6, PT, R28, 0xd2, !P1 ;  /* 0x000000d21c00780c */ /* 0x000fe40004fc1670 */
[----:B------:R-:W-:Y:S01]  /*33970*/  LOP3.LUT P0, RZ, R4, 0x1000000, RZ, 0xc0, !PT ;  /* 0x0100000004ff7812 */ /* 0x000fe2000780c0ff */
[----:B------:R-:W4:Y:S01]  /*33980*/  LDL.LU R171, [R1+0x748] ;  /* 0x0007480001ab7983 */ /* 0x000f220000300800 */
[----:B0-----:R-:W-:Y:S02]  /*33990*/  F2FP.SATFINITE.E4M3.F32.PACK_AB_MERGE_C R59, RZ, R30, RZ ;  /* 0x0000001eff3b723e */ /* 0x001fe400048070ff */
[----:B------:R-:W-:-:S03]  /*339a0*/  PRMT R30, RZ, 0x7610, R30 ;  /* 0x00007610ff1e7816 */ /* 0x000fc6000000001e */
[----:B------:R-:W-:Y:S04]  /*339b0*/  @!P4 STG.E.U8 desc[UR10][R98.64+0xd1], R59 ;  /* 0x0000d13b6200c986 */ /* 0x000fe8000c10110a */
[----:B------:R-:W5:Y:S01]  /*339c0*/  @!P5 LDG.E.U8 R30, desc[UR10][R22.64+0xd0] ;  /* 0x0000d00a161ed981 */ /* 0x000f62000c1e1100 */
[----:B------:R-:W0:Y:S01]  /*339d0*/  @!P6 LDC.64 R84, c[0x0][0x5c0] ;  /* 0x00017000ff54eb82 */ /* 0x000e220000000a00 */
[----:B-----5:R-:W-:-:S04]  /*339e0*/  LOP3.LUT R30, R30, 0xff, RZ, 0xc0, !PT ;  /* 0x000000ff1e1e7812 */ /* 0x020fc800078ec0ff */
[----:B------:R-:W-:-:S05]  /*339f0*/  F2FP.F16.E4M3.UNPACK_B R30, R30 ;  /* 0x0000001eff1e723e */ /* 0x000fca00020006ff */
[----:B------:R-:W-:-:S05]  /*33a00*/  HADD2.F32 R30, -RZ, R30.H0_H0 ;  /* 0x2000001eff1e7230 */ /* 0x000fca0000004100 */
[----:B------:R-:W-:-:S04]  /*33a10*/  FMUL R30, R30, UR61 ;  /* 0x0000003d1e1e7c20 */ /* 0x000fc80008400000 */
[----:B--2---:R-:W-:Y:S01]  /*33a20*/  FFMA R30, R177, UR60, R30 ;  /* 0x0000003cb11e7c23 */ /* 0x004fe2000800001e */
[----:B------:R-:W-:Y:S01]  /*33a30*/  LOP3.LUT P4, RZ, R4, 0x800000, RZ, 0xc0, !PT ;  /* 0x0080000004ff7812 */ /* 0x000fe2000788c0ff */
[----:B------:R-:W2:Y:S03]  /*33a40*/  LDL.LU R177, [R1+0x74c] ;  /* 0x00074c0001b17983 */ /* 0x000ea60000300800 */
[----:B-1----:R-:W-:Y:S02]  /*33a50*/  F2FP.SATFINITE.E4M3.F32.PACK_AB_MERGE_C R31, RZ, R30, RZ ;  /* 0x0000001eff1f723e */ /* 0x002fe400048070ff */
        /* <DEDUP_REMOVED lines=14> */
[----:B------:R-:W5:Y:S02]  /*33b40*/  @!P0 LDG.E.U8 R30, desc[UR10][R20.64+0xd8] ;  /* 0x0000d80a141e8981 */ /* 0x000f64000c1e1100 */
[----:B-----5:R-:W-:-:S04]  /*33b50*/  LOP3.LUT R30, R30, 0xff, RZ, 0xc0, !PT ;  /* 0x000000ff1e1e7812 */ /* 0x020fc800078ec0ff */
[----:B------:R-:W-:-:S05]  /*33b60*/  F2FP.F16.E4M3.UNPACK_B R30, R30 ;  /* 0x0000001eff1e723e */ /* 0x000fca00020006ff */
[----:B------:R-:W-:-:S05]  /*33b70*/  HADD2.F32 R30, -RZ, R30.H0_H0 ;  /* 0x2000001eff1e7230 */ /* 0x000fca0000004100 */
[----:B------:R-:W-:-:S04]  /*33b80*/  FMUL R30, R30, UR61 ;  /* 0x0000003d1e1e7c20 */ /* 0x000fc80008400000 */
[----:B----4-:R-:W-:-:S05]  /*33b90*/  FFMA R30, R171, UR60, R30 ;  /* 0x0000003cab1e7c23 */ /* 0x010fca000800001e */
[----:B------:R-:W-:Y:S02]  /*33ba0*/  F2FP.SATFINITE.E4M3.F32.PACK_AB_MERGE_C R59, RZ, R30, RZ ;  /* 0x0000001eff3b723e */ /* 0x000fe400048070ff */
[----:B------:R-:W-:-:S03]  /*33bb0*/  PRMT R30, RZ, 0x7610, R30 ;  /* 0x00007610ff1e7816 */ /* 0x000fc6000000001e */
[----:B------:R-:W-:Y:S04]  /*33bc0*/  @!P0 STG.E.U8 desc[UR10][R76.64+0xd8], R59 ;  /* 0x0000d83b4c008986 */ /* 0x000fe8000c10110a */
[----:B------:R-:W4:Y:S01]  /*33bd0*/  @!P4 LDG.E.U8 R30, desc[UR10][R20.64+0xd9] ;  /* 0x0000d90a141ec981 */ /* 0x000f22000c1e1100 */
[----:B------:R-:W-:-:S13]  /*33be0*/  ISETP.LT.OR P0, PT, R28, 0xd9, !P1 ;  /* 0x000000d91c00780c */ /* 0x000fda0004f01670 */
[----:B0-----:R-:W0:Y:S01]  /*33bf0*/  @!P0 LDC.64 R80, c[0x0][0x5c0] ;  /* 0x00017000ff508b82 */ /* 0x001e220000000a00 */
[----:B----4-:R-:W-:-:S04]  /*33c00*/  LOP3.LUT R30, R30, 0xff, RZ, 0xc0, !PT ;  /* 0x000000ff1e1e7812 */ /* 0x010fc800078ec0ff */
[----:B------:R-:W-:-:S05]  /*33c10*/  F2FP.F16.E4M3.UNPACK_B R30, R30 ;  /* 0x0000001eff1e723e */ /* 0x000fca00020006ff */
[----:B------:R-:W-:-:S05]  /*33c20*/  HADD2.F32 R30, -RZ, R30.H0_H0 ;  /* 0x2000001eff1e7230 */ /* 0x000fca0000004100 */
[----:B------:R-:W-:-:S04]  /*33c30*/  FMUL R30, R30, UR61 ;  /* 0x0000003d1e1e7c20 */ /* 0x000fc80008400000 */
[----:B--2---:R-:W-:Y:S01]  /*33c40*/  FFMA R30, R177, UR60, R30 ;  /* 0x0000003cb11e7c23 */ /* 0x004fe2000800001e */
[----:B0-----:R-:W-:Y:S01]  /*33c50*/  @!P0 IADD3 R78, P5, R78, R80, RZ ;  /* 0x000000504e4e8210 */ /* 0x001fe20007fbe0ff */
[----:B------:R-:W2:Y:S04]  /*33c60*/  LDL.LU R177, [R1+0x754] ;  /* 0x0007540001b17983 */ /* 0x000ea80000300800 */
[----:B------:R-:W4:Y:S01]  /*33c70*/  LDL.LU R171, [R1+0x758] ;  /* 0x0007580001ab7983 */ /* 0x000f220000300800 */
[----:B------:R-:W-:Y:S02]  /*33c80*/  F2FP.SATFINITE.E4M3.F32.PACK_AB_MERGE_C R31, RZ, R30, RZ ;  /* 0x0000001eff1f723e */ /* 0x000fe400048070ff */
[----:B------:R-:W-:-:S03]  /*33c90*/  PRMT R30, RZ, 0x7610, R30 ;  /* 0x00007610ff1e7816 */ /* 0x000fc6000000001e */
[----:B------:R0:W-:Y:S04]  /*33ca0*/  @!P4 STG.E.U8 desc[UR10][R64.64+0xd9], R31 ;  /* 0x0000d91f4000c986 */ /* 0x0001e8000c10110a */
[----:B------:R-:W5:Y:S01]  /*33cb0*/  @!P0 LDG.E.U8 R30, desc[UR10][R22.64+0xd8] ;  /* 0x0000d80a161e8981 */ /* 0x000f62000c1e1100 */
[----:B------:R-:W-:Y:S01]  /*33cc0*/  ISETP.LT.OR P4, PT, R28, 0xda, !P1 ;  /* 0x000000da1c00780c */ /* 0x000fe20004f81670 */
[----:B------:R-:W-:-:S12]  /*33cd0*/  @!P0 IMAD.X R79, R75, 0x1, R81, P5 ;  /* 0x000000014b4f8824 */ /* 0x000fd800028e0651 */
        /* <DEDUP_REMOVED lines=22> */
[----:B0-----:R-:W-:Y:S02]  /*33e40*/  F2FP.SATFINITE.E4M3.F32.PACK_AB_MERGE_C R31, RZ, R30, RZ ;  /* 0x0000001eff1f723e */ /* 0x001fe400048070ff */
[----:B------:R-:W-:-:S03]  /*33e50*/  PRMT R30, RZ, 0x7610, R30 ;  /* 0x00007610ff1e7816 */ /* 0x000fc6000000001e */
[----:B------:R0:W-:Y:S04]  /*33e60*/  @!P4 STG.E.U8 desc[UR10][R74.64+0xd9], R31 ;  /* 0x0000d91f4a00c986 */ /* 0x0001e8000c10110a */
[----:B------:R-:W5:Y:S01]  /*33e70*/  @!P5 LDG.E.U8 R30, desc[UR10][R24.64+0xd0] ;  /* 0x0000d00a181ed981 */ /* 0x000f62000c1e1100 */
[----:B------:R-:W1:Y:S01]  /*33e80*/  @!P0 LDC.64 R64, c[0x0][0x5c0] ;  /* 0x00017000ff408b82 */ /* 0x000e620000000a00 */
        /* <DEDUP_REMOVED lines=16> */
[----:B-1----:R-:W-:Y:S01]  /*33f90*/  @!P0 IADD3 R72, P5, R72, R64, RZ ;  /* 0x0000004048488210 */ /* 0x002fe20007fbe0ff */
[----:B------:R-:W3:Y:S03]  /*33fa0*/  LDL.LU R176, [R1+0x768] ;  /* 0x0007680001b07983 */ /* 0x000ee60000300800 */
[----:B0-----:R-:W-:Y:S02]  /*33fb0*/  F2FP.SATFINITE.E4M3.F32.PACK_AB_MERGE_C R31, RZ, R30, RZ ;  /* 0x0000001eff1f723e */ /* 0x001fe400048070ff */
[----:B------:R-:W-:-:S03]  /*33fc0*/  PRMT R30, RZ, 0x7610, R30 ;  /* 0x00007610ff1e7816 */ /* 0x000fc6000000001e */
[----:B------:R0:W-:Y:S04]  /*33fd0*/  @!P6 STG.E.U8 desc[UR10][R50.64+0xd1], R31 ;  /* 0x0000d11f3200e986 */ /* 0x0001e8000c10110a */
[----:B------:R-:W5:Y:S01]  /*33fe0*/  @!P0 LDG.E.U8 R30, desc[UR10][R26.64+0xd0] ;  /* 0x0000d00a1a1e8981 */ /* 0x000f62000c1e1100 */
[----:B------:R-:W-:Y:S01]  /*33ff0*/  @!P0 IMAD.X R73, R71, 0x1, R65, P5 ;  /* 0x0000000147498824 */ /* 0x000fe200028e0641 */
[----:B0-----:R-:W0:Y:S01]  /*34000*/  @!P4 LDC.64 R50, c[0x0][0x5c0] ;  /* 0x00017000ff32cb82 */ /* 0x001e220000000a00 */
[----:B-----5:R-:W-:-:S04]  /*34010*/  LOP3.LUT R30, R30, 0xff, RZ, 0xc0, !PT ;  /* 0x000000ff1e1e7812 */ /* 0x020fc800078ec0ff */
[----:B------:R-:W-:-:S05]  /*34020*/  F2FP.F16.E4M3.UNPACK_B R30, R30 ;  /* 0x0000001eff1e723e */ /* 0x000fca00020006ff */
[----:B------:R-:W-:-:S05]  /*34030*/  HADD2.F32 R30, -RZ, R30.H0_H0 ;  /* 0x2000001eff1e7230 */ /* 0x000fca0000004100 */
[----:B------:R-:W-:-:S04]  /*34040*/  FMUL R30, R30, UR61 ;  /* 0x0000003d1e1e7c20 */ /* 0x000fc80008400000 */
[----:B--2---:R-:W-:Y:S01]  /*34050*/  FFMA R30, R177, UR60, R30 ;  /* 0x0000003cb11e7c23 */ /* 0x004fe2000800001e */
[----:B0-----:R-:W-:Y:S02]  /*34060*/  @!P4 IADD3 R70, P5, R70, R50, RZ ;  /* 0x000000324646c210 */ /* 0x001fe40007fbe0ff */
[----:B------:R-:W-:Y:S01]  /*34070*/  LOP3.LUT P6, RZ, R4, 0x80000, RZ, 0xc0, !PT ;  /* 0x0008000004ff7812 */ /* 0x000fe200078cc0ff */
[----:B------:R-:W2:Y:S01]  /*34080*/  LDL.LU R177, [R1+0x76c] ;  /* 0x00076c0001b17983 */ /* 0x000ea20000300800 */
        /* <DEDUP_REMOVED lines=34> */
[----:B0-----:R-:W-:Y:S02]  /*342b0*/  @!P0 IADD3 R66, P5, R66, R54, RZ ;  /* 0x0000003642428210 */ /* 0x001fe40007fbe0ff */
[----:B-1----:R-:W-:Y:S01]  /*342c0*/  PRMT R48, RZ, 0x7610, R48 ;  /* 0x00007610ff307816 */ /* 0x002fe20000000030 */
[----:B------:R-:W2:Y:S01]  /*342d0*/  LDL.LU R177, [R1+0x778] ;  /* 0x0007780001b17983 */ /* 0x000ea20000300800 */
[----:B------:R-:W-:Y:S02]  /*342e0*/  F2FP.SATFINITE.E4M3.F32.PACK_AB_MERGE_C R31, RZ, R30, RZ ;  /* 0x0000001eff1f723e */ /* 0x000fe400048070ff */
[----:B------:R-:W-:-:S03]  /*342f0*/  PRMT R30, RZ, 0x7610, R30 ;  /* 0x00007610ff1e7816 */ /* 0x000fc6000000001e */
[----:B------:R0:W-:Y:S04]  /*34300*/  @!P6 STG.E.U8 desc[UR10][R46.64+0xd9], R31 ;  /* 0x0000d91f2e00e986 */ /* 0x0001e8000c10110a */
[----:B------:R-:W5:Y:S01]  /*34310*/  @!P0 LDG.E.U8 R30, desc[UR10][R26.64+0xd8] ;  /* 0x0000d80a1a1e8981 */ /* 0x000f62000c1e1100 */
[----:B------:R-:W-:Y:S01]  /*34320*/  @!P0 IMAD.X R67, R63, 0x1, R55, P5 ;  /* 0x000000013f438824 */ /* 0x000fe200028e0637 */
[----:B0-----:R-:W-:Y:S02]  /*34330*/  PRMT R46, RZ, 0x7610, R46 ;  /* 0x00007610ff2e7816 */ /* 0x001fe4000000002e */
[----:B-----5:R-:W-:-:S04]  /*34340*/  LOP3.LUT R30, R30, 0xff, RZ, 0xc0, !PT ;  /* 0x000000ff1e1e7812 */ /* 0x020fc800078ec0ff */
[----:B------:R-:W-:-:S05]  /*34350*/  F2FP.F16.E4M3.UNPACK_B R30, R30 ;  /* 0x0000001eff1e723e */ /* 0x000fca00020006ff */
[----:B------:R-:W-:-:S05]  /*34360*/  HADD2.F32 R30, -RZ, R30.H0_H0 ;  /* 0x2000001eff1e7230 */ /* 0x000fca0000004100 */
[----:B------:R-:W-:-:S04]  /*34370*/  FMUL R30, R30, UR61 ;  /* 0x0000003d1e1e7c20 */ /* 0x000fc80008400000 */
[----:B----4-:R-:W-:Y:S01]  /*34380*/  FFMA R30, R171, UR60, R30 ;  /* 0x0000003cab1e7c23 */ /* 0x010fe2000800001e */
[----:B------:R-:W-:Y:S01]  /*34390*/  ISETP.GE.AND P6, PT, R13, 0x1, PT ;  /* 0x000000010d00780c */ /* 0x000fe20003fc6270 */
[----:B------:R-:W4:Y:S03]  /*343a0*/  LDL.LU R171, [R1+0x77c] ;  /* 0x00077c0001ab7983 */ /* 0x000f260000300800 */
[----:B------:R-:W-:Y:S02]  /*343b0*/  F2FP.SATFINITE.E4M3.F32.PACK_AB_MERGE_C R47, RZ, R30, RZ ;  /* 0x0000001eff2f723e */ /* 0x000fe400048070ff */
[----:B------:R-:W0:Y:S03]  /*343c0*/  @!P4 LDC.64 R30, c[0x0][0x5c0] ;  /* 0x00017000ff1ecb82 */ /* 0x000e260000000a00 */
        /* <DEDUP_REMOVED lines=13> */
[----:B------:R-:W5:Y:S01]  /*344a0*/  @!P4 LDG.E.U8 R48, desc[UR10][R16.64+0xe0] ;  /* 0x0000e00a1030c981 */ /* 0x000f62000c1e1100 */
[----:B-1----:R-:W1:Y:S02]  /*344b0*/  @!P4 LDC.64 R46, c[0x0][0x5c0] ;  /* 0x00017000ff2ecb82 */ /* 0x002e640000000a00 */
[----:B-1----:R-:W-:-:S05]  /*344c0*/  @!P4 IADD3 R46, P5, R14, R46, RZ ;  /* 0x0000002e0e2ec210 */ /* 0x002fca0007fbe0ff */
        /* <DEDUP_REMOVED lines=8> */
[----:B0-----:R-:W-:-:S05]  /*34550*/  F2FP.SATFINITE.E4M3.F32.PACK_AB_MERGE_C R49, RZ, R48, RZ ;  /* 0x00000030ff31723e */ /* 0x001fca00048070ff */
[----:B------:R0:W-:Y:S01]  /*34560*/  @!P4 STG.E.U8 desc[UR10][R46.64+0xe0], R49 ;  /* 0x0000e0312e00c986 */ /* 0x0001e2000c10110a */
[----:B------:R-:W-:Y:S02]  /*34570*/  ISETP.LT.OR P4, PT, R28, 0xe2, !P6 ;  /* 0x000000e21c00780c */ /* 0x000fe40007781670 */
[----:B------:R-:W-:-:S11]  /*34580*/  PRMT R48, RZ, 0x7610, R48 ;  /* 0x00007610ff307816 */ /* 0x000fd60000000030 */
[----:B------:R-:W5:Y:S01]  /*34590*/  @!P4 LDG.E.U8 R48, desc[UR10][R16.64+0xe1] ;  /* 0x0000e10a1030c981 */ /* 0x000f62000c1e1100 */
[----:B------:R-:W1:Y:S01]  /*345a0*/  @!P4 LDC.64 R30, c[0x0][0x5c0] ;  /* 0x00017000ff1ecb82 */ /* 0x000e620000000a00 */
[----:B0-----:R-:W-:Y:S02]  /*345b0*/  PRMT R46, RZ, 0x7610, R46 ;  /* 0x00007610ff2e7816 */ /* 0x001fe4000000002e */
[----:B-1----:R-:W-:-:S05]  /*345c0*/  @!P4 IADD3 R30, P5, R14, R30, RZ ;  /* 0x0000001e0e1ec210 */ /* 0x002fca0007fbe0ff */
[----:B------:R-:W-:Y:S01]  /*345d0*/  @!P4 IMAD.X R31, R29, 0x1, R31, P5 ;  /* 0x000000011d1fc824 */ /* 0x000fe200028e061f */
[----:B------:R-:W-:Y:S02]  /*345e0*/  LOP3.LUT P5, RZ, R4, 0x40000, RZ, 0xc0, !PT ;  /* 0x0004000004ff7812 */ /* 0x000fe400078ac0ff */
[----:B-----5:R-:W-:-:S04]  /*345f0*/  LOP3.LUT R48, R48, 0xff, RZ, 0xc0, !PT ;  /* 0x000000ff30307812 */ /* 0x020fc800078ec0ff */
[----:B------:R-:W-:-:S05]  /*34600*/  F2FP.F16.E4M3.UNPACK_B R48, R48 ;  /* 0x00000030ff30723e */ /* 0x000fca00020006ff */
[----:B------:R-:W-:-:S05]  /*34610*/  HADD2.F32 R48, -RZ, R48.H0_H0 ;  /* 0x20000030ff307230 */ /* 0x000fca0000004100 */
[----:B------:R-:W-:-:S04]  /*34620*/  FMUL R48, R48, UR61 ;  /* 0x0000003d30307c20 */ /* 0x000fc80008400000 */
[----:B----4-:R-:W-:Y:S02]  /*34630*/  FFMA R48, R171, UR60, R48 ;  /* 0x0000003cab307c23 */ /* 0x010fe40008000030 */
[----:B------:R-:W4:Y:S03]  /*34640*/  LDL.LU R171, [R1+0x788] ;  /* 0x0007880001ab7983 */ /* 0x000f260000300800 */
[----:B------:R-:W-:-:S05]  /*34650*/  F2FP.SATFINITE.E4M3.F32.PACK_AB_MERGE_C R47, RZ, R48, RZ ;  /* 0x00000030ff2f723e */ /* 0x000fca00048070ff */
[----:B------:R-:W-:Y:S04]  /*34660*/  @!P4 STG.E.U8 desc[UR10][R30.64+0xe1], R47 ;  /* 0x0000e12f1e00c986 */ /* 0x000fe8000c10110a */
[----:B------:R-:W5:Y:S02]  /*34670*/  @!P5 LDG.E.U8 R46, desc[UR10][R18.64+0xe0] ;  /* 0x0000e00a122ed981 */ /* 0x000f64000c1e1100 */
[----:B-----5:R-:W-:-:S04]  /*34680*/  LOP3.LUT R46, R46, 0xff, RZ, 0xc0, !PT ;  /* 0x000000ff2e2e7812 */ /* 0x020fc800078ec0ff */
[----:B------:R-:W-:-:S05]  /*34690*/  F2FP.F16.E4M3.UNPACK_B R46, R46 ;  /* 0x0000002eff2e723e */ /* 0x000fca00020006ff */
[----:B------:R-:W-:-:S05]  /*346a0*/  HADD2.F32 R46, -RZ, R46.H0_H0 ;  /* 0x2000002eff2e7230 */ /* 0x000fca0000004100 */
[----:B------:R-:W-:-:S04]  /*346b0*/  FMUL R46, R46, UR61 ;  /* 0x0000003d2e2e7c20 */ /* 0x000fc80008400000 */
[----:B---3--:R-:W-:-:S05]  /*346c0*/  FFMA R46, R176, UR60, R46 ;  /* 0x0000003cb02e7c23 */ /* 0x008fca000800002e */
[----:B------:R-:W-:Y:S02]  /*346d0*/  F2FP.SATFINITE.E4M3.F32.PACK_AB_MERGE_C R49, RZ, R46, RZ ;  /* 0x0000002eff31723e */ /* 0x000fe400048070ff */
[----:B------:R-:W-:-:S03]  /*346e0*/  PRMT R46, RZ, 0x7610, R46 ;  /* 0x00007610ff2e7816 */ /* 0x000fc6000000002e */
[----:B------:R0:W-:Y:S04]  /*346f0*/  @!P5 STG.E.U8 desc[UR10][R44.64+0xe0], R49 ;  /* 0x0000e0312c00d986 */ /* 0x0001e8000c10110a */
[----:B------:R-:W3:Y:S01]  /*34700*/  @!P0 LDG.E.U8 R46, desc[UR10][R18.64+0xe1] ;  /* 0x0000e10a122e8981 */ /* 0x000ee2000c1e1100 */
[----:B------:R-:W-:Y:S02]  /*34710*/  ISETP.LT.OR P4, PT, R28, 0xe9, !P6 ;  /* 0x000000e91c00780c */ /* 0x000fe40007781670 */
[----:B0-----:R-:W-:-:S11]  /*34720*/  PRMT R44, RZ, 0x7610, R44 ;  /* 0x00007610ff2c7816 */ /* 0x001fd6000000002c */
[----:B------:R-:W0:Y:S01]  /*34730*/  @!P4 LDC.64 R30, c[0x0][0x5c0] ;  /* 0x00017000ff1ecb82 */ /* 0x000e220000000a00 */
[----:B---3--:R-:W-:-:S04]  /*34740*/  LOP3.LUT R46, R46, 0xff, RZ, 0xc0, !PT ;  /* 0x000000ff2e2e7812 */ /* 0x008fc800078ec0ff */
[----:B------:R-:W-:-:S05]  /*34750*/  F2FP.F16.E4M3.UNPACK_B R46, R46 ;  /* 0x0000002eff2e723e */ /* 0x000fca00020006ff */
[----:B------:R-:W-:-:S05]  /*34760*/  HADD2.F32 R46, -RZ, R46.H0_H0 ;  /* 0x2000002eff2e7230 */ /* 0x000fca0000004100 */
[----:B------:R-:W-:-:S04]  /*34770*/  FMUL R46, R46, UR61 ;  /* 0x0000003d2e2e7c20 */ /* 0x000fc80008400000 */
[----:B--2---:R-:W-:Y:S01]  /*34780*/  FFMA R46, R177, UR60, R46 ;  /* 0x0000003cb12e7c23 */ /* 0x004fe2000800002e */
[----:B0-----:R-:W-:Y:S01]  /*34790*/  @!P4 IADD3 R30, P5, R14, R30, RZ ;  /* 0x0000001e0e1ec210 */ /* 0x001fe20007fbe0ff */
[----:B------:R-:W2:Y:S04]  /*347a0*/  LDL.LU R177, [R1+0x78c] ;  /* 0x00078c0001b17983 */ /* 0x000ea80000300800 */
[----:B------:R-:W3:Y:S01]  /*347b0*/  LDL.LU R176, [R1+0x790] ;  /* 0x0007900001b07983 */ /* 0x000ee20000300800 */
[----:B------:R-:W-:-:S05]  /*347c0*/  F2FP.SATFINITE.E4M3.F32.PACK_AB_MERGE_C R47, RZ, R46, RZ ;  /* 0x0000002eff2f723e */ /* 0x000fca00048070ff */
[----:B------:R0:W-:Y:S04]  /*347d0*/  @!P0 STG.E.U8 desc[UR10][R42.64+0xe1], R47 ;  /* 0x0000e12f2a008986 */ /* 0x0001e8000c10110a */
[----:B------:R-:W5:Y:S01]  /*347e0*/  @!P4 LDG.E.U8 R44, desc[UR10][R16.64+0xe8] ;  /* 0x0000e80a102cc981 */ /* 0x000f62000c1e1100 */
        /* <DEDUP_REMOVED lines=9> */
[----:B------:R1:W-:Y:S01]  /*34880*/  @!P4 STG.E.U8 desc[UR10][R30.64+0xe8], R45 ;  /* 0x0000e82d1e00c986 */ /* 0x0003e2000c10110a */
[----:B------:R-:W-:Y:S02]  /*34890*/  ISETP.LT.OR P4, PT, R28, 0xea, !P6 ;  /* 0x000000ea1c00780c */ /* 0x000fe40007781670 */
[----:B------:R-:W-:-:S11]  /*348a0*/  PRMT R44, RZ, 0x7610, R44 ;  /* 0x00007610ff2c7816 */ /* 0x000fd6000000002c */
[----:B------:R-:W5:Y:S01]  /*348b0*/  @!P4 LDG.E.U8 R44, desc[UR10][R16.64+0xe9] ;  /* 0x0000e90a102cc981 */ /* 0x000f62000c1e1100 */
[----:B0-----:R-:W0:Y:S01]  /*348c0*/  @!P4 LDC.64 R42, c[0x0][0x5c0] ;  /* 0x00017000ff2acb82 */ /* 0x001e220000000a00 */
[----:B-1----:R-:W-:Y:S02]  /*348d0*/  PRMT R30, RZ, 0x7610, R30 ;  /* 0x00007610ff1e7816 */ /* 0x002fe4000000001e */
[----:B0-----:R-:W-:-:S05]  /*348e0*/  @!P4 IADD3 R42, P5, R14, R42, RZ ;  /* 0x0000002a0e2ac210 */ /* 0x001fca0007fbe0ff */
[----:B------:R-:W-:Y:S01]  /*348f0*/  @!P4 IMAD.X R43, R29, 0x1, R43, P5 ;  /* 0x000000011d2bc824 */ /* 0x000fe200028e062b */
[----:B-----5:R-:W-:-:S04]  /*34900*/  LOP3.LUT R44, R44, 0xff, RZ, 0xc0, !PT ;  /* 0x000000ff2c2c7812 */ /* 0x020fc800078ec0ff */
[----:B------:R-:W-:-:S05]  /*34910*/  F2FP.F16.E4M3.UNPACK_B R44, R44 ;  /* 0x0000002cff2c723e */ /* 0x000fca00020006ff */
[----:B------:R-:W-:-:S05]  /*34920*/  HADD2.F32 R44, -RZ, R44.H0_H0 ;  /* 0x2000002cff2c7230 */ /* 0x000fca0000004100 */
[----:B------:R-:W-:-:S04]  /*34930*/  FMUL R44, R44, UR61 ;  /* 0x0000003d2c2c7c20 */ /* 0x000fc80008400000 */
[----:B--2---:R-:W-:Y:S01]  /*34940*/  FFMA R44, R177, UR60, R44 ;  /* 0x0000003cb12c7c23 */ /* 0x004fe2000800002c */
[----:B------:R-:W-:Y:S02]  /*34950*/  PRMT R16, RZ, 0x7610, R16 ;  /* 0x00007610ff107816 */ /* 0x000fe40000000010 */
[----:B------:R-:W-:Y:S01]  /*34960*/  LOP3.LUT P6, RZ, R4, 0x4000, RZ, 0xc0, !PT ;  /* 0x0000400004ff7812 */ /* 0x000fe200078cc0ff */
[----:B------:R-:W2:Y:S01]  /*34970*/  LDL.LU R177, [R1+0x798] ;  /* 0x0007980001b17983 */ /* 0x000ea20000300800 */
[----:B------:R-:W-:-:S05]  /*34980*/  F2FP.SATFINITE.E4M3.F32.PACK_AB_MERGE_C R31, RZ, R44, RZ ;  /* 0x0000002cff1f723e */ /* 0x000fca00048070ff */
[----:B------:R0:W-:Y:S04]  /*34990*/  @!P4 STG.E.U8 desc[UR10][R42.64+0xe9], R31 ;  /* 0x0000e91f2a00c986 */ /* 0x0001e8000c10110a */
[----:B------:R-:W5:Y:S01]  /*349a0*/  @!P0 LDG.E.U8 R30, desc[UR10][R18.64+0xe8] ;  /* 0x0000e80a121e8981 */ /* 0x000f62000c1e1100 */
        /* <DEDUP_REMOVED lines=10> */
[----:B------:R-:W5:Y:S02]  /*34a50*/  @!P4 LDG.E.U8 R16, desc[UR10][R18.64+0xe9] ;  /* 0x0000e90a1210c981 */ /* 0x000f64000c1e1100 */
[----:B-----5:R-:W-:-:S04]  /*34a60*/  LOP3.LUT R16, R16, 0xff, RZ, 0xc0, !PT ;  /* 0x000000ff10107812 */ /* 0x020fc800078ec0ff */
[----:B------:R-:W-:-:S05]  /*34a70*/  F2FP.F16.E4M3.UNPACK_B R16, R16 ;  /* 0x00000010ff10723e */ /* 0x000fca00020006ff */
[----:B------:R-:W-:-:S05]  /*34a80*/  HADD2.F32 R16, -RZ, R16.H0_H0 ;  /* 0x20000010ff107230 */ /* 0x000fca0000004100 */
[----:B------:R-:W-:-:S04]  /*34a90*/  FMUL R16, R16, UR61 ;  /* 0x0000003d10107c20 */ /* 0x000fc80008400000 */
[----:B----4-:R-:W-:Y:S01]  /*34aa0*/  FFMA R16, R171, UR60, R16 ;  /* 0x0000003cab107c23 */ /* 0x010fe20008000010 */
[----:B------:R-:W-:Y:S02]  /*34ab0*/  LOP3.LUT P3, RZ, R7, 0x10, RZ, 0xc0, !PT ;  /* 0x0000001007ff7812 */ /* 0x000fe4000786c0ff */
[----:B------:R-:W-:Y:S01]  /*34ac0*/  PRMT R30, RZ, 0x7610, R30 ;  /* 0x00007610ff1e7816 */ /* 0x000fe2000000001e */
[----:B------:R-:W4:Y:S01]  /*34ad0*/  LDL.LU R171, [R1+0x7a0] ;  /* 0x0007a00001ab7983 */ /* 0x000f220000300800 */
[----:B0-----:R-:W-:Y:S02]  /*34ae0*/  F2FP.SATFINITE.E4M3.F32.PACK_AB_MERGE_C R31, RZ, R16, RZ ;  /* 0x00000010ff1f723e */ /* 0x001fe400048070ff */
[----:B------:R-:W-:-:S03]  /*34af0*/  PRMT R16, RZ, 0x7610, R16 ;  /* 0x00007610ff107816 */ /* 0x000fc60000000010 */
[----:B------:R0:W-:Y:S04]  /*34b00*/  @!P4 STG.E.U8 desc[UR10][R38.64+0xe9], R31 ;  /* 0x0000e91f2600c986 */ /* 0x0001e8000c10110a */
[----:B------:R-:W5:Y:S01]  /*34b10*/  @!P6 LDG.E.U8 R16, desc[UR10][R20.64+0xe0] ;  /* 0x0000e00a1410e981 */ /* 0x000f62000c1e1100 */
[----:B------:R-:W0:Y:S01]  /*34b20*/  @!P3 LDC.64 R18, c[0x0][0x5c0] ;  /* 0x00017000ff12bb82 */ /* 0x000e220000000a00 */
        /* <DEDUP_REMOVED lines=15> */
[----:B------:R-:W-:Y:S01]  /*34c20*/  LOP3.LUT P6, RZ, R4, 0x1000, RZ, 0xc0, !PT ;  /* 0x0000100004ff7812 */ /* 0x000fe200078cc0ff */
[----:B------:R-:W3:Y:S03]  /*34c30*/  LDL.LU R176, [R1+0x7a8] ;  /* 0x0007a80001b07983 */ /* 0x000ee60000300800 */
[----:B0-----:R-:W-:-:S05]  /*34c40*/  F2FP.SATFINITE.E4M3.F32.PACK_AB_MERGE_C R31, RZ, R16, RZ ;  /* 0x00000010ff1f723e */ /* 0x001fca00048070ff */
[----:B------:R0:W-:Y:S04]  /*34c50*/  @!P5 STG.E.U8 desc[UR10][R34.64+0xe1], R31 ;  /* 0x0000e11f2200d986 */ /* 0x0001e8000c10110a */
[----:B------:R-:W5:Y:S01]  /*34c60*/  @!P3 LDG.E.U8 R30, desc[UR10][R22.64+0xe0] ;  /* 0x0000e00a161eb981 */ /* 0x000f62000c1e1100 */
[----:B------:R-:W-:-:S05]  /*34c70*/  @!P3 IADD3 R16, P4, R57, R18, RZ ;  /* 0x000000123910b210 */ /* 0x000fca0007f9e0ff */
[----:B-1----:R-:W-:Y:S02]  /*34c80*/  @!P3 IMAD.X R17, R56, 0x1, R19, P4 ;  /* 0x000000013811b824 */ /* 0x002fe400020e0613 */
[----:B------:R-:W1:Y:S01]  /*34c90*/  @!P2 LDC.64 R18, c[0x0][0x5c0] ;  /* 0x00017000ff12ab82 */ /* 0x000e620000000a00 */
[----:B-----5:R-:W-:-:S04]  /*34ca0*/  LOP3.LUT R30, R30, 0xff, RZ, 0xc0, !PT ;  /* 0x000000ff1e1e7812 */ /* 0x020fc800078ec0ff */
[----:B------:R-:W-:-:S05]  /*34cb0*/  F2FP.F16.E4M3.UNPACK_B R30, R30 ;  /* 0x0000001eff1e723e */ /* 0x000fca00020006ff */
[----:B------:R-:W-:-:S05]  /*34cc0*/  HADD2.F32 R30, -RZ, R30.H0_H0 ;  /* 0x2000001eff1e7230 */ /* 0x000fca0000004100 */
[----:B------:R-:W-:-:S04]  /*34cd0*/  FMUL R30, R30, UR61 ;  /* 0x0000003d1e1e7c20 */ /* 0x000fc80008400000 */
[----:B----4-:R-:W-:Y:S01]  /*34ce0*/  FFMA R30, R171, UR60, R30 ;  /* 0x0000003cab1e7c23 */ /* 0x010fe2000800001e */
[----:B-1----:R-:W-:Y:S02]  /*34cf0*/  @!P2 IADD3 R18, P4, R53, R18, RZ ;  /* 0x000000123512a210 */ /* 0x002fe40007f9e0ff */
[----:B------:R-:W-:Y:S01]  /*34d00*/  ISETP.GE.AND P5, PT, R13, 0x81, PT ;  /* 0x000000810d00780c */ /* 0x000fe20003fa6270 */
[----:B------:R-:W4:Y:S01]  /*34d10*/  LDL.LU R171, [R1+0x7ac] ;  /* 0x0007ac0001ab7983 */ /* 0x000f220000300800 */
[----:B0-----:R-:W-:Y:S02]  /*34d20*/  F2FP.SATFINITE.E4M3.F32.PACK_AB_MERGE_C R31, RZ, R30, RZ ;  /* 0x0000001eff1f723e */ /* 0x001fe400048070ff */
        /* <DEDUP_REMOVED lines=8> */
[----:B--2---:R-:W-:Y:S01]  /*34db0*/  FFMA R30, R177, UR60, R30 ;  /* 0x0000003cb11e7c23 */ /* 0x004fe2000800001e */
[----:B------:R-:W-:Y:S02]  /*34dc0*/  ISETP.LT.OR P3, PT, R28, 0xea, !P5 ;  /* 0x000000ea1c00780c */ /* 0x000fe40006f61670 */
[----:B0-----:R-:W-:Y:S01]  /*34dd0*/  PRMT R16, RZ, 0x7610, R16 ;  /* 0x00007610ff107816 */ /* 0x001fe20000000010 */
[----:B------:R-:W2:Y:S01]  /*34de0*/  LDL.LU R177, [R1+0x7b0] ;  /* 0x0007b00001b17983 */ /* 0x000ea20000300800 */
        /* <DEDUP_REMOVED lines=9> */
[----:B---3--:R-:W-:Y:S02]  /*34e80*/  FFMA R30, R176, UR60, R30 ;  /* 0x0000003cb01e7c23 */ /* 0x008fe4000800001e */
[----:B------:R-:W3:Y:S03]  /*34e90*/  LDL.LU R176, [R1+0x7b4] ;  /* 0x0007b40001b07983 */ /* 0x000ee60000300800 */
[----:B------:R-:W-:-:S05]  /*34ea0*/  F2FP.SATFINITE.E4M3.F32.PACK_AB_MERGE_C R31, RZ, R30, RZ ;  /* 0x0000001eff1f723e */ /* 0x000fca00048070ff */
[----:B------:R1:W-:Y:S04]  /*34eb0*/  @!P6 STG.E.U8 desc[UR10][R32.64+0xe8], R31 ;  /* 0x0000e81f2000e986 */ /* 0x0003e8000c10110a */
[----:B------:R-:W5:Y:S02]  /*34ec0*/  @!P3 LDG.E.U8 R16, desc[UR10][R20.64+0xe9] ;  /* 0x0000e90a1410b981 */ /* 0x000f64000c1e1100 */
[----:B-----5:R-:W-:-:S04]  /*34ed0*/  LOP3.LUT R16, R16, 0xff, RZ, 0xc0, !PT ;  /* 0x000000ff10107812 */ /* 0x020fc800078ec0ff */
[----:B------:R-:W-:-:S05]  /*34ee0*/  F2FP.F16.E4M3.UNPACK_B R16, R16 ;  /* 0x00000010ff10723e */ /* 0x000fca00020006ff */
[----:B------:R-:W-:Y:S01]  /*34ef0*/  HADD2.F32 R17, -RZ, R16.H0_H0 ;  /* 0x20000010ff117230 */ /* 0x000fe20000004100 */
[----:B0-----:R-:W-:-:S04]  /*34f00*/  @!P3 IADD3 R16, P2, P4, R14, R18, R9 ;  /* 0x000000120e10b210 */ /* 0x001fc80007c5e009 */
[----:B------:R-:W-:Y:S01]  /*34f10*/  FMUL R18, R17, UR61 ;  /* 0x0000003d11127c20 */ /* 0x000fe20008400000 */
[----:B------:R-:W-:Y:S02]  /*34f20*/  @!P3 IADD3.X R17, R29, R19, R8, P2, P4 ;  /* 0x000000131d11b210 */ /* 0x000fe400017e8408 */
[C---:B------:R-:W-:Y:S01]  /*34f30*/  ISETP.LT.OR P2, PT, R28.reuse, 0xe9, !P1 ;  /* 0x000000e91c00780c */ /* 0x040fe20004f41670 */
[----:B----4-:R-:W-:Y:S01]  /*34f40*/  FFMA R18, R171, UR60, R18 ;  /* 0x0000003cab127c23 */ /* 0x010fe20008000012 */
[----:B------:R-:W-:Y:S02]  /*34f50*/  ISETP.LT.OR P1, PT, R28, 0xea, !P1 ;  /* 0x000000ea1c00780c */ /* 0x000fe40004f21670 */
[----:B------:R-:W-:Y:S01]  /*34f60*/  ISETP.GE.AND P6, PT, R13, 0x101, PT ;  /* 0x000001010d00780c */ /* 0x000fe20003fc6270 */
[----:B------:R-:W4:Y:S01]  /*34f70*/  LDL.LU R171, [R1+0x7b8] ;  /* 0x0007b80001ab7983 */ /* 0x000f220000300800 */
[----:B-1----:R-:W-:Y:S02]  /*34f80*/  F2FP.SATFINITE.E4M3.F32.PACK_AB_MERGE_C R31, RZ, R18, RZ ;  /* 0x00000012ff1f723e */ /* 0x002fe400048070ff */
[----:B------:R-:W-:-:S03]  /*34f90*/  PRMT R18, RZ, 0x7610, R18 ;  /* 0x00007610ff127816 */ /* 0x000fc60000000012 */
[----:B------:R0:W-:Y:S04]  /*34fa0*/  @!P3 STG.E.U8 desc[UR10][R16.64+0xe9], R31 ;  /* 0x0000e91f1000b986 */ /* 0x0001e8000c10110a */
[----:B------:R-:W5:Y:S01]  /*34fb0*/  @!P2 LDG.E.U8 R18, desc[UR10][R22.64+0xe8] ;  /* 0x0000e80a1612a981 */ /* 0x000f62000c1e1100 */
[----:B------:R-:W1:Y:S01]  /*34fc0*/  @!P2 LDC.64 R32, c[0x0][0x5c0] ;  /* 0x00017000ff20ab82 */ /* 0x000e620000000a00 */
[----:B------:R-:W-:-:S04]  /*34fd0*/  @!P2 IADD3 R21, P3, P4, R3, R14, R9 ;  /* 0x0000000e0315a210 */ /* 0x000fc80007c7e009 */
[----:B------:R-:W-:-:S03]  /*34fe0*/  @!P2 IADD3.X R20, R2, R29, R8, P3, P4 ;  /* 0x0000001d0214a210 */ /* 0x000fc60001fe8408 */
[----:B0-----:R-:W0:Y:S01]  /*34ff0*/  @!P1 LDC.64 R30, c[0x0][0x5c0] ;  /* 0x00017000ff1e9b82 */ /* 0x001e220000000a00 */
[----:B-----5:R-:W-:-:S04]  /*35000*/  LOP3.LUT R18, R18, 0xff, RZ, 0xc0, !PT ;  /* 0x000000ff12127812 */ /* 0x020fc800078ec0ff */
[----:B------:R-:W-:-:S05]  /*35010*/  F2FP.F16.E4M3.UNPACK_B R18, R18 ;  /* 0x00000012ff12723e */ /* 0x000fca00020006ff */
[----:B------:R-:W-:-:S05]  /*35020*/  HADD2.F32 R18, -RZ, R18.H0_H0 ;  /* 0x20000012ff127230 */ /* 0x000fca0000004100 */
[----:B------:R-:W-:Y:S01]  /*35030*/  FMUL R19, R18, UR61 ;  /* 0x0000003d12137c20 */ /* 0x000fe20008400000 */
[----:B-1----:R-:W-:-:S03]  /*35040*/  @!P2 IADD3 R18, P3, R21, R32, RZ ;  /* 0x000000201512a210 */ /* 0x002fc60007f7e0ff */
[----:B--2---:R-:W-:Y:S02]  /*35050*/  FFMA R16, R177, UR60, R19 ;  /* 0x0000003cb1107c23 */ /* 0x004fe40008000013 */
[----:B------:R-:W-:Y:S01]  /*35060*/  @!P2 IMAD.X R19, R20, 0x1, R33, P3 ;  /* 0x000000011413a824 */ /* 0x000fe200018e0621 */
[----:B------:R-:W2:Y:S02]  /*35070*/  LDL.LU R177, [R1+0x7bc] ;  /* 0x0007bc0001b17983 */ /* 0x000ea40000300800 */
[----:B------:R-:W-:Y:S02]  /*35080*/  F2FP.SATFINITE.E4M3.F32.PACK_AB_MERGE_C R17, RZ, R16, RZ ;  /* 0x00000010ff11723e */ /* 0x000fe400048070ff */
[----:B------:R-:W-:-:S03]  /*35090*/  PRMT R16, RZ, 0x7610, R16 ;  /* 0x00007610ff107816 */ /* 0x000fc60000000010 */
[----:B------:R1:W-:Y:S04]  /*350a0*/  @!P2 STG.E.U8 desc[UR10][R18.64+0xe8], R17 ;  /* 0x0000e8111200a986 */ /* 0x0003e8000c10110a */
[----:B------:R-:W5:Y:S01]  /*350b0*/  @!P1 LDG.E.U8 R16, desc[UR10][R22.64+0xe9] ;  /* 0x0000e90a16109981 */ /* 0x000f62000c1e1100 */
[----:B------:R-:W-:Y:S02]  /*350c0*/  @!P1 IADD3 R21, P3, P4, R3, R14, R9 ;  /* 0x0000000e03159210 */ /* 0x000fe40007c7e009 */
[----:B------:R-:W-:Y:S02]  /*350d0*/  ISETP.LT.OR P2, PT, R28, 0xe1, !P6 ;  /* 0x000000e11c00780c */ /* 0x000fe40007741670 */
[----:B------:R-:W-:-:S11]  /*350e0*/  @!P1 IADD3.X R20, R2, R29, R8, P3, P4 ;  /* 0x0000001d02149210 */ /* 0x000fd60001fe8408 */
[----:B-1----:R-:W1:Y:S01]  /*350f0*/  @!P2 LDC.64 R18, c[0x0][0x5c0] ;  /* 0x00017000ff12ab82 */ /* 0x002e620000000a00 */
        /* <DEDUP_REMOVED lines=8> */
[----:B------:R-:W-:Y:S01]  /*35180*/  F2FP.SATFINITE.E4M3.F32.PACK_AB_MERGE_C R21, RZ, R13, RZ ;  /* 0x0000000dff15723e */ /* 0x000fe200048070ff */
[----:B------:R-:W-:Y:S01]  /*35190*/  @!P1 IMAD.X R17, R20, 0x1, R31, P3 ;  /* 0x0000000114119824 */ /* 0x000fe200018e061f */
[----:B------:R-:W-:-:S04]  /*351a0*/  PRMT R13, RZ, 0x7610, R13 ;  /* 0x00007610ff0d7816 */ /* 0x000fc8000000000d */
[----:B------:R0:W-:Y:S04]  /*351b0*/  @!P1 STG.E.U8 desc[UR10][R16.64+0xe9], R21 ;  /* 0x0000e91510009986 */ /* 0x0001e8000c10110a */
[----:B------:R-:W5:Y:S01]  /*351c0*/  @!P2 LDG.E.U8 R13, desc[UR10][R24.64+0xe0] ;  /* 0x0000e00a180da981 */ /* 0x000f62000c1e1100 */
[----:B------:R-:W-:Y:S02]  /*351d0*/  ISETP.LT.OR P1, PT, R28, 0xe2, !P6 ;  /* 0x000000e21c00780c */ /* 0x000fe40007721670 */
[----:B-1----:R-:W-:-:S04]  /*351e0*/  @!P2 IADD3 R18, P3, P4, R14, R18, R11 ;  /* 0x000000120e12a210 */ /* 0x002fc80007c7e00b */
[----:B------:R-:W-:-:S07]  /*351f0*/  @!P2 IADD3.X R19, R29, R19, R10, P3, P4 ;  /* 0x000000131d13a210 */ /* 0x000fce0001fe840a */
[----:B0-----:R-:W0:Y:S01]  /*35200*/  @!P1 LDC.64 R16, c[0x0][0x5c0] ;  /* 0x00017000ff109b82 */ /* 0x001e220000000a00 */
[----:B-----5:R-:W-:-:S04]  /*35210*/  LOP3.LUT R13, R13, 0xff, RZ, 0xc0, !PT ;  /* 0x000000ff0d0d7812 */ /* 0x020fc800078ec0ff */
[----:B------:R-:W-:-:S05]  /*35220*/  F2FP.F16.E4M3.UNPACK_B R13, R13 ;  /* 0x0000000dff0d723e */ /* 0x000fca00020006ff */
[----:B------:R-:W-:-:S05]  /*35230*/  HADD2.F32 R13, -RZ, R13.H0_H0 ;  /* 0x2000000dff0d7230 */ /* 0x000fca0000004100 */
[----:B------:R-:W-:-:S04]  /*35240*/  FMUL R13, R13, UR61 ;  /* 0x0000003d0d0d7c20 */ /* 0x000fc80008400000 */
[----:B----4-:R-:W-:-:S05]  /*35250*/  FFMA R13, R171, UR60, R13 ;  /* 0x0000003cab0d7c23 */ /* 0x010fca000800000d */
[----:B------:R-:W-:Y:S02]  /*35260*/  F2FP.SATFINITE.E4M3.F32.PACK_AB_MERGE_C R21, RZ, R13, RZ ;  /* 0x0000000dff15723e */ /* 0x000fe400048070ff */
[----:B------:R-:W-:-:S03]  /*35270*/  PRMT R13, RZ, 0x7610, R13 ;  /* 0x00007610ff0d7816 */ /* 0x000fc6000000000d */
[----:B------:R1:W-:Y:S04]  /*35280*/  @!P2 STG.E.U8 desc[UR10][R18.64+0xe0], R21 ;  /* 0x0000e0151200a986 */ /* 0x0003e8000c10110a */
[----:B------:R-:W4:Y:S01]  /*35290*/  @!P1 LDG.E.U8 R13, desc[UR10][R24.64+0xe1] ;  /* 0x0000e10a180d9981 */ /* 0x000f22000c1e1100 */
[----:B------:R-:W-:Y:S02]  /*352a0*/  ISETP.LT.OR P2, PT, R28, 0xe1, !P0 ;  /* 0x000000e11c00780c */ /* 0x000fe40004741670 */
[----:B0-----:R-:W-:-:S04]  /*352b0*/  @!P1 IADD3 R16, P3, P4, R14, R16, R11 ;  /* 0x000000100e109210 */ /* 0x001fc80007c7e00b */
[----:B------:R-:W-:-:S07]  /*352c0*/  @!P1 IADD3.X R17, R29, R17, R10, P3, P4 ;  /* 0x000000111d119210 */ /* 0x000fce0001fe840a */
[----:B------:R-:W0:Y:S01]  /*352d0*/  @!P2 LDC.64 R22, c[0x0][0x5c0] ;  /* 0x00017000ff16ab82 */ /* 0x000e220000000a00 */
[----:B----4-:R-:W-:-:S04]  /*352e0*/  LOP3.LUT R13, R13, 0xff, RZ, 0xc0, !PT ;  /* 0x000000ff0d0d7812 */ /* 0x010fc800078ec0ff */
[----:B------:R-:W-:-:S05]  /*352f0*/  F2FP.F16.E4M3.UNPACK_B R13, R13 ;  /* 0x0000000dff0d723e */ /* 0x000fca00020006ff */
[----:B------:R-:W-:-:S05]  /*35300*/  HADD2.F32 R13, -RZ, R13.H0_H0 ;  /* 0x2000000dff0d7230 */ /* 0x000fca0000004100 */
[----:B------:R-:W-:-:S04]  /*35310*/  FMUL R13, R13, UR61 ;  /* 0x0000003d0d0d7c20 */ /* 0x000fc80008400000 */
[----:B--2---:R-:W-:Y:S01]  /*35320*/  FFMA R13, R177, UR60, R13 ;  /* 0x0000003cb10d7c23 */ /* 0x004fe2000800000d */
[----:B-1----:R-:W-:Y:S01]  /*35330*/  @!P2 IADD3 R19, P3, P4, R3, R14, R11 ;  /* 0x0000000e0313a210 */ /* 0x002fe20007c7e00b */
[----:B------:R-:W2:Y:S04]  /*35340*/  LDL.LU R177, [R1+0x7c4] ;  /* 0x0007c40001b17983 */ /* 0x000ea80000300800 */
[----:B------:R-:W4:Y:S01]  /*35350*/  LDL.LU R171, [R1+0x7c8] ;  /* 0x0007c80001ab7983 */ /* 0x000f220000300800 */
[----:B------:R-:W-:Y:S02]  /*35360*/  F2FP.SATFINITE.E4M3.F32.PACK_AB_MERGE_C R21, RZ, R13, RZ ;  /* 0x0000000dff15723e */ /* 0x000fe400048070ff */
[----:B------:R-:W-:-:S03]  /*35370*/  PRMT R13, RZ, 0x7610, R13 ;  /* 0x00007610ff0d7816 */ /* 0x000fc6000000000d */
[----:B------:R1:W-:Y:S04]  /*35380*/  @!P1 STG.E.U8 desc[UR10][R16.64+0xe1], R21 ;  /* 0x0000e11510009986 */ /* 0x0003e8000c10110a */
[----:B------:R-:W5:Y:S01]  /*35390*/  @!P2 LDG.E.U8 R13, desc[UR10][R26.64+0xe0] ;  /* 0x0000e00a1a0da981 */ /* 0x000f62000c1e1100 */
[----:B------:R-:W-:Y:S02]  /*353a0*/  ISETP.LT.OR P1, PT, R28, 0xe2, !P0 ;  /* 0x000000e21c00780c */ /* 0x000fe40004721670 */
[----:B------:R-:W-:Y:S02]  /*353b0*/  @!P2 IADD3.X R20, R2, R29, R10, P3, P4 ;  /* 0x0000001d0214a210 */ /* 0x000fe40001fe840a */
[----:B0-----:R-:W-:-:S05]  /*353c0*/  @!P2 IADD3 R18, P3, R19, R22, RZ ;  /* 0x000000161312a210 */ /* 0x001fca0007f7e0ff */
[----:B------:R-:W-:-:S04]  /*353d0*/  @!P2 IMAD.X R19, R20, 0x1, R23, P3 ;  /* 0x000000011413a824 */ /* 0x000fc800018e0617 */
[----:B------:R-:W0:Y:S01]  /*353e0*/  @!P1 LDC.64 R22, c[0x0][0x5c0] ;  /* 0x00017000ff169b82 */ /* 0x000e220000000a00 */
[----:B-----5:R-:W-:-:S04]  /*353f0*/  LOP3.LUT R13, R13, 0xff, RZ, 0xc0, !PT ;  /* 0x000000ff0d0d7812 */ /* 0x020fc800078ec0ff */
[----:B------:R-:W-:-:S05]  /*35400*/  F2FP.F16.E4M3.UNPACK_B R13, R13 ;  /* 0x0000000dff0d723e */ /* 0x000fca00020006ff */
[----:B------:R-:W-:-:S05]  /*35410*/  HADD2.F32 R13, -RZ, R13.H0_H0 ;  /* 0x2000000dff0d7230 */ /* 0x000fca0000004100 */
[----:B------:R-:W-:-:S04]  /*35420*/  FMUL R13, R13, UR61 ;  /* 0x0000003d0d0d7c20 */ /* 0x000fc80008400000 */
[----:B---3--:R-:W-:Y:S01]  /*35430*/  FFMA R13, R176, UR60, R13 ;  /* 0x0000003cb00d7c23 */ /* 0x008fe2000800000d */
[----:B-1----:R-:W-:Y:S01]  /*35440*/  @!P1 IADD3 R17, P3, P4, R3, R14, R11 ;  /* 0x0000000e03119210 */ /* 0x002fe20007c7e00b */
[----:B------:R-:W3:Y:S03]  /*35450*/  LDL.LU R176, [R1+0x7cc] ;  /* 0x0007cc0001b07983 */ /* 0x000ee60000300800 */
        /* <DEDUP_REMOVED lines=8> */
[----:B-1----:R-:W0:Y:S01]  /*354e0*/  @!P2 LDC.64 R18, c[0x0][0x5c0] ;  /* 0x00017000ff12ab82 */ /* 0x002e220000000a00 */
[----:B-----5:R-:W-:-:S04]  /*354f0*/  LOP3.LUT R13, R13, 0xff, RZ, 0xc0, !PT ;  /* 0x000000ff0d0d7812 */ /* 0x020fc800078ec0ff */
[----:B------:R-:W-:-:S05]  /*35500*/  F2FP.F16.E4M3.UNPACK_B R13, R13 ;  /* 0x0000000dff0d723e */ /* 0x000fca00020006ff */
[----:B------:R-:W-:-:S05]  /*35510*/  HADD2.F32 R13, -RZ, R13.H0_H0 ;  /* 0x2000000dff0d7230 */ /* 0x000fca0000004100 */
[----:B------:R-:W-:-:S04]  /*35520*/  FMUL R13, R13, UR61 ;  /* 0x0000003d0d0d7c20 */ /* 0x000fc80008400000 */
[----:B--2---:R-:W-:Y:S01]  /*35530*/  FFMA R13, R177, UR60, R13 ;  /* 0x0000003cb10d7c23 */ /* 0x004fe2000800000d */
[----:B0-----:R-:W-:Y:S01]  /*35540*/  @!P2 IADD3 R18, P3, P4, R14, R18, R11 ;  /* 0x000000120e12a210 */ /* 0x001fe20007c7e00b */
[----:B------:R-:W2:Y:S03]  /*35550*/  LDL.LU R177, [R1+0x7d0] ;  /* 0x0007d00001b17983 */ /* 0x000ea60000300800 */
[----:B------:R-:W-:Y:S02]  /*35560*/  F2FP.SATFINITE.E4M3.F32.PACK_AB_MERGE_C R21, RZ, R13, RZ ;  /* 0x0000000dff15723e */ /* 0x000fe400048070ff */
[----:B------:R-:W-:-:S03]  /*35570*/  PRMT R13, RZ, 0x7610, R13 ;  /* 0x00007610ff0d7816 */ /* 0x000fc6000000000d */
[----:B------:R0:W-:Y:S04]  /*35580*/  @!P1 STG.E.U8 desc[UR10][R16.64+0xe1], R21 ;  /* 0x0000e11510009986 */ /* 0x0001e8000c10110a */
[----:B------:R-:W5:Y:S01]  /*35590*/  @!P2 LDG.E.U8 R13, desc[UR10][R24.64+0xe8] ;  /* 0x0000e80a180da981 */ /* 0x000f62000c1e1100 */
[----:B------:R-:W-:Y:S02]  /*355a0*/  ISETP.LT.OR P1, PT, R28, 0xea, !P6 ;  /* 0x000000ea1c00780c */ /* 0x000fe40007721670 */
[----:B------:R-:W-:-:S11]  /*355b0*/  @!P2 IADD3.X R19, R29, R19, R10, P3, P4 ;  /* 0x000000131d13a210 */ /* 0x000fd60001fe840a */
        /* <DEDUP_REMOVED lines=18> */
[----:B---3--:R-:W-:-:S05]  /*356e0*/  FFMA R13, R176, UR60, R13 ;  /* 0x0000003cb00d7c23 */ /* 0x008fca000800000d */
[----:B-1----:R-:W-:Y:S02]  /*356f0*/  F2FP.SATFINITE.E4M3.F32.PACK_AB_MERGE_C R21, RZ, R13, RZ ;  /* 0x0000000dff15723e */ /* 0x002fe400048070ff */
[----:B------:R-:W-:-:S03]  /*35700*/  PRMT R13, RZ, 0x7610, R13 ;  /* 0x00007610ff0d7816 */ /* 0x000fc6000000000d */
[----:B------:R1:W-:Y:S04]  /*35710*/  @!P1 STG.E.U8 desc[UR10][R16.64+0xe9], R21 ;  /* 0x0000e91510009986 */ /* 0x0003e8000c10110a */
[----:B------:R-:W3:Y:S01]  /*35720*/  @!P2 LDG.E.U8 R13, desc[UR10][R26.64+0xe8] ;  /* 0x0000e80a1a0da981 */ /* 0x000ee2000c1e1100 */
[----:B------:R-:W-:Y:S02]  /*35730*/  @!P2 IADD3 R19, P1, P3, R3, R14, R11 ;  /* 0x0000000e0313a210 */ /* 0x000fe40007b3e00b */
[----:B------:R-:W-:Y:S02]  /*35740*/  ISETP.LT.OR P0, PT, R28, 0xea, !P0 ;  /* 0x000000ea1c00780c */ /* 0x000fe40004701670 */
[----:B0-----:R-:W-:Y:S02]  /*35750*/  @!P2 IADD3 R18, P4, R19, R22, RZ ;  /* 0x000000161312a210 */ /* 0x001fe40007f9e0ff */
[----:B------:R-:W-:-:S05]  /*35760*/  @!P2 IADD3.X R20, R2, R29, R10, P1, P3 ;  /* 0x0000001d0214a210 */ /* 0x000fca0000fe640a */
[----:B------:R-:W-:Y:S01]  /*35770*/  @!P2 IMAD.X R19, R20, 0x1, R23, P4 ;  /* 0x000000011413a824 */ /* 0x000fe200020e0617 */
[----:B------:R-:W-:Y:S01]  /*35780*/  BSSY B1, `(.L_x_33) ;  /* 0x000000c000017945 */ /* 0x000fe20003800000 */
[----:B---3--:R-:W-:-:S04]  /*35790*/  LOP3.LUT R13, R13, 0xff, RZ, 0xc0, !PT ;  /* 0x000000ff0d0d7812 */ /* 0x008fc800078ec0ff */
[----:B------:R-:W-:-:S05]  /*357a0*/  F2FP.F16.E4M3.UNPACK_B R13, R13 ;  /* 0x0000000dff0d723e */ /* 0x000fca00020006ff */
[----:B------:R-:W-:-:S05]  /*357b0*/  HADD2.F32 R13, -RZ, R13.H0_H0 ;  /* 0x2000000dff0d7230 */ /* 0x000fca0000004100 */
[----:B------:R-:W-:-:S04]  /*357c0*/  FMUL R13, R13, UR61 ;  /* 0x0000003d0d0d7c20 */ /* 0x000fc80008400000 */
[----:B--2---:R-:W-:-:S05]  /*357d0*/  FFMA R13, R177, UR60, R13 ;  /* 0x0000003cb10d7c23 */ /* 0x004fca000800000d */
[----:B-1----:R-:W-:Y:S02]  /*357e0*/  F2FP.SATFINITE.E4M3.F32.PACK_AB_MERGE_C R17, RZ, R13, RZ ;  /* 0x0000000dff11723e */ /* 0x002fe400048070ff */
[----:B------:R-:W-:-:S03]  /*357f0*/  PRMT R13, RZ, 0x7610, R13 ;  /* 0x00007610ff0d7816 */ /* 0x000fc6000000000d */
[----:B------:R0:W-:Y:S01]  /*35800*/  @!P2 STG.E.U8 desc[UR10][R18.64+0xe8], R17 ;  /* 0x0000e8111200a986 */ /* 0x0001e2000c10110a */
[----:B------:R-:W-:Y:S05]  /*35810*/  @P0 BRA `(.L_x_34) ;  /* 0x0000000000080947 */ /* 0x000fea0003800000 */
[----:B------:R-:W-:Y:S02]  /*35820*/  ULDC.64 UR4, c[0x0][0x208] ;  /* 0x0000820000047ab9 */ /* 0x000fe40000000a00 */
[----:B------:R1:W5:Y:S03]  /*35830*/  LDG.E.U8 R13, desc[UR4][R26.64+0xe9] ;  /* 0x0000e9041a0d7981 */ /* 0x000366000c1e1100 */
.L_x_34:
[----:B------:R-:W-:Y:S05]  /*35840*/  BSYNC B1 ;  /* 0x0000000000017941 */ /* 0x000fea0003800000 */
.L_x_33:
[----:B------:R-:W-:Y:S05]  /*35850*/  @P0 BRA `(.L_x_35) ;  /* 0x000000f400e80947 */ /* 0x000fea0003800000 */
[----:B------:R-:W2:Y:S01]  /*35860*/  LDL.LU R16, [R1+0x7d4] ;  /* 0x0007d40001107983 */ /* 0x000ea20000300800 */
[----:B-----5:R-:W-:Y:S01]  /*35870*/  LOP3.LUT R13, R13, 0xff, RZ, 0xc0, !PT ;  /* 0x000000ff0d0d7812 */ /* 0x020fe200078ec0ff */
[----:B------:R-:W-:Y:S01]  /*35880*/  ULDC.64 UR4, c[0x0][0x5c0] ;  /* 0x0001700000047ab9 */ /* 0x000fe20000000a00 */
[----:B------:R-:W-:Y:S01]  /*35890*/  IADD3 R14, P0, P1, R3, R14, R11 ;  /* 0x0000000e030e7210 */ /* 0x000fe2000791e00b */
[----:B------:R-:W-:Y:S01]  /*358a0*/  ULDC.64 UR8, c[0x0][0x208] ;  /* 0x0000820000087ab9 */ /* 0x000fe20000000a00 */
[----:B------:R-:W-:Y:S02]  /*358b0*/  F2FP.F16.E4M3.UNPACK_B R13, R13 ;  /* 0x0000000dff0d723e */ /* 0x000fe400020006ff */
[----:B------:R-:W-:Y:S02]  /*358c0*/  IADD3.X R29, R2, R29, R10, P0, P1 ;  /* 0x0000001d021d7210 */ /* 0x000fe400007e240a */
[----:B------:R-:W-:Y:S01]  /*358d0*/  IADD3 R14, P0, R14, UR4, RZ ;  /* 0x000000040e0e7c10 */ /* 0x000fe2000ff1e0ff */
[----:B------:R-:W-:-:S03]  /*358e0*/  HADD2.F32 R13, -RZ, R13.H0_H0 ;  /* 0x2000000dff0d7230 */ /* 0x000fc60000004100 */
[----:B------:R-:W-:Y:S02]  /*358f0*/  IADD3.X R15, R29, UR5, RZ, P0, !PT ;  /* 0x000000051d0f7c10 */ /* 0x000fe400087fe4ff */
[----:B------:R-:W-:-:S04]  /*35900*/  FMUL R13, R13, UR61 ;  /* 0x0000003d0d0d7c20 */ /* 0x000fc80008400000 */
[----:B--2---:R-:W-:-:S05]  /*35910*/  FFMA R13, R16, UR60, R13 ;  /* 0x0000003c100d7c23 */ /* 0x004fca000800000d */
[----:B------:R-:W-:-:S05]  /*35920*/  F2FP.SATFINITE.E4M3.F32.PACK_AB_MERGE_C R13, RZ, R13, RZ ;  /* 0x0000000dff0d723e */ /* 0x000fca00048070ff */
[----:B------:R2:W-:Y:S01]  /*35930*/  STG.E.U8 desc[UR8][R14.64+0xe9], R13 ;  /* 0x0000e90d0e007986 */ /* 0x0005e2000c101108 */
[----:B------:R-:W-:Y:S05]  /*35940*/  BRA `(.L_x_35) ;  /* 0x000000f400ac7947 */ /* 0x000fea0003800000 */
.L_x_32:
[C---:B------:R-:W-:Y:S01]  /*35950*/  ISETP.GE.AND P5, PT, R13.reuse, 0x1, PT ;  /* 0x000000010d00780c */ /* 0x040fe20003fa6270 */
[----:B------:R-:W2:Y:S03]  /*35960*/  LDL.LU R32, [R1+0x260] ;  /* 0x0002600001207983 */ /* 0x000ea60000300800 */
[----:B------:R-:W-:Y:S01]  /*35970*/  ISETP.LT.OR P0, PT, R28, 0x1, !P5 ;  /* 0x000000011c00780c */ /* 0x000fe20006f01670 */
[----:B------:R-:W-:Y:S01]  /*35980*/  FMUL R20, R20, UR60 ;  /* 0x0000003c14147c20 */ /* 0x000fe20008400000 */
[----:B------:R-:W-:Y:S01]  /*35990*/  ULDC.64 UR4, c[0x0][0x208] ;  /* 0x0000820000047ab9 */ /* 0x000fe20000000a00 */
[----:B------:R-:W-:Y:S01]  /*359a0*/  ISETP.GE.AND P2, PT, R13, 0x9, PT ;  /* 0x000000090d00780c */ /* 0x000fe20003f46270 */
[----:B------:R-:W-:Y:S01]  /*359b0*/  FMUL R21, R21, UR60 ;  /* 0x0000003c15157c20 */ /* 0x000fe20008400000 */
[----:B------:R-:W-:Y:S01]  /*359c0*/  FMUL R22, R22, UR60 ;  /* 0x0000003c16167c20 */ /* 0x000fe20008400000 */
[----:B------:R-:W-:Y:S01]  /*359d0*/  FMUL R23, R23, UR60 ;  /* 0x0000003c17177c20 */ /* 0x000fe20008400000 */
[----:B------:R-:W-:Y:S01]  /*359e0*/  FMUL R232, R232, UR60 ;  /* 0x0000003ce8e87c20 */ /* 0x000fe20008400000 */
[----:B------:R-:W3:Y:S05]  /*359f0*/  LDL.LU R35, [R1+0x264] ;  /* 0x0002640001237983 */ /* 0x000eea0000300800 */
[----:B------:R-:W1:Y:S01]  /*35a00*/  @!P0 LDC.64 R16, c[0x0][0x5c0] ;  /* 0x00017000ff108b82 */ /* 0x000e620000000a00 */
[----:B------:R-:W-:Y:S01]  /*35a10*/  F2FP.SATFINITE.E4M3.F32.PACK_AB_MERGE_C R20, RZ, R20, RZ ;  /* 0x00000014ff14723e */ /* 0x000fe200048070ff */
[----:B------:R-:W-:Y:S01]  /*35a20*/  FMUL R233, R233, UR60 ;  /* 0x0000003ce9e97c20 */ /* 0x000fe20008400000 */
[----:B------:R-:W-:Y:S01]  /*35a30*/  F2FP.SATFINITE.E4M3.F32.PACK_AB_MERGE_C R21, RZ, R21, RZ ;  /* 0x00000015ff15723e */ /* 0x000fe200048070ff */
[----:B------:R-:W4:Y:S01]  /*35a40*/  LDL.LU R34, [R1+0x268] ;  /* 0x0002680001227983 */ /* 0x000f220000300800 */
[----:B------:R-:W-:Y:S01]  /*35a50*/  F2FP.SATFINITE.E4M3.F32.PACK_AB_MERGE_C R22, RZ, R22, RZ ;  /* 0x00000016ff16723e */ /* 0x000fe200048070ff */
[----:B------:R-:W-:Y:S01]  /*35a60*/  FMUL R234, R234, UR60 ;  /* 0x0000003ceaea7c20 */ /* 0x000fe20008400000 */
[----:B------:R-:W-:Y:S01]  /*35a70*/  F2FP.SATFINITE.E4M3.F32.PACK_AB_MERGE_C R23, RZ, R23, RZ ;  /* 0x00000017ff17723e */ /* 0x000fe200048070ff */
[----:B------:R-:W-:Y:S01]  /*35a80*/  FMUL R235, R235, UR60 ;  /* 0x0000003cebeb7c20 */ /* 0x000fe20008400000 */
[----:B------:R-:W-:Y:S01]  /*35a90*/  F2FP.SATFINITE.E4M3.F32.PACK_AB_MERGE_C R232, RZ, R232, RZ ;  /* 0x000000e8ffe8723e */ /* 0x000fe200048070ff */
[----:B------:R-:W-:Y:S01]  /*35aa0*/  FMUL R236, R236, UR60 ;  /* 0x0000003cecec7c20 */ /* 0x000fe20008400000 */
[----:B------:R-:W-:Y:S01]  /*35ab0*/  F2FP.SATFINITE.E4M3.F32.PACK_AB_MERGE_C R233, RZ, R233, RZ ;  /* 0x000000e9ffe9723e */ /* 0x000fe200048070ff */
[----:B------:R-:W-:Y:S01]  /*35ac0*/  FMUL R237, R237, UR60 ;  /* 0x0000003ceded7c20 */ /* 0x000fe20008400000 */
[----:B------:R-:W-:Y:S01]  /*35ad0*/  F2FP.SATFINITE.E4M3.F32.PACK_AB_MERGE_C R234, RZ, R234, RZ ;  /* 0x000000eaffea723e */ /* 0x000fe200048070ff */
[----:B------:R-:W4:Y:S01]  /*35ae0*/  LDL.LU R36, [R1+0x26c] ;  /* 0x00026c0001247983 */ /* 0x000f220000300800 */
[----:B------:R-:W-:-:S02]  /*35af0*/  LOP3.LUT R7, R7, 0xffbfffff, RZ, 0xc0, !PT ;  /* 0xffbfffff07077812 */ /* 0x000fc400078ec0ff */
[----:B------:R-:W-:Y:S02]  /*35b00*/  F2FP.SATFINITE.E4M3.F32.PACK_AB_MERGE_C R235, RZ, R235, RZ ;  /* 0x000000ebffeb723e */ /* 0x000fe400048070ff */
[----:B------:R-:W-:Y:S02]  /*35b10*/  @P2 LOP3.LUT R7, R7, 0x400000, RZ, 0xfc, !PT ;  /* 0x0040000007072812 */ /* 0x000fe400078efcff */
[----:B------:R-:W-:Y:S02]  /*35b20*/  LOP3.LUT R0, R0, 0xfffffffd, RZ, 0xc0, !PT ;  /* 0xfffffffd00007812 */ /* 0x000fe400078ec0ff */
[----:B------:R-:W-:Y:S02]  /*35b30*/  LOP3.LUT R7, R7, 0xffefffff, RZ, 0xc0, !PT ;  /* 0xffefffff07077812 */ /* 0x000fe400078ec0ff */
[----:B-1----:R-:W-:Y:S02]  /*35b40*/  @!P0 IADD3 R16, P1, R14, R16, RZ ;  /* 0x000000100e108210 */ /* 0x002fe40007f3e0ff */
[----:B------:R-:W-:-:S02]  /*35b50*/  F2FP.SATFINITE.E4M3.F32.PACK_AB_MERGE_C R236, RZ, R236, RZ ;  /* 0x000000ecffec723e */ /* 0x000fc400048070ff */
[----:B------:R-:W-:Y:S01]  /*35b60*/  F2FP.SATFINITE.E4M3.F32.PACK_AB_MERGE_C R237, RZ, R237, RZ ;  /* 0x000000edffed723e */ /* 0x000fe200048070ff */
[----:B------:R-:W-:Y:S01]  /*35b70*/  @!P0 IMAD.X R17, R29, 0x1, R17, P1 ;  /* 0x000000011d118824 */ /* 0x000fe200008e0611 */
[----:B------:R-:W-:-:S04]  /*35b80*/  ISETP.LT.OR P1, PT, R28, 0x2, !P5 ;  /* 0x000000021c00780c */ /* 0x000fc80006f21670 */
[----:B------:R1:W-:Y:S01]  /*35b90*/  @!P0 STG.E.U8 desc[UR4][R16.64], R20 ;  /* 0x0000001410008986 */ /* 0x0003e2000c101104 */
[----:B------:R-:W-:-:S08]  /*35ba0*/  ISETP.LT.OR P0, PT, R28, 0x1, !P2 ;  /* 0x000000011c00780c */ /* 0x000fd00005701670 */
[----:B-1----:R-:W1:Y:S02]  /*35bb0*/  @!P1 LDC.64 R16, c[0x0][0x5c0] ;  /* 0x00017000ff109b82 */ /* 0x002e640000000a00 */
[----:B-1----:R-:W-:-:S05]  /*35bc0*/  @!P1 IADD3 R16, P3, R14, R16, RZ ;  /* 0x000000100e109210 */ /* 0x002fca0007f7e0ff */
[----:B------:R-:W-:-:S05]  /*35bd0*/  @!P1 IMAD.X R17, R29, 0x1, R17, P3 ;  /* 0x000000011d119824 */ /* 0x000fca00018e0611 */
[----:B------:R1:W-:Y:S01]  /*35be0*/  @!P1 STG.E.U8 desc[UR4][R16.64+0x1], R21 ;  /* 0x0000011510009986 */ /* 0x0003e2000c101104 */
[----:B------:R-:W-:Y:S01]  /*35bf0*/  ISETP.LT.OR P1, PT, R28, 0x2, !P2 ;  /* 0x000000021c00780c */ /* 0x000fe20005721670 */
[----:B-1----:R-:W1:Y:S02]  /*35c00*/  @!P0 LDC.64 R16, c[0x0][0x5c0] ;  /* 0x00017000ff108b82 */ /* 0x002e640000000a00 */
[----:B-1----:R-:W-:-:S04]  /*35c10*/  @!P0 IADD3 R16, P3, P4, R14, R16, R3 ;  /* 0x000000100e108210 */ /* 0x002fc80007c7e003 */
[----:B------:R-:W-:-:S05]  /*35c20*/  @!P0 IADD3.X R17, R29, R17, R2, P3, P4 ;  /* 0x000000111d118210 */ /* 0x000fca0001fe8402 */
[----:B------:R1:W-:Y:S01]  /*35c30*/  @!P0 STG.E.U8 desc[UR4][R16.64], R22 ;  /* 0x0000001610008986 */ /* 0x0003e2000c101104 */
[----:B------:R-:W-:Y:S01]  /*35c40*/  ISETP.LT.OR P0, PT, R28, 0x9, !P5 ;  /* 0x000000091c00780c */ /* 0x000fe20006f01670 */
[----:B-1----:R-:W1:-:S12]  /*35c50*/  @!P1 LDC.64 R16, c[0x0][0x5c0] ;  /* 0x00017000ff109b82 */ /* 0x002e580000000a00 */
[----:B0-----:R-:W0:Y:S01]  /*35c60*/  @!P0 LDC.64 R18, c[0x0][0x5c0] ;  /* 0x00017000ff128b82 */ /* 0x001e220000000a00 */
[----:B-1----:R-:W-:-:S04]  /*35c70*/  @!P1 IADD3 R16, P3, P4, R14, R16, R3 ;  /* 0x000000100e109210 */ /* 0x002fc80007c7e003 */
[----:B------:R-:W-:-:S05]  /*35c80*/  @!P1 IADD3.X R17, R29, R17, R2, P3, P4 ;  /* 0x000000111d119210 */ /* 0x000fca0001fe8402 */
[----:B------:R0:W-:Y:S01]  /*35c90*/  @!P1 STG.E.U8 desc[UR4][R16.64+0x1], R23 ;  /* 0x0000011710009986 */ /* 0x0001e2000c101104 */
[----:B------:R-:W-:Y:S02]  /*35ca0*/  ISETP.LT.OR P1, PT, R28, 0xa, !P5 ;  /* 0x0000000a1c00780c */ /* 0x000fe40006f21670 */
[----:B0-----:R-:W-:-:S05]  /*35cb0*/  @!P0 IADD3 R16, P3, R14, R18, RZ ;  /* 0x000000120e108210 */ /* 0x001fca0007f7e0ff */
[----:B------:R-:W-:Y:S01]  /*35cc0*/  @!P0 IMAD.X R17, R29, 0x1, R19, P3 ;  /* 0x000000011d118824 */ /* 0x000fe200018e0613 */
[----:B------:R-:W-:-:S04]  /*35cd0*/  ISETP.LT.OR P3, PT, R28, 0x9, !P2 ;  /* 0x000000091c00780c */ /* 0x000fc80005761670 */
[----:B------:R0:W-:Y:S01]  /*35ce0*/  @!P0 STG.E.U8 desc[UR4][R16.64+0x8], R232 ;  /* 0x000008e810008986 */ /* 0x0001e2000c101104 */
[----:B------:R-:W-:-:S08]  /*35cf0*/  ISETP.LT.OR P0, PT, R28, 0xa, !P2 ;  /* 0x0000000a1c00780c */ /* 0x000fd00005701670 */
[----:B------:R-:W1:Y:S08]  /*35d00*/  @!P3 LDC.64 R18, c[0x0][0x5c0] ;  /* 0x00017000ff12bb82 */ /* 0x000e700000000a00 */
[----:B0-----:R-:W0:Y:S08]  /*35d10*/  @!P1 LDC.64 R16, c[0x0][0x5c0] ;  /* 0x00017000ff109b82 */ /* 0x001e300000000a00 */
[----:B------:R-:W2:Y:S01]  /*35d20*/  @!P0 LDC.64 R20, c[0x0][0x5c0] ;  /* 0x00017000ff148b82 */ /* 0x000ea20000000a00 */
[----:B0-----:R-:W-:-:S05]  /*35d30*/  @!P1 IADD3 R16, P4, R14, R16, RZ ;  /* 0x000000100e109210 */ /* 0x001fca0007f9e0ff */
[----:B------:R-:W-:-:S05]  /*35d40*/  @!P1 IMAD.X R17, R29, 0x1, R17, P4 ;  /* 0x000000011d119824 */ /* 0x000fca00020e0611 */
[----:B------:R0:W-:Y:S01]  /*35d50*/  @!P1 STG.E.U8 desc[UR4][R16.64+0x9], R233 ;  /* 0x000009e910009986 */ /* 0x0001e2000c101104 */
[----:B-1----:R-:W-:-:S04]  /*35d60*/  @!P3 IADD3 R18, P1, P4, R14, R18, R3 ;  /* 0x000000120e12b210 */ /* 0x002fc80007c3e003 */
[----:B------:R-:W-:Y:S02]  /*35d70*/  @!P3 IADD3.X R19, R29, R19, R2, P1, P4 ;  /* 0x000000131d13b210 */ /* 0x000fe40000fe8402 */
[----:B--2---:R-:W-:-:S03]  /*35d80*/  @!P0 IADD3 R22, P1, P4, R14, R20, R3 ;  /* 0x000000140e168210 */ /* 0x004fc60007c3e003 */
[----:B------:R1:W-:Y:S01]  /*35d90*/  @!P3 STG.E.U8 desc[UR4][R18.64+0x8], R234 ;  /* 0x000008ea1200b986 */ /* 0x0003e2000c101104 */
[----:B------:R-:W-:Y:S02]  /*35da0*/  @!P0 IADD3.X R23, R29, R21, R2, P1, P4 ;  /* 0x000000151d178210 */ /* 0x000fe40000fe8402 */
[----:B------:R-:W-:-:S03]  /*35db0*/  ISETP.GE.AND P1, PT, R13, 0x81, PT ;  /* 0x000000810d00780c */ /* 0x000fc60003f26270 */
[----:B------:R2:W-:Y:S01]  /*35dc0*/  @!P0 STG.E.U8 desc[UR4][R22.64+0x9], R235 ;  /* 0x000009eb16008986 */ /* 0x0005e2000c101104 */
[C---:B------:R-:W-:Y:S02]  /*35dd0*/  ISETP.LT.OR P4, PT, R28.reuse, 0x1, !P1 ;  /* 0x000000011c00780c */ /* 0x040fe40004f81670 */
[C---:B------:R-:W-:Y:S02]  /*35de0*/  ISETP.LT.OR P3, PT, R28.reuse, 0x2, !P1 ;  /* 0x000000021c00780c */ /* 0x040fe40004f61670 */
[C---:B------:R-:W-:Y:S02]  /*35df0*/  ISETP.LT.OR P2, PT, R28.reuse, 0x9, !P1 ;  /* 0x000000091c00780c */ /* 0x040fe40004f41670 */
[----:B------:R-:W-:-:S03]  /*35e00*/  ISETP.LT.OR P0, PT, R28, 0xa, !P1 ;  /* 0x0000000a1c00780c */ /* 0x000fc60004f01670 */
[----:B------:R-:W-:-:S04]  /*35e10*/  @P1 LOP3.LUT R7, R7, 0x100000, RZ, 0xfc, !PT ;  /* 0x0010000007071812 */ /* 0x000fc800078efcff */
[----:B0-----:R-:W0:Y:S01]  /*35e20*/  @!P4 LDC.64 R16, c[0x0][0x5c0] ;  /* 0x00017000ff10cb82 */ /* 0x001e220000000a00 */
[----:B------:R-:W-:-:S03]  /*35e30*/  LOP3.LUT R7, R7, 0xff7fffff, RZ, 0xc0, !PT ;  /* 0xff7fffff07077812 */ /* 0x000fc600078ec0ff */
[----:B------:R-:W-:Y:S02]  /*35e40*/  @P2 LOP3.LUT R0, R0, 0x2, RZ, 0xfc, !PT ;  /* 0x0000000200002812 */ /* 0x000fe400078efcff */
[----:B------:R-:W-:Y:S02]  /*35e50*/  @P0 LOP3.LUT R7, R7, 0x800000, RZ, 0xfc, !PT ;  /* 0x0080000007070812 */ /* 0x000fe400078efcff */
[----:B------:R-:W-:Y:S02]  /*35e60*/  LOP3.LUT R0, R0, 0xfffffff7, RZ, 0xc0, !PT ;  /* 0xfffffff700007812 */ /* 0x000fe400078ec0ff */
[----:B------:R-:W-:Y:S02]  /*35e70*/  LOP3.LUT R7, R7, 0xffdfffff, RZ, 0xc0, !PT ;  /* 0xffdfffff07077812 */ /* 0x000fe400078ec0ff */
[----:B0-----:R-:W-:-:S04]  /*35e80*/  @!P4 IADD3 R20, P5, P6, R14, R16, R9 ;  /* 0x000000100e14c210 */ /* 0x001fc80007ebe009 */
[----:B------:R-:W-:Y:S02]  /*35e90*/  @!P4 IADD3.X R21, R29, R17, R8, P5, P6 ;  /* 0x000000111d15c210 */ /* 0x000fe40002fec408 */
[----:B------:R-:W1:Y:S03]  /*35ea0*/  @!P3 LDC.64 R16, c[0x0][0x5c0] ;  /* 0x00017000ff10bb82 */ /* 0x000e660000000a00 */
[----:B------:R-:W-:Y:S01]  /*35eb0*/  @!P4 STG.E.U8 desc[UR4][R20.64], R236 ;  /* 0x000000ec1400c986 */ /* 0x000fe2000c101104 */
[----:B-1----:R-:W-:-:S04]  /*35ec0*/  @!P3 IADD3 R18, P5, P6, R14, R16, R9 ;  /* 0x000000100e12b210 */ /* 0x002fc80007ebe009 */
[----:B------:R-:W-:Y:S02]  /*35ed0*/  @!P3 IADD3.X R19, R29, R17, R8, P5, P6 ;  /* 0x000000111d13b210 */ /* 0x000fe40002fec408 */
[----:B------:R-:W0:Y:S03]  /*35ee0*/  @!P2 LDC.64 R16, c[0x0][0x5c0] ;  /* 0x00017000ff10ab82 */ /* 0x000e260000000a00 */
[----:B------:R1:W-:Y:S01]  /*35ef0*/  @!P3 STG.E.U8 desc[UR4][R18.64+0x1], R237 ;  /* 0x000001ed1200b986 */ /* 0x0003e2000c101104 */
[----:B0-----:R-:W-:-:S04]  /*35f00*/  @!P2 IADD3 R24, P5, P6, R14, R16, R9 ;  /* 0x000000100e18a210 */ /* 0x001fc80007ebe009 */
[----:B------:R-:W-:Y:S02]  /*35f10*/  @!P2 IADD3.X R25, R29, R17, R8, P5, P6 ;  /* 0x000000111d19a210 */ /* 0x000fe40002fec408 */
[----:B------:R-:W2:Y:S01]  /*35f20*/  @!P0 LDC.64 R16, c[0x0][0x5c0] ;  /* 0x00017000ff108b82 */ /* 0x000ea20000000a00 */
[----:B------:R-:W-:-:S04]  /*35f30*/  ISETP.GE.AND P2, PT, R13, 0x101, PT ;  /* 0x000001010d00780c */ /* 0x000fc80003f46270 */
[C---:B------:R-:W-:Y:S02]  /*35f40*/  ISETP.LT.OR P1, PT, R28.reuse, 0x1, !P2 ;  /* 0x000000011c00780c */ /* 0x040fe40005721670 */
[----:B------:R-:W-:-:S11]  /*35f50*/  ISETP.LT.OR P3, PT, R28, 0x2, !P2 ;  /* 0x000000021c00780c */ /* 0x000fd60005761670 */
[----:B------:R-:W-:Y:S02]  /*35f60*/  @P1 LOP3.LUT R0, R0, 0x8, RZ, 0xfc, !PT ;  /* 0x0000000800001812 */ /* 0x000fe400078efcff */
[----:B--2---:R-:W-:Y:S02]  /*35f70*/  @!P0 IADD3 R22, P5, P6, R14, R16, R9 ;  /* 0x000000100e168210 */ /* 0x004fe40007ebe009 */
[----:B------:R-:W-:Y:S02]  /*35f80*/  ISETP.LT.OR P2, PT, R28, 0x9, !P2 ;  /* 0x000000091c00780c */ /* 0x000fe40005741670 */
[----:B------:R-:W-:Y:S02]  /*35f90*/  @!P0 IADD3.X R23, R29, R17, R8, P5, P6 ;  /* 0x000000111d178210 */ /* 0x000fe40002fec408 */
[----:B------:R-:W0:Y:S01]  /*35fa0*/  @!P1 LDC.64 R16, c[0x0][0x5c0] ;  /* 0x00017000ff109b82 */ /* 0x000e220000000a00 */
[----:B------:R-:W-:Y:S02]  /*35fb0*/  @P3 LOP3.LUT R7, R7, 0x200000, RZ, 0xfc, !PT ;  /* 0x0020000007073812 */ /* 0x000fe400078efcff */
[----:B0-----:R-:W-:-:S04]  /*35fc0*/  @!P1 IADD3 R30, P4, P5, R14, R16, R11 ;  /* 0x000000100e1e9210 */ /* 0x001fc80007d9e00b */
[----:B------:R-:W-:Y:S02]  /*35fd0*/  @!P1 IADD3.X R31, R29, R17, R10, P4, P5 ;  /* 0x000000111d1f9210 */ /* 0x000fe400027ea40a */
[----:B------:R-:W-:Y:S01]  /*35fe0*/  ISETP.GE.AND P1, PT, R13, 0x89, PT ;  /* 0x000000890d00780c */ /* 0x000fe20003f26270 */
[----:B------:R-:W0:Y:S03]  /*35ff0*/  @!P3 LDC.64 R16, c[0x0][0x5c0] ;  /* 0x00017000ff10bb82 */ /* 0x000e260000000a00 */
[----:B------:R-:W-:-:S13]  /*36000*/  ISETP.LT.OR P4, PT, R28, 0x1, !P1 ;  /* 0x000000011c00780c */ /* 0x000fda0004f81670 */
[----:B-1----:R-:W1:Y:S01]  /*36010*/  @!P4 LDC.64 R18, c[0x0][0x5c0] ;  /* 0x00017000ff12cb82 */ /* 0x002e620000000a00 */
[----:B------:R-:W-:-:S04]  /*36020*/  @!P4 IADD3 R15, P5, P6, R3, R14, R9 ;  /* 0x0000000e030fc210 */ /* 0x000fc80007ebe009 */
[----:B------:R-:W-:Y:S02]  /*36030*/  @!P4 IADD3.X R20, R2, R29, R8, P5, P6 ;  /* 0x0000001d0214c210 */ /* 0x000fe40002fec408 */
[----:B0-----:R-:W-:-:S04]  /*36040*/  @!P3 IADD3 R26, P5, P6, R14, R16, R11 ;  /* 0x000000100e1ab210 */ /* 0x001fc80007ebe00b */
[----:B------:R-:W-:Y:S02]  /*36050*/  @!P3 IADD3.X R27, R29, R17, R10, P5, P6 ;  /* 0x000000111d1bb210 */ /* 0x000fe40002fec40a */
[----:B------:R-:W-:Y:S02]  /*36060*/  LOP3.LUT P3, RZ, R0, 0x2, RZ, 0xc0, !PT ;  /* 0x0000000200ff7812 */ /* 0x000fe4000786c0ff */
[----:B-1----:R-:W-:Y:S01]  /*36070*/  @!P4 IADD3 R18, P0, R15, R18, RZ ;  /* 0x000000120f12c210 */ /* 0x002fe20007f1e0ff */
[----:B------:R-:W-:-:S04]  /*36080*/  FMUL R15, R32, UR60 ;  /* 0x0000003c200f7c20 */ /* 0x000fc80008400000 */
[----:B------:R-:W-:Y:S01]  /*36090*/  @!P4 IMAD.X R19, R20, 0x1, R19, P0 ;  /* 0x000000011413c824 */ /* 0x000fe200000e0613 */
[----:B------:R-:W-:Y:S02]  /*360a0*/  F2FP.SATFINITE.E4M3.F32.PACK_AB_MERGE_C R15, RZ, R15, RZ ;  /* 0x0000000fff0f723e */ /* 0x000fe400048070ff */
[----:B------:R-:W-:Y:S02]  /*360b0*/  LOP3.LUT R0, R0, 0xffffffef, RZ, 0xc0, !PT ;  /* 0xffffffef00007812 */ /* 0x000fe400078ec0ff */
[----:B------:R-:W-:Y:S01]  /*360c0*/  LOP3.LUT P0, RZ, R7, 0x800000, RZ, 0xc0, !PT ;  /* 0x0080000007ff7812 */ /* 0x000fe2000780c0ff */
[----:B------:R0:W-:Y:S01]  /*360d0*/  @!P4 STG.E.U8 desc[UR4][R18.64], R15 ;  /* 0x0000000f1200c986 */ /* 0x0001e2000c101104 */
[----:B------:R-:W-:-:S13]  /*360e0*/  ISETP.LT.OR P4, PT, R28, 0x2, !P1 ;  /* 0x000000021c00780c */ /* 0x000fda0004f81670 */
[----:B------:R-:W1:Y:S01]  /*360f0*/  @!P4 LDC.64 R16, c[0x0][0x5c0] ;  /* 0x00017000ff10cb82 */ /* 0x000e620000000a00 */
[----:B0-----:R-:W-:-:S04]  /*36100*/  @!P4 IADD3 R18, P5, P6, R3, R14, R9 ;  /* 0x0000000e0312c210 */ /* 0x001fc80007ebe009 */
[----:B------:R-:W-:Y:S02]  /*36110*/  @!P4 IADD3.X R15, R2, R29, R8, P5, P6 ;  /* 0x0000001d020fc210 */ /* 0x000fe40002fec408 */
[----:B-1----:R-:W-:-:S05]  /*36120*/  @!P4 IADD3 R18, P5, R18, R16, RZ ;  /* 0x000000101212c210 */ /* 0x002fca0007fbe0ff */
[----:B------:R-:W-:Y:S02]  /*36130*/  @!P4 IMAD.X R19, R15, 0x1, R17, P5 ;  /* 0x000000010f13c824 */ /* 0x000fe400028e0611 */
[----:B---3--:R-:W-:Y:S01]  /*36140*/  FMUL R15, R35, UR60 ;  /* 0x0000003c230f7c20 */ /* 0x008fe20008400000 */
[----:B------:R-:W0:Y:S01]  /*36150*/  @!P2 LDC.64 R16, c[0x0][0x5c0] ;  /* 0x00017000ff10ab82 */ /* 0x000e220000000a00 */
[----:B------:R-:W2:Y:S03]  /*36160*/  LDL.LU R35, [R1+0x270] ;  /* 0x0002700001237983 */ /* 0x000ea60000300800 */
[----:B------:R-:W-:-:S05]  /*36170*/  F2FP.SATFINITE.E4M3.F32.PACK_AB_MERGE_C R15, RZ, R15, RZ ;  /* 0x0000000fff0f723e */ /* 0x000fca00048070ff */
[----:B------:R4:W-:Y:S02]  /*36180*/  @!P4 STG.E.U8 desc[UR4][R18.64+0x1], R15 ;  /* 0x0000010f1200c986 */ /* 0x0009e4000c101104 */
[----:B----4-:R-:W-:Y:S02]  /*36190*/  FMUL R15, R34, UR60 ;  /* 0x0000003c220f7c20 */ /* 0x010fe40008400000 */
[----:B------:R-:W3:Y:S04]  /*361a0*/  LDL.LU R34, [R1+0x274] ;  /* 0x0002740001227983 */ /* 0x000ee80000300800 */
[----:B------:R-:W4:Y:S04]  /*361b0*/  LDL.LU R41, [R1+0x278] ;  /* 0x0002780001297983 */ /* 0x000f280000300800 */
[----:B------:R-:W4:Y:S01]  /*361c0*/  LDL.LU R40, [R1+0x27c] ;  /* 0x00027c0001287983 */ /* 0x000f220000300800 */
[----:B0-----:R-:W-:-:S02]  /*361d0*/  @!P2 IADD3 R32, P5, P6, R14, R16, R11 ;  /* 0x000000100e20a210 */ /* 0x001fc40007ebe00b */
[----:B------:R-:W-:Y:S01]  /*361e0*/  F2FP.SATFINITE.E4M3.F32.PACK_AB_MERGE_C R15, RZ, R15, RZ ;  /* 0x0000000fff0f723e */ /* 0x000fe200048070ff */
[----:B------:R-:W4:Y:S01]  /*361f0*/  LDL.LU R42, [R1+0x280] ;  /* 0x00028000012a7983 */ /* 0x000f220000300800 */
[----:B------:R-:W-:Y:S02]  /*36200*/  @!P2 IADD3.X R33, R29, R17, R10, P5, P6 ;  /* 0x000000111d21a210 */ /* 0x000fe40002fec40a */
[----:B------:R-:W-:-:S04]  /*36210*/  ISETP.GE.AND P6, PT, R13, 0x101, PT ;  /* 0x000001010d00780c */ /* 0x000fc80003fc6270 */
[----:B------:R-:W-:Y:S02]  /*36220*/  ISETP.LT.OR P6, PT, R28, 0xa, !P6 ;  /* 0x0000000a1c00780c */ /* 0x000fe400077c1670 */
[----:B------:R-:W-:-:S11]  /*36230*/  @P2 LOP3.LUT R0, R0, 0x10, RZ, 0xfc, !PT ;  /* 0x0000001000002812 */ /* 0x000fd600078efcff */
[----:B------:R-:W0:Y:S01]  /*36240*/  @!P6 LDC.64 R16, c[0x0][0x5c0] ;  /* 0x00017000ff10eb82 */ /* 0x000e220000000a00 */
[----:B------:R-:W-:Y:S01]  /*36250*/  LOP3.LUT P2, RZ, R7, 0x400000, RZ, 0xc0, !PT ;  /* 0x0040000007ff7812 */ /* 0x000fe2000784c0ff */
[----:B------:R1:W-:Y:S03]  /*36260*/  @!P3 STG.E.U8 desc[UR4][R24.64+0x8], R15 ;  /* 0x0000080f1800b986 */ /* 0x0003e6000c101104 */
        /* <DEDUP_REMOVED lines=8> */
[----:B------:R-:W-:Y:S01]  /*362f0*/  ISETP.LT.OR P3, PT, R28, 0x12, !P2 ;  /* 0x000000121c00780c */ /* 0x000fe20005761670 */
[----:B-1----:R-:W-:Y:S01]  /*36300*/  FMUL R15, R36, UR60 ;  /* 0x0000003c240f7c20 */ /* 0x002fe20008400000 */
[----:B------:R-:W-:-:S04]  /*36310*/  LOP3.LUT R0, R0, 0xfffffffe, RZ, 0xc0, !PT ;  /* 0xfffffffe00007812 */ /* 0x000fc800078ec0ff */
[----:B------:R-:W-:Y:S02]  /*36320*/  @P6 LOP3.LUT R0, R0, 0x1, RZ, 0xfc, !PT ;  /* 0x0000000100006812 */ /* 0x000fe400078efcff */
[----:B------:R-:W-:Y:S02]  /*36330*/  F2FP.SATFINITE.E4M3.F32.PACK_AB_MERGE_C R15, RZ, R15, RZ ;  /* 0x0000000fff0f723e */ /* 0x000fe400048070ff */
[----:B------:R-:W-:-:S03]  /*36340*/  @!P4 IADD3 R16, P5, P6, R3, R14, R9 ;  /* 0x0000000e0310c210 */ /* 0x000fc60007ebe009 */
[----:B------:R2:W-:Y:S01]  /*36350*/  @!P0 STG.E.U8 desc[UR4][R22.64+0x9], R15 ;  /* 0x0000090f16008986 */ /* 0x0005e2000c101104 */
[----:B0-----:R-:W-:Y:S02]  /*36360*/  @!P4 IADD3 R18, P0, R16, R18, RZ ;  /* 0x000000121012c210 */ /* 0x001fe40007f1e0ff */
[----:B------:R-:W0:Y:S01]  /*36370*/  @!P3 LDC.64 R16, c[0x0][0x5c0] ;  /* 0x00017000ff10bb82 */ /* 0x000e220000000a00 */
[----:B------:R-:W-:-:S05]  /*36380*/  @!P4 IADD3.X R24, R2, R29, R8, P5, P6 ;  /* 0x0000001d0218c210 */ /* 0x000fca0002fec408 */
[----:B------:R-:W-:Y:S01]  /*36390*/  @!P4 IMAD.X R19, R24, 0x1, R19, P0 ;  /* 0x000000011813c824 */ /* 0x000fe200000e0613 */
[----:B------:R-:W-:Y:S02]  /*363a0*/  ISETP.LT.OR P0, PT, R28, 0xa, !P1 ;  /* 0x0000000a1c00780c */ /* 0x000fe40004f01670 */
[----:B0-----:R-:W-:-:S04]  /*363b0*/  @!P3 IADD3 R36, P5, P6, R14, R16, R3 ;  /* 0x000000100e24b210 */ /* 0x001fc80007ebe003 */
[----:B------:R-:W-:-:S07]  /*363c0*/  @!P3 IADD3.X R37, R29, R17, R2, P5, P6 ;  /* 0x000000111d25b210 */ /* 0x000fce0002fec402 */
[----:B------:R-:W0:Y:S01]  /*363d0*/  @!P0 LDC.64 R16, c[0x0][0x5c0] ;  /* 0x00017000ff108b82 */ /* 0x000e220000000a00 */
[----:B------:R-:W-:Y:S02]  /*363e0*/  ISETP.LT.OR P1, PT, R28, 0x19, !P2 ;  /* 0x000000191c00780c */ /* 0x000fe40005721670 */
[C---:B------:R-:W-:Y:S02]  /*363f0*/  LOP3.LUT P6, RZ, R0.reuse, 0x8, RZ, 0xc0, !PT ;  /* 0x0000000800ff7812 */ /* 0x040fe400078cc0ff */
[----:B------:R-:W-:Y:S02]  /*36400*/  LOP3.LUT R0, R0, 0xfffffeff, RZ, 0xc0, !PT ;  /* 0xfffffeff00007812 */ /* 0x000fe400078ec0ff */
[----:B------:R-:W-:-:S07]  /*36410*/  LOP3.LUT P3, RZ, R7, 0x200000, RZ, 0xc0, !PT ;  /* 0x0020000007ff7812 */ /* 0x000fce000786c0ff */
[----:B------:R-:W-:Y:S01]  /*36420*/  @P1 LOP3.LUT R0, R0, 0x100, RZ, 0xfc, !PT ;  /* 0x0000010000001812 */ /* 0x000fe200078efcff */
[----:B--2---:R-:W-:-:S05]  /*36430*/  FMUL R15, R35, UR60 ;  /* 0x0000003c230f7c20 */ /* 0x004fca0008400000 */
[----:B------:R-:W-:-:S05]  /*36440*/  F2FP.SATFINITE.E4M3.F32.PACK_AB_MERGE_C R15, RZ, R15, RZ ;  /* 0x0000000fff0f723e */ /* 0x000fca00048070ff */
[----:B------:R1:W-:Y:S02]  /*36450*/  @!P4 STG.E.U8 desc[UR4][R18.64+0x8], R15 ;  /* 0x0000080f1200c986 */ /* 0x0003e4000c101104 */
[----:B-1----:R-:W-:-:S04]  /*36460*/  @!P0 IADD3 R18, P4, P5, R3, R14, R9 ;  /* 0x0000000e03128210 */ /* 0x002fc80007d9e009 */
[----:B------:R-:W-:Y:S02]  /*36470*/  @!P0 IADD3.X R15, R2, R29, R8, P4, P5 ;  /* 0x0000001d020f8210 */ /* 0x000fe400027ea408 */
[----:B0-----:R-:W-:-:S05]  /*36480*/  @!P0 IADD3 R18, P4, R18, R16, RZ ;  /* 0x0000001012128210 */ /* 0x001fca0007f9e0ff */
[----:B------:R-:W-:Y:S02]  /*36490*/  @!P0 IMAD.X R19, R15, 0x1, R17, P4 ;  /* 0x000000010f138824 */ /* 0x000fe400020e0611 */
[----:B------:R-:W0:Y:S01]  /*364a0*/  @!P1 LDC.64 R16, c[0x0][0x5c0] ;  /* 0x00017000ff109b82 */ /* 0x000e220000000a00 */
[----:B---3--:R-:W-:-:S05]  /*364b0*/  FMUL R15, R34, UR60 ;  /* 0x0000003c220f7c20 */ /* 0x008fca0008400000 */
[----:B------:R-:W-:Y:S02]  /*364c0*/  F2FP.SATFINITE.E4M3.F32.PACK_AB_MERGE_C R15, RZ, R15, RZ ;  /* 0x0000000fff0f723e */ /* 0x000fe400048070ff */
[----:B0-----:R-:W-:-:S04]  /*364d0*/  @!P1 IADD3 R44, P4, P5, R14, R16, R3 ;  /* 0x000000100e2c9210 */ /* 0x001fc80007d9e003 */
[----:B------:R-:W-:Y:S02]  /*364e0*/  @!P1 IADD3.X R45, R29, R17, R2, P4, P5 ;  /* 0x000000111d2d9210 */ /* 0x000fe400027ea402 */
[----:B------:R-:W-:Y:S01]  /*364f0*/  ISETP.LT.OR P5, PT, R28, 0x1a, !P2 ;  /* 0x0000001a1c00780c */ /* 0x000fe200057a1670 */
[----:B------:R4:W-:Y:S01]  /*36500*/  @!P0 STG.E.U8 desc[UR4][R18.64+0x9], R15 ;  /* 0x0000090f12008986 */ /* 0x0009e2000c101104 */
[----:B------:R-:W-:-:S11]  /*36510*/  LOP3.LUT P1, RZ, R7, 0x100000, RZ, 0xc0, !PT ;  /* 0x0010000007ff7812 */ /* 0x000fd6000782c0ff */
[----:B------:R-:W0:Y:S01]  /*36520*/  @!P5 LDC.64 R16, c[0x0][0x5c0] ;  /* 0x00017000ff10db82 */ /* 0x000e220000000a00 */
[----:B----4-:R-:W-:Y:S02]  /*36530*/  FMUL R15, R41, UR60 ;  /* 0x0000003c290f7c20 */ /* 0x010fe40008400000 */
[----:B------:R-:W2:Y:S01]  /*36540*/  LDL.LU R41, [R1+0x284] ;  /* 0x0002840001297983 */ /* 0x000ea20000300800 */
[----:B------:R-:W-:-:S04]  /*36550*/  LOP3.LUT R7, R7, 0xfffbffff, RZ, 0xc0, !PT ;  /* 0xfffbffff07077812 */ /* 0x000fc800078ec0ff */
[----:B------:R-:W-:Y:S02]  /*36560*/  @P2 LOP3.LUT R7, R7, 0x40000, RZ, 0xfc, !PT ;  /* 0x0004000007072812 */ /* 0x000fe400078efcff */
[----:B------:R-:W-:Y:S02]  /*36570*/  ISETP.LT.OR P2, PT, R28, 0x11, !P1 ;  /* 0x000000111c00780c */ /* 0x000fe40004f41670 */
[----:B------:R-:W-:Y:S02]  /*36580*/  F2FP.SATFINITE.E4M3.F32.PACK_AB_MERGE_C R15, RZ, R15, RZ ;  /* 0x0000000fff0f723e */ /* 0x000fe400048070ff */
[----:B0-----:R-:W-:-:S04]  /*36590*/  @!P5 IADD3 R34, P0, P4, R14, R16, R3 ;  /* 0x000000100e22d210 */ /* 0x001fc80007c1e003 */
[----:B------:R-:W-:-:S05]  /*365a0*/  @!P5 IADD3.X R35, R29, R17, R2, P0, P4 ;  /* 0x000000111d23d210 */ /* 0x000fca00007e8402 */
[----:B------:R-:W0:Y:S01]  /*365b0*/  @!P2 LDC.64 R16, c[0x0][0x5c0] ;  /* 0x00017000ff10ab82 */ /* 0x000e220000000a00 */
[----:B------:R1:W-:Y:S02]  /*365c0*/  @!P6 STG.E.U8 desc[UR4][R30.64], R15 ;  /* 0x0000000f1e00e986 */ /* 0x0003e4000c101104 */
[----:B-1----:R-:W-:Y:S02]  /*365d0*/  FMUL R15, R40, UR60 ;  /* 0x0000003c280f7c20 */ /* 0x002fe40008400000 */
[----:B------:R-:W3:Y:S04]  /*365e0*/  LDL.LU R40, [R1+0x288] ;  /* 0x0002880001287983 */ /* 0x000ee80000300800 */
[----:B------:R-:W4:Y:S01]  /*365f0*/  LDL.LU R43, [R1+0x28c] ;  /* 0x00028c00012b7983 */ /* 0x000f220000300800 */
[----:B0-----:R-:W-:-:S04]  /*36600*/  @!P2 IADD3 R30, P0, P4, R14, R16, R9 ;  /* 0x000000100e1ea210 */ /* 0x001fc80007c1e009 */
[----:B------:R-:W-:Y:S02]  /*36610*/  @!P2 IADD3.X R31, R29, R17, R8, P0, P4 ;  /* 0x000000111d1fa210 */ /* 0x000fe400007e8408 */
[----:B------:R-:W-:-:S13]  /*36620*/  ISETP.LT.OR P2, PT, R28, 0x12, !P1 ;  /* 0x000000121c00780c */ /* 0x000fda0004f41670 */
[----:B------:R-:W0:Y:S02]  /*36630*/  @!P2 LDC.64 R16, c[0x0][0x5c0] ;  /* 0x00017000ff10ab82 */ /* 0x000e240000000a00 */
[----:B0-----:R-:W-:-:S04]  /*36640*/  @!P2 IADD3 R24, P0, P4, R14, R16, R9 ;  /* 0x000000100e18a210 */ /* 0x001fc80007c1e009 */
[----:B------:R-:W-:Y:S02]  /*36650*/  @!P2 IADD3.X R25, R29, R17, R8, P0, P4 ;  /* 0x000000111d19a210 */ /* 0x000fe400007e8408 */
[----:B------:R-:W-:-:S04]  /*36660*/  ISETP.GE.AND P0, PT, R13, 0x109, PT ;  /* 0x000001090d00780c */ /* 0x000fc80003f06270 */
[----:B------:R-:W-:-:S13]  /*36670*/  ISETP.LT.OR P4, PT, R28, 0x1, !P0 ;  /* 0x000000011c00780c */ /* 0x000fda0004781670 */
[----:B------:R-:W0:Y:S01]  /*36680*/  @!P4 LDC.64 R16, c[0x0][0x5c0] ;  /* 0x00017000ff10cb82 */ /* 0x000e220000000a00 */
[----:B------:R-:W-:Y:S02]  /*36690*/  F2FP.SATFINITE.E4M3.F32.PACK_AB_MERGE_C R15, RZ, R15, RZ ;  /* 0x0000000fff0f723e */ /* 0x000fe400048070ff */
[----:B------:R-:W-:-:S03]  /*366a0*/  LOP3.LUT R0, R0, 0xffffffbf, RZ, 0xc0, !PT ;  /* 0xffffffbf00007812 */ /* 0x000fc600078ec0ff */
[----:B------:R1:W-:Y:S01]  /*366b0*/  @!P3 STG.E.U8 desc[UR4][R26.64+0x1], R15 ;  /* 0x0000010f1a00b986 */ /* 0x0003e2000c101104 */
[----:B------:R-:W-:Y:S02]  /*366c0*/  @P5 LOP3.LUT R0, R0, 0x40, RZ, 0xfc, !PT ;  /* 0x0000004000005812 */ /* 0x000fe400078efcff */
[----:B-1----:R-:W-:-:S04]  /*366d0*/  @!P4 IADD3 R15, P3, P5, R3, R14, R11 ;  /* 0x0000000e030fc210 */ /* 0x002fc80007d7e00b */
[----:B------:R-:W-:Y:S02]  /*366e0*/  @!P4 IADD3.X R18, R2, R29, R10, P3, P5 ;  /* 0x0000001d0212c210 */ /* 0x000fe40001fea40a */
[----:B0-----:R-:W-:Y:S01]  /*366f0*/  @!P4 IADD3 R16, P3, R15, R16, RZ ;  /* 0x000000100f10c210 */ /* 0x001fe20007f7e0ff */
[----:B------:R-:W-:Y:S02]  /*36700*/  FMUL R15, R42, UR60 ;  /* 0x0000003c2a0f7c20 */ /* 0x000fe40008400000 */
[----:B------:R-:W4:Y:S04]  /*36710*/  LDL.LU R42, [R1+0x290] ;  /* 0x00029000012a7983 */ /* 0x000f280000300800 */
[----:B------:R-:W4:Y:S01]  /*36720*/  LDL.LU R50, [R1+0x294] ;  /* 0x0002940001327983 */ /* 0x000f220000300800 */
[----:B------:R-:W-:-:S02]  /*36730*/  LOP3.LUT P2, RZ, R0, 0x1, RZ, 0xc0, !PT ;  /* 0x0000000100ff7812 */ /* 0x000fc4000784c0ff */
[----:B------:R-:W-:Y:S01]  /*36740*/  LOP3.LUT R7, R7, 0xfff7ffff, RZ, 0xc0, !PT ;  /* 0xfff7ffff07077812 */ /* 0x000fe200078ec0ff */
[----:B------:R-:W-:Y:S01]  /*36750*/  @!P4 IMAD.X R17, R18, 0x1, R17, P3 ;  /* 0x000000011211c824 */ /* 0x000fe200018e0611 */
[----:B------:R-:W-:Y:S01]  /*36760*/  F2FP.SATFINITE.E4M3.F32.PACK_AB_MERGE_C R15, RZ, R15, RZ ;  /* 0x0000000fff0f723e */ /* 0x000fe200048070ff */
[----:B------:R-:W4:Y:S08]  /*36770*/  LDL.LU R49, [R1+0x298] ;  /* 0x0002980001317983 */ /* 0x000f300000300800 */
[----:B------:R-:W-:Y:S01]  /*36780*/  @P2 LOP3.LUT R7, R7, 0x80000, RZ, 0xfc, !PT ;  /* 0x0008000007072812 */ /* 0x000fe200078efcff */
[----:B------:R0:W-:Y:S01]  /*36790*/  @!P4 STG.E.U8 desc[UR4][R16.64], R15 ;  /* 0x0000000f1000c986 */ /* 0x0001e2000c101104 */
[----:B------:R-:W-:-:S02]  /*367a0*/  ISETP.LT.OR P2, PT, R28, 0x19, !P1 ;  /* 0x000000191c00780c */ /* 0x000fc40004f41670 */
[----:B------:R-:W-:Y:S01]  /*367b0*/  ISETP.LT.OR P3, PT, R28, 0x2, !P0 ;  /* 0x000000021c00780c */ /* 0x000fe20004761670 */
[----:B------:R-:W4:Y:S04]  /*367c0*/  LDL.LU R48, [R1+0x29c] ;  /* 0x00029c0001307983 */ /* 0x000f280000300800 */
[----:B------:R-:W4:Y:S04]  /*367d0*/  LDL.LU R53, [R1+0x2a0] ;  /* 0x0002a00001357983 */ /* 0x000f280000300800 */
[----:B------:R-:W4:Y:S02]  /*367e0*/  LDL.LU R52, [R1+0x2a4] ;  /* 0x0002a40001347983 */ /* 0x000f240000300800 */
[----:B0-----:R-:W0:Y:S02]  /*367f0*/  @!P2 LDC.64 R16, c[0x0][0x5c0] ;  /* 0x00017000ff10ab82 */ /* 0x001e240000000a00 */
[----:B------:R-:W-:Y:S01]  /*36800*/  @!P3 IADD3 R22, P5, P6, R3, R14, R11 ;  /* 0x0000000e0316b210 */ /* 0x000fe20007ebe00b */
[----:B------:R-:W4:Y:S03]  /*36810*/  LDL.LU R59, [R1+0x2a8] ;  /* 0x0002a800013b7983 */ /* 0x000f260000300800 */
[----:B------:R-:W-:Y:S01]  /*36820*/  @!P3 IADD3.X R23, R2, R29, R10, P5, P6 ;  /* 0x0000001d0217b210 */ /* 0x000fe20002fec40a */
[----:B------:R-:W4:Y:S01]  /*36830*/  LDL.LU R58, [R1+0x2ac] ;  /* 0x0002ac00013a7983 */ /* 0x000f220000300800 */
[----:B------:R-:W1:Y:S03]  /*36840*/  @!P3 LDC.64 R18, c[0x0][0x5c0] ;  /* 0x00017000ff12bb82 */ /* 0x000e660000000a00 */
[----:B------:R-:W4:Y:S04]  /*36850*/  LDL.LU R57, [R1+0x2b0] ;  /* 0x0002b00001397983 */ /* 0x000f280000300800 */
[----:B------:R-:W4:Y:S01]  /*36860*/  LDL.LU R56, [R1+0x2b4] ;  /* 0x0002b40001387983 */ /* 0x000f220000300800 */
[----:B0-----:R-:W-:-:S04]  /*36870*/  @!P2 IADD3 R26, P5, P6, R14, R16, R9 ;  /* 0x000000100e1aa210 */ /* 0x001fc80007ebe009 */
[----:B------:R-:W-:Y:S02]  /*36880*/  @!P2 IADD3.X R27, R29, R17, R8, P5, P6 ;  /* 0x000000111d1ba210 */ /* 0x000fe40002fec408 */
[----:B------:R-:W-:-:S13]  /*36890*/  ISETP.LT.OR P2, PT, R28, 0x1a, !P1 ;  /* 0x0000001a1c00780c */ /* 0x000fda0004f41670 */
[----:B------:R-:W0:Y:S01]  /*368a0*/  @!P2 LDC.64 R16, c[0x0][0x5c0] ;  /* 0x00017000ff10ab82 */ /* 0x000e220000000a00 */
[----:B-1----:R-:W-:-:S05]  /*368b0*/  @!P3 IADD3 R18, P4, R22, R18, RZ ;  /* 0x000000121612b210 */ /* 0x002fca0007f9e0ff */
[----:B------:R-:W-:Y:S01]  /*368c0*/  @!P3 IMAD.X R19, R23, 0x1, R19, P4 ;  /* 0x000000011713b824 */ /* 0x000fe200020e0613 */
[----:B------:R-:W-:Y:S02]  /*368d0*/  ISETP.GE.AND P6, PT, R13, 0x101, PT ;  /* 0x000001010d00780c */ /* 0x000fe40003fc6270 */
[----:B------:R-:W-:Y:S01]  /*368e0*/  LOP3.LUT P5, RZ, R0, 0x10, RZ, 0xc0, !PT ;  /* 0x0000001000ff7812 */ /* 0x000fe200078ac0ff */
[----:B--2---:R-:W-:-:S05]  /*368f0*/  FMUL R15, R41, UR60 ;  /* 0x0000003c290f7c20 */ /* 0x004fca0008400000 */
[----:B------:R-:W-:-:S05]  /*36900*/  F2FP.SATFINITE.E4M3.F32.PACK_AB_MERGE_C R15, RZ, R15, RZ ;  /* 0x0000000fff0f723e */ /* 0x000fca00048070ff */
[----:B------:R3:W-:Y:S01]  /*36910*/  @!P3 STG.E.U8 desc[UR4][R18.64+0x1], R15 ;  /* 0x0000010f1200b986 */ /* 0x0007e2000c101104 */
[----:B0-----:R-:W-:-:S04]  /*36920*/  @!P2 IADD3 R22, P3, P4, R14, R16, R9 ;  /* 0x000000100e16a210 */ /* 0x001fc80007c7e009 */
[----:B------:R-:W-:Y:S02]  /*36930*/  @!P2 IADD3.X R23, R29, R17, R8, P3, P4 ;  /* 0x000000111d17a210 */ /* 0x000fe40001fe8408 */
[----:B------:R-:W-:-:S13]  /*36940*/  ISETP.LT.OR P2, PT, R28, 0x11, !P6 ;  /* 0x000000111c00780c */ /* 0x000fda0007741670 */
[----:B------:R-:W0:Y:S01]  /*36950*/  @!P2 LDC.64 R16, c[0x0][0x5c0] ;  /* 0x00017000ff10ab82 */ /* 0x000e220000000a00 */
[----:B---3--:R-:W-:-:S05]  /*36960*/  FMUL R15, R40, UR60 ;  /* 0x0000003c280f7c20 */ /* 0x008fca0008400000 */
[----:B------:R-:W-:-:S05]  /*36970*/  F2FP.SATFINITE.E4M3.F32.PACK_AB_MERGE_C R15, RZ, R15, RZ ;  /* 0x0000000fff0f723e */ /* 0x000fca00048070ff */
[----:B------:R4:W-:Y:S01]  /*36980*/  @!P5 STG.E.U8 desc[UR4][R32.64+0x8], R15 ;  /* 0x0000080f2000d986 */ /* 0x0009e2000c101104 */
[----:B------:R-:W-:Y:S02]  /*36990*/  ISETP.LT.OR P5, PT, R28, 0x12, !P6 ;  /* 0x000000121c00780c */ /* 0x000fe400077a1670 */
[----:B0-----:R-:W-:-:S04]  /*369a0*/  @!P2 IADD3 R46, P3, P4, R14, R16, R11 ;  /* 0x000000100e2ea210 */ /* 0x001fc80007c7e00b */
[----:B------:R-:W-:-:S07]  /*369b0*/  @!P2 IADD3.X R47, R29, R17, R10, P3, P4 ;  /* 0x000000111d2fa210 */ /* 0x000fce0001fe840a */
[----:B------:R-:W0:Y:S01]  /*369c0*/  @!P5 LDC.64 R16, c[0x0][0x5c0] ;  /* 0x00017000ff10db82 */ /* 0x000e220000000a00 */
[----:B------:R-:W-:Y:S02]  /*369d0*/  LOP3.LUT R0, R0, 0xffffefff, RZ, 0xc0, !PT ;  /* 0xffffefff00007812 */ /* 0x000fe400078ec0ff */
[----:B0-----:R-:W-:-:S04]  /*369e0*/  @!P5 IADD3 R40, P3, P4, R14, R16, R11 ;  /* 0x000000100e28d210 */ /* 0x001fc80007c7e00b */
[----:B------:R-:W-:Y:S02]  /*369f0*/  @!P5 IADD3.X R41, R29, R17, R10, P3, P4 ;  /* 0x000000111d29d210 */ /* 0x000fe40001fe840a */
[----:B------:R-:W-:Y:S02]  /*36a00*/  ISETP.LT.OR P4, PT, R28, 0x9, !P0 ;  /* 0x000000091c00780c */ /* 0x000fe40004781670 */
[----:B------:R-:W-:Y:S02]  /*36a10*/  @P2 LOP3.LUT R0, R0, 0x1000, RZ, 0xfc, !PT ;  /* 0x0000100000002812 */ /* 0x000fe400078efcff */
[----:B------:R-:W-:Y:S01]  /*36a20*/  LOP3.LUT P2, RZ, R7, 0x80000, RZ, 0xc0, !PT ;  /* 0x0008000007ff7812 */ /* 0x000fe2000784c0ff */
[----:B----4-:R-:W-:-:S08]  /*36a30*/  FMUL R15, R43, UR60 ;  /* 0x0000003c2b0f7c20 */ /* 0x010fd00008400000 */
[----:B------:R-:W0:Y:S01]  /*36a40*/  @!P4 LDC.64 R16, c[0x0][0x5c0] ;  /* 0x00017000ff10cb82 */ /* 0x000e220000000a00 */
[----:B------:R-:W-:Y:S02]  /*36a50*/  F2FP.SATFINITE.E4M3.F32.PACK_AB_MERGE_C R15, RZ, R15, RZ ;  /* 0x0000000fff0f723e */ /* 0x000fe400048070ff */
[----:B------:R-:W-:-:S03]  /*36a60*/  LOP3.LUT R0, R0, 0xffffffef, RZ, 0xc0, !PT ;  /* 0xffffffef00007812 */ /* 0x000fc600078ec0ff */
[----:B------:R1:W-:Y:S01]  /*36a70*/  @!P2 STG.E.U8 desc[UR4][R20.64+0x9], R15 ;  /* 0x0000090f1400a986 */ /* 0x0003e2000c101104 */
[----:B------:R-:W-:Y:S02]  /*36a80*/  @P5 LOP3.LUT R0, R0, 0x10, RZ, 0xfc, !PT ;  /* 0x0000001000005812 */ /* 0x000fe400078efcff */
[----:B------:R-:W-:Y:S02]  /*36a90*/  LOP3.LUT R7, R7, 0xfffeffff, RZ, 0xc0, !PT ;  /* 0xfffeffff07077812 */ /* 0x000fe400078ec0ff */
[----:B-1----:R-:W-:-:S04]  /*36aa0*/  @!P4 IADD3 R15, P3, P5, R3, R14, R11 ;  /* 0x0000000e030fc210 */ /* 0x002fc80007d7e00b */
[----:B------:R-:W-:Y:S02]  /*36ab0*/  @!P4 IADD3.X R18, R2, R29, R10, P3, P5 ;  /* 0x0000001d0212c210 */ /* 0x000fe40001fea40a */
[----:B0-----:R-:W-:Y:S02]  /*36ac0*/  @!P4 IADD3 R16, P3, R15, R16, RZ ;  /* 0x000000100f10c210 */ /* 0x001fe40007f7e0ff */
[----:B------:R-:W-:-:S03]  /*36ad0*/  @P0 LOP3.LUT R7, R7, 0x10000, RZ, 0xfc, !PT ;  /* 0x0001000007070812 */ /* 0x000fc600078efcff */
[----:B------:R-:W-:Y:S01]  /*36ae0*/  @!P4 IMAD.X R17, R18, 0x1, R17, P3 ;  /* 0x000000011211c824 */ /* 0x000fe200018e0611 */
[----:B------:R-:W-:Y:S02]  /*36af0*/  ISETP.LT.OR P3, PT, R28, 0xa, !P0 ;  /* 0x0000000a1c00780c */ /* 0x000fe40004761670 */
[----:B------:R-:W-:-:S04]  /*36b00*/  ISETP.GE.AND P0, PT, R13, 0x101, PT ;  /* 0x000001010d00780c */ /* 0x000fc80003f06270 */
[----:B------:R-:W-:Y:S01]  /*36b10*/  ISETP.LT.OR P2, PT, R28, 0x19, !P0 ;  /* 0x000000191c00780c */ /* 0x000fe20004741670 */
[----:B------:R-:W-:-:S05]  /*36b20*/  FMUL R15, R42, UR60 ;  /* 0x0000003c2a0f7c20 */ /* 0x000fca0008400000 */
[----:B------:R-:W-:Y:S01]  /*36b30*/  F2FP.SATFINITE.E4M3.F32.PACK_AB_MERGE_C R15, RZ, R15, RZ ;  /* 0x0000000fff0f723e */ /* 0x000fe200048070ff */
[----:B------:R-:W0:Y:S04]  /*36b40*/  @!P3 LDC.64 R18, c[0x0][0x5c0] ;  /* 0x00017000ff12bb82 */ /* 0x000e280000000a00 */
[----:B------:R1:W-:Y:S04]  /*36b50*/  @!P4 STG.E.U8 desc[UR4][R16.64+0x8], R15 ;  /* 0x0000080f1000c986 */ /* 0x0003e8000c101104 */
[----:B-1----:R-:W1:Y:S01]  /*36b60*/  @!P2 LDC.64 R16, c[0x0][0x5c0] ;  /* 0x00017000ff10ab82 */ /* 0x002e620000000a00 */
[----:B------:R-:W-:-:S02]  /*36b70*/  ISETP.LT.OR P0, PT, R28, 0x1a, !P0 ;  /* 0x0000001a1c00780c */ /* 0x000fc40004701670 */
[----:B------:R-:W-:-:S04]  /*36b80*/  @!P3 IADD3 R20, P5, P6, R3, R14, R11 ;  /* 0x0000000e0314b210 */ /* 0x000fc80007ebe00b */
[----:B------:R-:W-:Y:S02]  /*36b90*/  @!P3 IADD3.X R21, R2, R29, R10, P5, P6 ;  /* 0x0000001d0215b210 */ /* 0x000fe40002fec40a */
[----:B-1----:R-:W-:-:S04]  /*36ba0*/  @!P2 IADD3 R42, P5, P6, R14, R16, R11 ;  /* 0x000000100e2aa210 */ /* 0x002fc80007ebe00b */
[----:B------:R-:W-:Y:S02]  /*36bb0*/  @!P2 IADD3.X R43, R29, R17, R10, P5, P6 ;  /* 0x000000111d2ba210 */ /* 0x000fe40002fec40a */
[----:B------:R-:W1:Y:S01]  /*36bc0*/  @!P0 LDC.64 R16, c[0x0][0x5c0] ;  /* 0x00017000ff108b82 */ /* 0x000e620000000a00 */
[----:B0-----:R-:W-:Y:S01]  /*36bd0*/  @!P3 IADD3 R18, P4, R20, R18, RZ ;  /* 0x000000121412b210 */ /* 0x001fe20007f9e0ff */
[----:B------:R-:W-:-:S04]  /*36be0*/  FMUL R15, R50, UR60 ;  /* 0x0000003c320f7c20 */ /* 0x000fc80008400000 */
[----:B------:R-:W-:Y:S01]  /*36bf0*/  @!P3 IMAD.X R19, R21, 0x1, R19, P4 ;  /* 0x000000011513b824 */ /* 0x000fe200020e0613 */
[----:B------:R-:W-:Y:S02]  /*36c00*/  F2FP.SATFINITE.E4M3.F32.PACK_AB_MERGE_C R15, RZ, R15, RZ ;  /* 0x0000000fff0f723e */ /* 0x000fe400048070ff */
[----:B------:R-:W-:-:S03]  /*36c10*/  ISETP.GE.AND P5, PT, R13, 0x1, PT ;  /* 0x000000010d00780c */ /* 0x000fc60003fa6270 */
[----:B------:R0:W-:Y:S01]  /*36c20*/  @!P3 STG.E.U8 desc[UR4][R18.64+0x9], R15 ;  /* 0x0000090f1200b986 */ /* 0x0001e2000c101104 */
[----:B-1----:R-:W-:-:S04]  /*36c30*/  @!P0 IADD3 R20, P3, P4, R14, R16, R11 ;  /* 0x000000100e148210 */ /* 0x002fc80007c7e00b */
[----:B------:R-:W-:Y:S02]  /*36c40*/  @!P0 IADD3.X R21, R29, R17, R10, P3, P4 ;  /* 0x000000111d158210 */ /* 0x000fe40001fe840a */
[----:B------:R-:W-:-:S13]  /*36c50*/  ISETP.LT.OR P3, PT, R28, 0x11, !P5 ;  /* 0x000000111c00780c */ /* 0x000fda0006f61670 */
[----:B------:R-:W1:Y:S01]  /*36c60*/  @!P3 LDC.64 R16, c[0x0][0x5c0] ;  /* 0x00017000ff10bb82 */ /* 0x000e620000000a00 */
[----:B0-----:R-:W-:-:S05]  /*36c70*/  FMUL R15, R49, UR60 ;  /* 0x0000003c310f7c20 */ /* 0x001fca0008400000 */
[----:B------:R-:W-:Y:S02]  /*36c80*/  F2FP.SATFINITE.E4M3.F32.PACK_AB_MERGE_C R15, RZ, R15, RZ ;  /* 0x0000000fff0f723e */ /* 0x000fe400048070ff */
[----:B-1----:R-:W-:-:S05]  /*36c90*/  @!P3 IADD3 R16, P4, R14, R16, RZ ;  /* 0x000000100e10b210 */ /* 0x002fca0007f9e0ff */
[----:B------:R-:W-:-:S05]  /*36ca0*/  @!P3 IMAD.X R17, R29, 0x1, R17, P4 ;  /* 0x000000011d11b824 */ /* 0x000fca00020e0611 */
[----:B------:R0:W-:Y:S01]  /*36cb0*/  @!P3 STG.E.U8 desc[UR4][R16.64+0x10], R15 ;  /* 0x0000100f1000b986 */ /* 0x0001e2000c101104 */
[----:B------:R-:W-:Y:S02]  /*36cc0*/  ISETP.LT.OR P3, PT, R28, 0x12, !P5 ;  /* 0x000000121c00780c */ /* 0x000fe40006f61670 */
[----:B------:R-:W-:-:S11]  /*36cd0*/  LOP3.LUT R0, R0, 0xffffdfff, RZ, 0xc0, !PT ;  /* 0xffffdfff00007812 */ /* 0x000fd600078ec0ff */
[----:B0-----:R-:W0:Y:S01]  /*36ce0*/  @!P3 LDC.64 R16, c[0x0][0x5c0] ;  /* 0x00017000ff10bb82 */ /* 0x001e220000000a00 */
[----:B------:R-:W-:Y:S02]  /*36cf0*/  @P2 LOP3.LUT R0, R0, 0x2000, RZ, 0xfc, !PT ;  /* 0x0000200000002812 */ /* 0x000fe400078efcff */
[----:B------:R-:W-:Y:S02]  /*36d00*/  LOP3.LUT P2, RZ, R7, 0x40000, RZ, 0xc0, !PT ;  /* 0x0004000007ff7812 */ /* 0x000fe4000784c0ff */
[----:B------:R-:W-:Y:S01]  /*36d10*/  LOP3.LUT R0, R0, 0xfffffffe, RZ, 0xc0, !PT ;  /* 0xfffffffe00007812 */ /* 0x000fe200078ec0ff */
[----:B------:R-:W-:-:S03]  /*36d20*/  FMUL R15, R48, UR60 ;  /* 0x0000003c300f7c20 */ /* 0x000fc60008400000 */
[----:B------:R-:W-:Y:S02]  /*36d30*/  @P0 LOP3.LUT R0, R0, 0x1, RZ, 0xfc, !PT ;  /* 0x0000000100000812 */ /* 0x000fe400078efcff */
[----:B------:R-:W-:Y:S02]  /*36d40*/  ISETP.LT.OR P0, PT, R28, 0x21, !P2 ;  /* 0x000000211c00780c */ /* 0x000fe40005701670 */
[----:B------:R-:W-:Y:S02]  /*36d50*/  F2FP.SATFINITE.E4M3.F32.PACK_AB_MERGE_C R15, RZ, R15, RZ ;  /* 0x0000000fff0f723e */ /* 0x000fe400048070ff */
[----:B0-----:R-:W-:-:S05]  /*36d60*/  @!P3 IADD3 R16, P4, R14, R16, RZ ;  /* 0x000000100e10b210 */ /* 0x001fca0007f9e0ff */
[----:B------:R-:W-:-:S05]  /*36d70*/  @!P3 IMAD.X R17, R29, 0x1, R17, P4 ;  /* 0x000000011d11b824 */ /* 0x000fca00020e0611 */
[----:B------:R0:W-:Y:S02]  /*36d80*/  @!P3 STG.E.U8 desc[UR4][R16.64+0x11], R15 ;  /* 0x0000110f1000b986 */ /* 0x0001e4000c101104 */
[----:B0-----:R-:W0:Y:S01]  /*36d90*/  @!P0 LDC.64 R16, c[0x0][0x5c0] ;  /* 0x00017000ff108b82 */ /* 0x001e220000000a00 */
[----:B------:R-:W-:Y:S02]  /*36da0*/  ISETP.LT.OR P6, PT, R28, 0x22, !P2 ;  /* 0x000000221c00780c */ /* 0x000fe400057c1670 */
[----:B0-----:R-:W-:-:S04]  /*36db0*/  @!P0 IADD3 R50, P3, P4, R14, R16, R3 ;  /* 0x000000100e328210 */ /* 0x001fc80007c7e003 */
[----:B------:R-:W-:-:S07]  /*36dc0*/  @!P0 IADD3.X R51, R29, R17, R2, P3, P4 ;  /* 0x000000111d338210 */ /* 0x000fce0001fe8402 */
[----:B------:R-:W0:Y:S01]  /*36dd0*/  @!P6 LDC.64 R16, c[0x0][0x5c0] ;  /* 0x00017000ff10eb82 */ /* 0x000e220000000a00 */
[----:B------:R-:W-:Y:S01]  /*36de0*/  ISETP.LT.OR P0, PT, R28, 0x11, !P2 ;  /* 0x000000111c00780c */ /* 0x000fe20005701670 */
[----:B------:R-:W-:-:S05]  /*36df0*/  FMUL R15, R53, UR60 ;  /* 0x0000003c350f7c20 */ /* 0x000fca0008400000 */
[----:B------:R-:W-:Y:S02]  /*36e00*/  F2FP.SATFINITE.E4M3.F32.PACK_AB_MERGE_C R15, RZ, R15, RZ ;  /* 0x0000000fff0f723e */ /* 0x000fe400048070ff */
[----:B0-----:R-:W-:-:S04]  /*36e10*/  @!P6 IADD3 R48, P3, P4, R14, R16, R3 ;  /* 0x000000100e30e210 */ /* 0x001fc80007c7e003 */
[----:B------:R-:W-:Y:S02]  /*36e20*/  @!P6 IADD3.X R49, R29, R17, R2, P3, P4 ;  /* 0x000000111d31e210 */ /* 0x000fe40001fe8402 */
[C---:B------:R-:W-:Y:S01]  /*36e30*/  ISETP.LT.OR P6, PT, R28.reuse, 0x29, !P2 ;  /* 0x000000291c00780c */ /* 0x040fe200057c1670 */
[----:B------:R0:W-:Y:S01]  /*36e40*/  @!P0 STG.E.U8 desc[UR4][R38.64+0x10], R15 ;  /* 0x0000100f26008986 */ /* 0x0001e2000c101104 */
[----:B------:R-:W-:-:S11]  /*36e50*/  ISETP.LT.OR P0, PT, R28, 0x12, !P2 ;  /* 0x000000121c00780c */ /* 0x000fd60005701670 */
[----:B------:R-:W1:Y:S01]  /*36e60*/  @!P6 LDC.64 R16, c[0x0][0x5c0] ;  /* 0x00017000ff10eb82 */ /* 0x000e620000000a00 */
[----:B0-----:R-:W-:-:S05]  /*36e70*/  FMUL R15, R52, UR60 ;  /* 0x0000003c340f7c20 */ /* 0x001fca0008400000 */
[----:B------:R-:W-:-:S05]  /*36e80*/  F2FP.SATFINITE.E4M3.F32.PACK_AB_MERGE_C R15, RZ, R15, RZ ;  /* 0x0000000fff0f723e */ /* 0x000fca00048070ff */
[----:B------:R0:W-:Y:S01]  /*36e90*/  @!P0 STG.E.U8 desc[UR4][R36.64+0x11], R15 ;  /* 0x0000110f24008986 */ /* 0x0001e2000c101104 */
[----:B------:R-:W-:Y:S02]  /*36ea0*/  ISETP.LT.OR P0, PT, R28, 0x2a, !P2 ;  /* 0x0000002a1c00780c */ /* 0x000fe40005701670 */
[----:B-1----:R-:W-:-:S04]  /*36eb0*/  @!P6 IADD3 R54, P3, P4, R14, R16, R3 ;  /* 0x000000100e36e210 */ /* 0x002fc80007c7e003 */
[----:B------:R-:W-:-:S07]  /*36ec0*/  @!P6 IADD3.X R55, R29, R17, R2, P3, P4 ;  /* 0x000000111d37e210 */ /* 0x000fce0001fe8402 */
[----:B------:R-:W1:Y:S02]  /*36ed0*/  @!P0 LDC.64 R16, c[0x0][0x5c0] ;  /* 0x00017000ff108b82 */ /* 0x000e640000000a00 */
[----:B-1----:R-:W-:-:S04]  /*36ee0*/  @!P0 IADD3 R52, P3, P4, R14, R16, R3 ;  /* 0x000000100e348210 */ /* 0x002fc80007c7e003 */
[----:B------:R-:W-:Y:S02]  /*36ef0*/  @!P0 IADD3.X R53, R29, R17, R2, P3, P4 ;  /* 0x000000111d358210 */ /* 0x000fe40001fe8402 */
[----:B------:R-:W-:-:S13]  /*36f00*/  ISETP.LT.OR P3, PT, R28, 0x19, !P5 ;  /* 0x000000191c00780c */ /* 0x000fda0006f61670 */
[----:B------:R-:W1:Y:S01]  /*36f10*/  @!P3 LDC.64 R16, c[0x0][0x5c0] ;  /* 0x00017000ff10bb82 */ /* 0x000e620000000a00 */
[----:B0-----:R-:W-:Y:S02]  /*36f20*/  FMUL R15, R59, UR60 ;  /* 0x0000003c3b0f7c20 */ /* 0x001fe40008400000 */
[----:B------:R-:W2:Y:S03]  /*36f30*/  LDL.LU R59, [R1+0x2b8] ;  /* 0x0002b800013b7983 */ /* 0x000ea60000300800 */
[----:B------:R-:W-:Y:S02]  /*36f40*/  F2FP.SATFINITE.E4M3.F32.PACK_AB_MERGE_C R15, RZ, R15, RZ ;  /* 0x0000000fff0f723e */ /* 0x000fe400048070ff */
[----:B-1----:R-:W-:-:S05]  /*36f50*/  @!P3 IADD3 R16, P4, R14, R16, RZ ;  /* 0x000000100e10b210 */ /* 0x002fca0007f9e0ff */
[----:B------:R-:W-:-:S05]  /*36f60*/  @!P3 IMAD.X R17, R29, 0x1, R17, P4 ;  /* 0x000000011d11b824 */ /* 0x000fca00020e0611 */
[----:B------:R0:W-:Y:S02]  /*36f70*/  @!P3 STG.E.U8 desc[UR4][R16.64+0x18], R15 ;  /* 0x0000180f1000b986 */ /* 0x0001e4000c101104 */
[----:B0-----:R-:W-:Y:S02]  /*36f80*/  FMUL R15, R58, UR60 ;  /* 0x0000003c3a0f7c20 */ /* 0x001fe40008400000 */
[----:B------:R-:W3:Y:S01]  /*36f90*/  LDL.LU R58, [R1+0x2bc] ;  /* 0x0002bc00013a7983 */ /* 0x000ee20000300800 */
[----:B------:R-:W-:Y:S02]  /*36fa0*/  ISETP.LT.OR P3, PT, R28, 0x1a, !P5 ;  /* 0x0000001a1c00780c */ /* 0x000fe40006f61670 */
[----:B------:R-:W-:Y:S01]  /*36fb0*/  LOP3.LUT R7, R7, 0xfffdffff, RZ, 0xc0, !PT ;  /* 0xfffdffff07077812 */ /* 0x000fe200078ec0ff */
[----:B------:R-:W4:Y:S10]  /*36fc0*/  LDL.LU R60, [R1+0x2c0] ;  /* 0x0002c000013c7983 */ /* 0x000f340000300800 */
[----:B------:R-:W0:Y:S01]  /*36fd0*/  @!P3 LDC.64 R16, c[0x0][0x5c0] ;  /* 0x00017000ff10bb82 */ /* 0x000e220000000a00 */
[----:B------:R-:W-:-:S02]  /*36fe0*/  @P2 LOP3.LUT R7, R7, 0x20000, RZ, 0xfc, !PT ;  /* 0x0002000007072812 */ /* 0x000fc400078efcff */
[----:B------:R-:W-:Y:S02]  /*36ff0*/  ISETP.LT.OR P2, PT, R28, 0x21, !P1 ;  /* 0x000000211c00780c */ /* 0x000fe40004f41670 */
[----:B------:R-:W-:Y:S02]  /*37000*/  F2FP.SATFINITE.E4M3.F32.PACK_AB_MERGE_C R15, RZ, R15, RZ ;  /* 0x0000000fff0f723e */ /* 0x000fe400048070ff */
[----:B0-----:R-:W-:-:S05]  /*37010*/  @!P3 IADD3 R16, P4, R14, R16, RZ ;  /* 0x000000100e10b210 */ /* 0x001fca0007f9e0ff */
[----:B------:R-:W-:-:S05]  /*37020*/  @!P3 IMAD.X R17, R29, 0x1, R17, P4 ;  /* 0x000000011d11b824 */ /* 0x000fca00020e0611 */
[----:B------:R0:W-:Y:S02]  /*37030*/  @!P3 STG.E.U8 desc[UR4][R16.64+0x19], R15 ;  /* 0x0000190f1000b986 */ /* 0x0001e4000c101104 */
[----:B0-----:R-:W0:Y:S02]  /*37040*/  @!P2 LDC.64 R16, c[0x0][0x5c0] ;  /* 0x00017000ff10ab82 */ /* 0x001e240000000a00 */
[----:B0-----:R-:W-:-:S04]  /*37050*/  @!P2 IADD3 R36, P3, P4, R14, R16, R9 ;  /* 0x000000100e24a210 */ /* 0x001fc80007c7e009 */
[----:B------:R-:W-:Y:S02]  /*37060*/  @!P2 IADD3.X R37, R29, R17, R8, P3, P4 ;  /* 0x000000111d25a210 */ /* 0x000fe40001fe8408 */
[----:B------:R-:W-:-:S13]  /*37070*/  ISETP.LT.OR P2, PT, R28, 0x22, !P1 ;  /* 0x000000221c00780c */ /* 0x000fda0004f41670 */
[----:B------:R-:W0:Y:S01]  /*37080*/  @!P2 LDC.64 R16, c[0x0][0x5c0] ;  /* 0x00017000ff10ab82 */ /* 0x000e220000000a00 */
[----:B------:R-:W-:-:S04]  /*37090*/  LOP3.LUT R0, R0, 0xfffdffff, RZ, 0xc0, !PT ;  /* 0xfffdffff00007812 */ /* 0x000fc800078ec0ff */
[----:B------:R-:W-:Y:S01]  /*370a0*/  @P6 LOP3.LUT R0, R0, 0x20000, RZ, 0xfc, !PT ;  /* 0x0002000000006812 */ /* 0x000fe200078efcff */
[----:B------:R-:W-:-:S03]  /*370b0*/  FMUL R15, R57, UR60 ;  /* 0x0000003c390f7c20 */ /* 0x000fc60008400000 */
[C---:B------:R-:W-:Y:S02]  /*370c0*/  LOP3.LUT P6, RZ, R0.reuse, 0x100, RZ, 0xc0, !PT ;  /* 0x0000010000ff7812 */ /* 0x040fe400078cc0ff */
[----:B------:R-:W-:Y:S02]  /*370d0*/  LOP3.LUT R0, R0, 0xfffeffff, RZ, 0xc0, !PT ;  /* 0xfffeffff00007812 */ /* 0x000fe400078ec0ff */
[----:B0-----:R-:W-:-:S04]  /*370e0*/  @!P2 IADD3 R32, P3, P4, R14, R16, R9 ;  /* 0x000000100e20a210 */ /* 0x001fc80007c7e009 */
[----:B------:R-:W-:Y:S02]  /*370f0*/  @!P2 IADD3.X R33, R29, R17, R8, P3, P4 ;  /* 0x000000111d21a210 */ /* 0x000fe40001fe8408 */
[----:B------:R-:W-:Y:S02]  /*37100*/  ISETP.LT.OR P2, PT, R28, 0x29, !P1 ;  /* 0x000000291c00780c */ /* 0x000fe40004f41670 */
[----:B------:R-:W-:Y:S02]  /*37110*/  @P0 LOP3.LUT R0, R0, 0x10000, RZ, 0xfc, !PT ;  /* 0x0001000000000812 */ /* 0x000fe400078efcff */
[----:B------:R-:W-:Y:S02]  /*37120*/  F2FP.SATFINITE.E4M3.F32.PACK_AB_MERGE_C R15, RZ, R15, RZ ;  /* 0x0000000fff0f723e */ /* 0x000fe400048070ff */
[----:B------:R-:W-:-:S03]  /*37130*/  LOP3.LUT P0, RZ, R0, 0x40, RZ, 0xc0, !PT ;  /* 0x0000004000ff7812 */ /* 0x000fc6000780c0ff */
[----:B------:R0:W-:Y:S04]  /*37140*/  @!P6 STG.E.U8 desc[UR4][R44.64+0x18], R15 ;  /* 0x0000180f2c00e986 */ /* 0x0001e8000c101104 */
[----:B------:R-:W1:Y:S01]  /*37150*/  @!P2 LDC.64 R16, c[0x0][0x5c0] ;  /* 0x00017000ff10ab82 */ /* 0x000e620000000a00 */
[----:B0-----:R-:W-:-:S05]  /*37160*/  FMUL R15, R56, UR60 ;  /* 0x0000003c380f7c20 */ /* 0x001fca0008400000 */
[----:B------:R-:W-:-:S05]  /*37170*/  F2FP.SATFINITE.E4M3.F32.PACK_AB_MERGE_C R15, RZ, R15, RZ ;  /* 0x0000000fff0f723e */ /* 0x000fca00048070ff */
[----:B------:R0:W-:Y:S01]  /*37180*/  @!P0 STG.E.U8 desc[UR4][R34.64+0x19], R15 ;  /* 0x0000190f22008986 */ /* 0x0001e2000c101104 */
[----:B------:R-:W-:Y:S02]  /*37190*/  ISETP.LT.OR P0, PT, R28, 0x2a, !P1 ;  /* 0x0000002a1c00780c */ /* 0x000fe40004f01670 */
[----:B-1----:R-:W-:-:S04]  /*371a0*/  @!P2 IADD3 R38, P3, P4, R14, R16, R9 ;  /* 0x000000100e26a210 */ /* 0x002fc80007c7e009 */
[----:B------:R-:W-:-:S07]  /*371b0*/  @!P2 IADD3.X R39, R29, R17, R8, P3, P4 ;  /* 0x000000111d27a210 */ /* 0x000fce0001fe8408 */
[----:B------:R-:W0:Y:S02]  /*371c0*/  @!P0 LDC.64 R16, c[0x0][0x5c0] ;  /* 0x00017000ff108b82 */ /* 0x000e240000000a00 */
[----:B0-----:R-:W-:-:S04]  /*371d0*/  @!P0 IADD3 R34, P3, P4, R14, R16, R9 ;  /* 0x000000100e228210 */ /* 0x001fc80007c7e009 */
[----:B------:R-:W-:Y:S02]  /*371e0*/  @!P0 IADD3.X R35, R29, R17, R8, P3, P4 ;  /* 0x000000111d238210 */ /* 0x000fe40001fe8408 */
[----:B------:R-:W-:Y:S01]  /*371f0*/  ISETP.LT.OR P0, PT, R28, 0x11, !P1 ;  /* 0x000000111c00780c */ /* 0x000fe20004f01670 */
[----:B--2---:R-:W-:Y:S02]  /*37200*/  FMUL R15, R59, UR60 ;  /* 0x0000003c3b0f7c20 */ /* 0x004fe40008400000 */
[----:B------:R-:W2:Y:S03]  /*37210*/  LDL.LU R59, [R1+0x2c4] ;  /* 0x0002c400013b7983 */ /* 0x000ea60000300800 */
[----:B------:R-:W-:-:S07]  /*37220*/  F2FP.SATFINITE.E4M3.F32.PACK_AB_MERGE_C R15, RZ, R15, RZ ;  /* 0x0000000fff0f723e */ /* 0x000fce00048070ff */
[----:B------:R3:W-:Y:S02]  /*37230*/  @!P0 STG.E.U8 desc[UR4][R30.64+0x10], R15 ;  /* 0x0000100f1e008986 */ /* 0x0007e4000c101104 */
[----:B---3--:R-:W-:Y:S02]  /*37240*/  FMUL R15, R58, UR60 ;  /* 0x0000003c3a0f7c20 */ /* 0x008fe40008400000 */
[----:B------:R-:W3:Y:S01]  /*37250*/  LDL.LU R58, [R1+0x2c8] ;  /* 0x0002c800013a7983 */ /* 0x000ee20000300800 */
[----:B------:R-:W-:-:S04]  /*37260*/  ISETP.GE.AND P2, PT, R13, 0x101, PT ;  /* 0x000001010d00780c */ /* 0x000fc80003f46270 */
[----:B------:R-:W-:-:S13]  /*37270*/  ISETP.LT.OR P5, PT, R28, 0x21, !P2 ;  /* 0x000000211c00780c */ /* 0x000fda00057a1670 */
[----:B------:R-:W0:Y:S01]  /*37280*/  @!P5 LDC.64 R16, c[0x0][0x5c0] ;  /* 0x00017000ff10db82 */ /* 0x000e220000000a00 */
[----:B------:R-:W-:Y:S02]  /*37290*/  ISETP.LT.OR P0, PT, R28, 0x22, !P2 ;  /* 0x000000221c00780c */ /* 0x000fe40005701670 */
[----:B------:R-:W-:Y:S02]  /*372a0*/  LOP3.LUT R0, R0, 0xfffbffff, RZ, 0xc0, !PT ;  /* 0xfffbffff00007812 */ /* 0x000fe400078ec0ff */
[----:B0-----:R-:W-:-:S04]  /*372b0*/  @!P5 IADD3 R56, P3, P4, R14, R16, R11 ;  /* 0x000000100e38d210 */ /* 0x001fc80007c7e00b */
[----:B------:R-:W-:-:S05]  /*372c0*/  @!P5 IADD3.X R57, R29, R17, R10, P3, P4 ;  /* 0x000000111d39d210 */ /* 0x000fca0001fe840a */
[----:B------:R-:W0:Y:S01]  /*372d0*/  @!P0 LDC.64 R16, c[0x0][0x5c0] ;  /* 0x00017000ff108b82 */ /* 0x000e220000000a00 */
[----:B------:R-:W-:-:S04]  /*372e0*/  @P5 LOP3.LUT R0, R0, 0x40000, RZ, 0xfc, !PT ;  /* 0x0004000000005812 */ /* 0x000fc800078efcff */
[----:B------:R-:W-:-:S04]  /*372f0*/  LOP3.LUT R0, R0, 0xffffff7f, RZ, 0xc0, !PT ;  /* 0xffffff7f00007812 */ /* 0x000fc800078ec0ff */
[----:B------:R-:W-:Y:S02]  /*37300*/  @P0 LOP3.LUT R0, R0, 0x80, RZ, 0xfc, !PT ;  /* 0x0000008000000812 */ /* 0x000fe400078efcff */
[----:B0-----:R-:W-:-:S04]  /*37310*/  @!P0 IADD3 R30, P3, P4, R14, R16, R11 ;  /* 0x000000100e1e8210 */ /* 0x001fc80007c7e00b */
[----:B------:R-:W-:Y:S02]  /*37320*/  @!P0 IADD3.X R31, R29, R17, R10, P3, P4 ;  /* 0x000000111d1f8210 */ /* 0x000fe40001fe840a */
[----:B------:R-:W-:-:S04]  /*37330*/  ISETP.GE.AND P0, PT, R13, 0x89, PT ;  /* 0x000000890d00780c */ /* 0x000fc80003f06270 */
[C---:B------:R-:W-:Y:S02]  /*37340*/  ISETP.LT.OR P4, PT, R28.reuse, 0x11, !P0 ;  /* 0x000000111c00780c */ /* 0x040fe40004781670 */
[----:B------:R-:W-:-:S11]  /*37350*/  ISETP.LT.OR P6, PT, R28, 0x12, !P1 ;  /* 0x000000121c00780c */ /* 0x000fd60004fc1670 */
[----:B------:R-:W0:Y:S01]  /*37360*/  @!P4 LDC.64 R16, c[0x0][0x5c0] ;  /* 0x00017000ff10cb82 */ /* 0x000e220000000a00 */
[----:B------:R-:W-:-:S05]  /*37370*/  F2FP.SATFINITE.E4M3.F32.PACK_AB_MERGE_C R15, RZ, R15, RZ ;  /* 0x0000000fff0f723e */ /* 0x000fca00048070ff */
[----:B------:R1:W-:Y:S02]  /*37380*/  @!P6 STG.E.U8 desc[UR4][R24.64+0x11], R15 ;  /* 0x0000110f1800e986 */ /* 0x0003e4000c101104 */
[----:B-1----:R-:W-:-:S04]  /*37390*/  @!P4 IADD3 R15, P3, P5, R3, R14, R9 ;  /* 0x0000000e030fc210 */ /* 0x002fc80007d7e009 */
[----:B------:R-:W-:Y:S02]  /*373a0*/  @!P4 IADD3.X R18, R2, R29, R8, P3, P5 ;  /* 0x0000001d0212c210 */ /* 0x000fe40001fea408 */
[----:B0-----:R-:W-:Y:S01]  /*373b0*/  @!P4 IADD3 R16, P3, R15, R16, RZ ;  /* 0x000000100f10c210 */ /* 0x001fe20007f7e0ff */
[----:B----4-:R-:W-:Y:S02]  /*373c0*/  FMUL R15, R60, UR60 ;  /* 0x0000003c3c0f7c20 */ /* 0x010fe40008400000 */
[----:B------:R-:W4:Y:S02]  /*373d0*/  LDL.LU R60, [R1+0x2cc] ;  /* 0x0002cc00013c7983 */ /* 0x000f240000300800 */
[----:B------:R-:W-:Y:S01]  /*373e0*/  @!P4 IMAD.X R17, R18, 0x1, R17, P3 ;  /* 0x000000011211c824 */ /* 0x000fe200018e0611 */
[----:B------:R-:W-:-:S13]  /*373f0*/  ISETP.LT.OR P3, PT, R28, 0x12, !P0 ;  /* 0x000000121c00780c */ /* 0x000fda0004761670 */
[----:B------:R-:W0:Y:S01]  /*37400*/  @!P3 LDC.64 R18, c[0x0][0x5c0] ;  /* 0x00017000ff12bb82 */ /* 0x000e220000000a00 */
[----:B------:R-:W-:Y:S02]  /*37410*/  F2FP.SATFINITE.E4M3.F32.PACK_AB_MERGE_C R15, RZ, R15, RZ ;  /* 0x0000000fff0f723e */ /* 0x000fe400048070ff */
[----:B------:R-:W-:-:S03]  /*37420*/  @!P3 IADD3 R24, P5, P6, R3, R14, R9 ;  /* 0x0000000e0318b210 */ /* 0x000fc60007ebe009 */
[----:B------:R1:W-:Y:S01]  /*37430*/  @!P4 STG.E.U8 desc[UR4][R16.64+0x10], R15 ;  /* 0x0000100f1000c986 */ /* 0x0003e2000c101104 */
[----:B------:R-:W-:Y:S02]  /*37440*/  @!P3 IADD3.X R25, R2, R29, R8, P5, P6 ;  /* 0x0000001d0219b210 */ /* 0x000fe40002fec408 */
[----:B0-----:R-:W-:-:S05]  /*37450*/  @!P3 IADD3 R18, P4, R24, R18, RZ ;  /* 0x000000121812b210 */ /* 0x001fca0007f9e0ff */
[----:B------:R-:W-:Y:S01]  /*37460*/  @!P3 IMAD.X R19, R25, 0x1, R19, P4 ;  /* 0x000000011913b824 */ /* 0x000fe200020e0613 */
[----:B------:R-:W-:-:S13]  /*37470*/  ISETP.LT.OR P2, PT, R28, 0x29, !P2 ;  /* 0x000000291c00780c */ /* 0x000fda0005741670 */
[----:B-1----:R-:W0:Y:S01]  /*37480*/  @!P2 LDC.64 R16, c[0x0][0x5c0] ;  /* 0x00017000ff10ab82 */ /* 0x002e220000000a00 */
[----:B--2---:R-:W-:Y:S02]  /*37490*/  FMUL R15, R59, UR60 ;  /* 0x0000003c3b0f7c20 */ /* 0x004fe40008400000 */
[----:B------:R-:W2:Y:S03]  /*374a0*/  LDL.LU R59, [R1+0x2d0] ;  /* 0x0002d000013b7983 */ /* 0x000ea60000300800 */
[----:B------:R-:W-:-:S05]  /*374b0*/  F2FP.SATFINITE.E4M3.F32.PACK_AB_MERGE_C R15, RZ, R15, RZ ;  /* 0x0000000fff0f723e */ /* 0x000fca00048070ff */
[----:B------:R3:W-:Y:S02]  /*374c0*/  @!P3 STG.E.U8 desc[UR4][R18.64+0x11], R15 ;  /* 0x0000110f1200b986 */ /* 0x0007e4000c101104 */
[----:B---3--:R-:W-:Y:S02]  /*374d0*/  FMUL R15, R58, UR60 ;  /* 0x0000003c3a0f7c20 */ /* 0x008fe40008400000 */
[----:B------:R-:W3:Y:S04]  /*374e0*/  LDL.LU R58, [R1+0x2d4] ;  /* 0x0002d400013a7983 */ /* 0x000ee80000300800 */
[----:B------:R-:W3:Y:S04]  /*374f0*/  LDL.LU R69, [R1+0x2d8] ;  /* 0x0002d80001457983 */ /* 0x000ee80000300800 */
[----:B------:R-:W3:Y:S01]  /*37500*/  LDL.LU R68, [R1+0x2dc] ;  /* 0x0002dc0001447983 */ /* 0x000ee20000300800 */
[----:B0-----:R-:W-:-:S02]  /*37510*/  @!P2 IADD3 R44, P5, P6, R14, R16, R11 ;  /* 0x000000100e2ca210 */ /* 0x001fc40007ebe00b */
[----:B------:R-:W-:Y:S01]  /*37520*/  LOP3.LUT R0, R0, 0xfff7ffff, RZ, 0xc0, !PT ;  /* 0xfff7ffff00007812 */ /* 0x000fe200078ec0ff */
[----:B------:R-:W3:Y:S01]  /*37530*/  LDL.LU R70, [R1+0x2e0] ;  /* 0x0002e00001467983 */ /* 0x000ee20000300800 */
[----:B------:R-:W-:Y:S02]  /*37540*/  @!P2 IADD3.X R45, R29, R17, R10, P5, P6 ;  /* 0x000000111d2da210 */ /* 0x000fe40002fec40a */
[----:B------:R-:W-:-:S04]  /*37550*/  ISETP.GE.AND P6, PT, R13, 0x101, PT ;  /* 0x000001010d00780c */ /* 0x000fc80003fc6270 */
[----:B------:R-:W-:Y:S02]  /*37560*/  ISETP.LT.OR P6, PT, R28, 0x2a, !P6 ;  /* 0x0000002a1c00780c */ /* 0x000fe400077c1670 */
[----:B------:R-:W-:-:S11]  /*37570*/  @P2 LOP3.LUT R0, R0, 0x80000, RZ, 0xfc, !PT ;  /* 0x0008000000002812 */ /* 0x000fd600078efcff */
[----:B------:R-:W0:Y:S01]  /*37580*/  @!P6 LDC.64 R16, c[0x0][0x5c0] ;  /* 0x00017000ff10eb82 */ /* 0x000e220000000a00 */
[----:B------:R-:W-:-:S04]  /*37590*/  LOP3.LUT P2, RZ, R7, 0x20000, RZ, 0xc0, !PT ;  /* 0x0002000007ff7812 */ /* 0x000fc8000784c0ff */
        /* <DEDUP_REMOVED lines=10> */
[----:B------:R-:W-:Y:S02]  /*37640*/  ISETP.LT.OR P6, PT, R28, 0x19, !P1 ;  /* 0x000000191c00780c */ /* 0x000fe40004fc1670 */
[----:B0-----:R-:W-:-:S04]  /*37650*/  @!P5 IADD3 R62, P3, P4, R14, R16, R3 ;  /* 0x000000100e3ed210 */ /* 0x001fc80007c7e003 */
[----:B------:R-:W-:Y:S02]  /*37660*/  @!P5 IADD3.X R63, R29, R17, R2, P3, P4 ;  /* 0x000000111d3fd210 */ /* 0x000fe40001fe8402 */
[----:B------:R-:W-:Y:S02]  /*37670*/  ISETP.LT.OR P4, PT, R28, 0x19, !P0 ;  /* 0x000000191c00780c */ /* 0x000fe40004781670 */
[----:B------:R-:W-:-:S05]  /*37680*/  F2FP.SATFINITE.E4M3.F32.PACK_AB_MERGE_C R15, RZ, R15, RZ ;  /* 0x0000000fff0f723e */ /* 0x000fca00048070ff */
[----:B------:R4:W-:Y:S01]  /*37690*/  @!P6 STG.E.U8 desc[UR4][R26.64+0x18], R15 ;  /* 0x0000180f1a00e986 */ /* 0x0009e2000c101104 */
[----:B------:R-:W-:-:S05]  /*376a0*/  ISETP.LT.OR P6, PT, R28, 0x1a, !P1 ;  /* 0x0000001a1c00780c */ /* 0x000fca0004fc1670 */
[----:B------:R-:W0:Y:S01]  /*376b0*/  @!P4 LDC.64 R16, c[0x0][0x5c0] ;  /* 0x00017000ff10cb82 */ /* 0x000e220000000a00 */
[----:B----4-:R-:W-:-:S05]  /*376c0*/  FMUL R15, R60, UR60 ;  /* 0x0000003c3c0f7c20 */ /* 0x010fca0008400000 */
[----:B------:R-:W-:-:S05]  /*376d0*/  F2FP.SATFINITE.E4M3.F32.PACK_AB_MERGE_C R15, RZ, R15, RZ ;  /* 0x0000000fff0f723e */ /* 0x000fca00048070ff */
[----:B------:R1:W-:Y:S02]  /*376e0*/  @!P6 STG.E.U8 desc[UR4][R22.64+0x19], R15 ;  /* 0x0000190f1600e986 */ /* 0x0003e4000c101104 */
[----:B-1----:R-:W-:-:S04]  /*376f0*/  @!P4 IADD3 R15, P3, P5, R3, R14, R9 ;  /* 0x0000000e030fc210 */ /* 0x002fc80007d7e009 */
[----:B------:R-:W-:Y:S02]  /*37700*/  @!P4 IADD3.X R18, R2, R29, R8, P3, P5 ;  /* 0x0000001d0212c210 */ /* 0x000fe40001fea408 */
[----:B0-----:R-:W-:-:S05]  /*37710*/  @!P4 IADD3 R16, P3, R15, R16, RZ ;  /* 0x000000100f10c210 */ /* 0x001fca0007f7e0ff */
[----:B------:R-:W-:Y:S01]  /*37720*/  @!P4 IMAD.X R17, R18, 0x1, R17, P3 ;  /* 0x000000011211c824 */ /* 0x000fe200018e0611 */
[----:B------:R-:W-:-:S13]  /*37730*/  ISETP.LT.OR P3, PT, R28, 0x1a, !P0 ;  /* 0x0000001a1c00780c */ /* 0x000fda0004761670 */
[----:B------:R-:W0:Y:S01]  /*37740*/  @!P3 LDC.64 R18, c[0x0][0x5c0] ;  /* 0x00017000ff12bb82 */ /* 0x000e220000000a00 */
[----:B------:R-:W-:-:S04]  /*37750*/  @!P3 IADD3 R22, P5, P6, R3, R14, R9 ;  /* 0x0000000e0316b210 */ /* 0x000fc80007ebe009 */
[----:B------:R-:W-:Y:S02]  /*37760*/  @!P3 IADD3.X R23, R2, R29, R8, P5, P6 ;  /* 0x0000001d0217b210 */ /* 0x000fe40002fec408 */
[----:B------:R-:W-:Y:S01]  /*37770*/  ISETP.LT.OR P0, PT, R28, 0x39, !P2 ;  /* 0x000000391c00780c */ /* 0x000fe20005701670 */
[----:B--2---:R-:W-:-:S05]  /*37780*/  FMUL R15, R59, UR60 ;  /* 0x0000003c3b0f7c20 */ /* 0x004fca0008400000 */
[----:B------:R-:W-:-:S05]  /*37790*/  F2FP.SATFINITE.E4M3.F32.PACK_AB_MERGE_C R15, RZ, R15, RZ ;  /* 0x0000000fff0f723e */ /* 0x000fca00048070ff */
[----:B------:R1:W-:Y:S01]  /*377a0*/  @!P4 STG.E.U8 desc[UR4][R16.64+0x18], R15 ;  /* 0x0000180f1000c986 */ /* 0x0003e2000c101104 */
[----:B0-----:R-:W-:-:S05]  /*377b0*/  @!P3 IADD3 R18, P4, R22, R18, RZ ;  /* 0x000000121612b210 */ /* 0x001fca0007f9e0ff */
[----:B------:R-:W-:Y:S01]  /*377c0*/  @!P3 IMAD.X R19, R23, 0x1, R19, P4 ;  /* 0x000000011713b824 */ /* 0x000fe200020e0613 */
[----:B-1----:R-:W0:Y:S01]  /*377d0*/  @!P0 LDC.64 R16, c[0x0][0x5c0] ;  /* 0x00017000ff108b82 */ /* 0x002e220000000a00 */
[----:B---3--:R-:W-:-:S05]  /*377e0*/  FMUL R15, R58, UR60 ;  /* 0x0000003c3a0f7c20 */ /* 0x008fca0008400000 */
[----:B------:R-:W-:-:S05]  /*377f0*/  F2FP.SATFINITE.E4M3.F32.PACK_AB_MERGE_C R15, RZ, R15, RZ ;  /* 0x0000000fff0f723e */ /* 0x000fca00048070ff */
[----:B------:R1:W-:Y:S02]  /*37800*/  @!P3 STG.E.U8 desc[UR4][R18.64+0x19], R15 ;  /* 0x0000190f1200b986 */ /* 0x0003e4000c101104 */
[----:B-1----:R-:W-:Y:S02]  /*37810*/  FMUL R15, R69, UR60 ;  /* 0x0000003c450f7c20 */ /* 0x002fe40008400000 */
[----:B------:R-:W2:Y:S01]  /*37820*/  LDL.LU R69, [R1+0x2e4] ;  /* 0x0002e40001457983 */ /* 0x000ea20000300800 */
[----:B------:R-:W-:Y:S02]  /*37830*/  LOP3.LUT R0, R0, 0xffbfffff, RZ, 0xc0, !PT ;  /* 0xffbfffff00007812 */ /* 0x000fe400078ec0ff */
[----:B0-----:R-:W-:Y:S02]  /*37840*/  @!P0 IADD3 R64, P5, P6, R14, R16, R3 ;  /* 0x000000100e408210 */ /* 0x001fe40007ebe003 */
[----:B------:R-:W-:Y:S02]  /*37850*/  @P0 LOP3.LUT R0, R0, 0x400000, RZ, 0xfc, !PT ;  /* 0x0040000000000812 */ /* 0x000fe400078efcff */
[----:B------:R-:W-:-:S02]  /*37860*/  @!P0 IADD3.X R65, R29, R17, R2, P5, P6 ;  /* 0x000000111d418210 */ /* 0x000fc40002fec402 */
[----:B------:R-:W-:Y:S02]  /*37870*/  LOP3.LUT P5, RZ, R0, 0x1000, RZ, 0xc0, !PT ;  /* 0x0000100000ff7812 */ /* 0x000fe400078ac0ff */
[----:B------:R-:W-:-:S11]  /*37880*/  F2FP.SATFINITE.E4M3.F32.PACK_AB_MERGE_C R15, RZ, R15, RZ ;  /* 0x0000000fff0f723e */ /* 0x000fd600048070ff */
[----:B------:R0:W-:Y:S02]  /*37890*/  @!P5 STG.E.U8 desc[UR4][R46.64+0x10], R15 ;  /* 0x0000100f2e00d986 */ /* 0x0001e4000c101104 */
[----:B0-----:R-:W-:Y:S02]  /*378a0*/  FMUL R15, R68, UR60 ;  /* 0x0000003c440f7c20 */ /* 0x001fe40008400000 */
[----:B------:R-:W3:Y:S01]  /*378b0*/  LDL.LU R68, [R1+0x2e8] ;  /* 0x0002e80001447983 */ /* 0x000ee20000300800 */
[----:B------:R-:W-:Y:S02]  /*378c0*/  ISETP.LT.OR P0, PT, R28, 0x3a, !P2 ;  /* 0x0000003a1c00780c */ /* 0x000fe40005701670 */
[----:B------:R-:W-:-:S11]  /*378d0*/  LOP3.LUT R7, R7, 0xffffbfff, RZ, 0xc0, !PT ;  /* 0xffffbfff07077812 */ /* 0x000fd600078ec0ff */
[----:B------:R-:W0:Y:S01]  /*378e0*/  @!P0 LDC.64 R16, c[0x0][0x5c0] ;  /* 0x00017000ff108b82 */ /* 0x000e220000000a00 */
[----:B------:R-:W-:Y:S02]  /*378f0*/  @P2 LOP3.LUT R7, R7, 0x4000, RZ, 0xfc, !PT ;  /* 0x0000400007072812 */ /* 0x000fe400078efcff */
        /* <DEDUP_REMOVED lines=8> */
[C---:B------:R-:W-:Y:S02]  /*37980*/  LOP3.LUT P6, RZ, R0.reuse, 0x10, RZ, 0xc0, !PT ;  /* 0x0000001000ff7812 */ /* 0x040fe400078cc0ff */
[----:B------:R-:W-:-:S04]  /*37990*/  LOP3.LUT R0, R0, 0xfffffbff, RZ, 0xc0, !PT ;  /* 0xfffffbff00007812 */ /* 0x000fc800078ec0ff */
[----:B------:R-:W-:Y:S02]  /*379a0*/  @P0 LOP3.LUT R0, R0, 0x400, RZ, 0xfc, !PT ;  /* 0x0000040000000812 */ /* 0x000fe400078efcff */
[----:B------:R-:W-:Y:S02]  /*379b0*/  LOP3.LUT P0, RZ, R7, 0x10000, RZ, 0xc0, !PT ;  /* 0x0001000007ff7812 */ /* 0x000fe4000780c0ff */
[----:B0-----:R-:W-:-:S04]  /*379c0*/  @!P2 IADD3 R26, P3, P4, R14, R16, R9 ;  /* 0x000000100e1aa210 */ /* 0x001fc80007c7e009 */
[----:B------:R-:W-:Y:S02]  /*379d0*/  @!P2 IADD3.X R27, R29, R17, R8, P3, P4 ;  /* 0x000000111d1ba210 */ /* 0x000fe40001fe8408 */
[----:B------:R-:W-:-:S13]  /*379e0*/  ISETP.LT.OR P4, PT, R28, 0x11, !P0 ;  /* 0x000000111c00780c */ /* 0x000fda0004781670 */
[----:B------:R-:W0:Y:S01]  /*379f0*/  @!P4 LDC.64 R16, c[0x0][0x5c0] ;  /* 0x00017000ff10cb82 */ /* 0x000e220000000a00 */
[----:B------:R-:W-:-:S05]  /*37a00*/  F2FP.SATFINITE.E4M3.F32.PACK_AB_MERGE_C R15, RZ, R15, RZ ;  /* 0x0000000fff0f723e */ /* 0x000fca00048070ff */
[----:B------:R1:W-:Y:S02]  /*37a10*/  @!P6 STG.E.U8 desc[UR4][R40.64+0x11], R15 ;  /* 0x0000110f2800e986 */ /* 0x0003e4000c101104 */
[----:B-1----:R-:W-:-:S04]  /*37a20*/  @!P4 IADD3 R15, P3, P5, R3, R14, R11 ;  /* 0x0000000e030fc210 */ /* 0x002fc80007d7e00b */
[----:B------:R-:W-:Y:S02]  /*37a30*/  @!P4 IADD3.X R18, R2, R29, R10, P3, P5 ;  /* 0x0000001d0212c210 */ /* 0x000fe40001fea40a */
[----:B0-----:R-:W-:Y:S01]  /*37a40*/  @!P4 IADD3 R16, P3, R15, R16, RZ ;  /* 0x000000100f10c210 */ /* 0x001fe20007f7e0ff */
[----:B------:R-:W-:Y:S02]  /*37a50*/  FMUL R15, R70, UR60 ;  /* 0x0000003c460f7c20 */ /* 0x000fe40008400000 */
[----:B------:R-:W4:Y:S02]  /*37a60*/  LDL.LU R70, [R1+0x2ec] ;  /* 0x0002ec0001467983 */ /* 0x000f240000300800 */
[----:B------:R-:W-:Y:S01]  /*37a70*/  @!P4 IMAD.X R17, R18, 0x1, R17, P3 ;  /* 0x000000011211c824 */ /* 0x000fe200018e0611 */
[----:B------:R-:W-:-:S05]  /*37a80*/  F2FP.SATFINITE.E4M3.F32.PACK_AB_MERGE_C R15, RZ, R15, RZ ;  /* 0x0000000fff0f723e */ /* 0x000fca00048070ff */
[----:B------:R2:W-:Y:S01]  /*37a90*/  @!P4 STG.E.U8 desc[UR4][R16.64+0x10], R15 ;  /* 0x0000100f1000c986 */ /* 0x0005e2000c101104 */
[----:B------:R-:W-:-:S13]  /*37aa0*/  ISETP.LT.OR P3, PT, R28, 0x12, !P0 ;  /* 0x000000121c00780c */ /* 0x000fda0004761670 */
[----:B------:R-:W0:Y:S01]  /*37ab0*/  @!P3 LDC.64 R18, c[0x0][0x5c0] ;  /* 0x00017000ff12bb82 */ /* 0x000e220000000a00 */
[----:B------:R-:W-:-:S04]  /*37ac0*/  @!P3 IADD3 R22, P5, P6, R3, R14, R11 ;  /* 0x0000000e0316b210 */ /* 0x000fc80007ebe00b */
[----:B------:R-:W-:Y:S02]  /*37ad0*/  @!P3 IADD3.X R23, R2, R29, R10, P5, P6 ;  /* 0x0000001d0217b210 */ /* 0x000fe40002fec40a */
[----:B0-----:R-:W-:-:S05]  /*37ae0*/  @!P3 IADD3 R18, P4, R22, R18, RZ ;  /* 0x000000121612b210 */ /* 0x001fca0007f9e0ff */
[----:B------:R-:W-:Y:S02]  /*37af0*/  @!P3 IMAD.X R19, R23, 0x1, R19, P4 ;  /* 0x000000011713b824 */ /* 0x000fe400020e0613 */
[----:B--2---:R-:W-:Y:S02]  /*37b00*/  FMUL R15, R69, UR60 ;  /* 0x0000003c450f7c20 */ /* 0x004fe40008400000 */
[----:B------:R-:W2:Y:S03]  /*37b10*/  LDL.LU R69, [R1+0x2f0] ;  /* 0x0002f00001457983 */ /* 0x000ea60000300800 */
[----:B------:R-:W-:-:S05]  /*37b20*/  F2FP.SATFINITE.E4M3.F32.PACK_AB_MERGE_C R15, RZ, R15, RZ ;  /* 0x0000000fff0f723e */ /* 0x000fca00048070ff */
[----:B------:R3:W-:Y:S02]  /*37b30*/  @!P3 STG.E.U8 desc[UR4][R18.64+0x11], R15 ;  /* 0x0000110f1200b986 */ /* 0x0007e4000c101104 */
[----:B---3--:R-:W-:Y:S02]  /*37b40*/  FMUL R15, R68, UR60 ;  /* 0x0000003c440f7c20 */ /* 0x008fe40008400000 */
[----:B------:R-:W3:Y:S01]  /*37b50*/  LDL.LU R68, [R1+0x2f4] ;  /* 0x0002f40001447983 */ /* 0x000ee20000300800 */
[----:B------:R-:W-:Y:S02]  /*37b60*/  LOP3.LUT P2, RZ, R0, 0x1, RZ, 0xc0, !PT ;  /* 0x0000000100ff7812 */ /* 0x000fe4000784c0ff */
[----:B------:R-:W-:Y:S01]  /*37b70*/  LOP3.LUT R7, R7, 0xffff7fff, RZ, 0xc0, !PT ;  /* 0xffff7fff07077812 */ /* 0x000fe200078ec0ff */
[----:B------:R-:W3:Y:S04]  /*37b80*/  LDL.LU R73, [R1+0x2f8] ;  /* 0x0002f80001497983 */ /* 0x000ee80000300800 */
[----:B------:R-:W3:Y:S01]  /*37b90*/  LDL.LU R72, [R1+0x2fc] ;  /* 0x0002fc0001487983 */ /* 0x000ee20000300800 */
[----:B------:R-:W-:-:S03]  /*37ba0*/  F2FP.SATFINITE.E4M3.F32.PACK_AB_MERGE_C R15, RZ, R15, RZ ;  /* 0x0000000fff0f723e */ /* 0x000fc600048070ff */
[----:B------:R-:W3:Y:S02]  /*37bb0*/  LDL.LU R77, [R1+0x300] ;  /* 0x00030000014d7983 */ /* 0x000ee40000300800 */
[----:B------:R-:W-:Y:S02]  /*37bc0*/  @P2 LOP3.LUT R7, R7, 0x8000, RZ, 0xfc, !PT ;  /* 0x0000800007072812 */ /* 0x000fe400078efcff */
[----:B------:R-:W-:Y:S01]  /*37bd0*/  ISETP.LT.OR P2, PT, R28, 0x39, !P1 ;  /* 0x000000391c00780c */ /* 0x000fe20004f41670 */
[----:B------:R-:W3:Y:S04]  /*37be0*/  LDL.LU R76, [R1+0x304] ;  /* 0x00030400014c7983 */ /* 0x000ee80000300800 */
[----:B------:R-:W3:Y:S04]  /*37bf0*/  LDL.LU R83, [R1+0x308] ;  /* 0x0003080001537983 */ /* 0x000ee80000300800 */
[----:B------:R-:W3:Y:S04]  /*37c00*/  LDL.LU R82, [R1+0x30c] ;  /* 0x00030c0001527983 */ /* 0x000ee80000300800 */
[----:B------:R-:W0:Y:S01]  /*37c10*/  @!P2 LDC.64 R16, c[0x0][0x5c0] ;  /* 0x00017000ff10ab82 */ /* 0x000e220000000a00 */
[----:B------:R-:W3:Y:S04]  /*37c20*/  LDL.LU R81, [R1+0x310] ;  /* 0x0003100001517983 */ /* 0x000ee80000300800 */
[----:B------:R-:W3:Y:S04]  /*37c30*/  LDL.LU R80, [R1+0x314] ;  /* 0x0003140001507983 */ /* 0x000ee80000300800 */
[----:B------:R-:W3:Y:S01]  /*37c40*/  LDL.LU R84, [R1+0x318] ;  /* 0x0003180001547983 */ /* 0x000ee20000300800 */
[----:B0-----:R-:W-:-:S04]  /*37c50*/  @!P2 IADD3 R40, P5, P6, R14, R16, R9 ;  /* 0x000000100e28a210 */ /* 0x001fc80007ebe009 */
[----:B------:R-:W-:Y:S02]  /*37c60*/  @!P2 IADD3.X R41, R29, R17, R8, P5, P6 ;  /* 0x000000111d29a210 */ /* 0x000fe40002fec408 */
[----:B------:R-:W-:-:S13]  /*37c70*/  ISETP.LT.OR P2, PT, R28, 0x3a, !P1 ;  /* 0x0000003a1c00780c */ /* 0x000fda0004f41670 */
[----:B------:R-:W0:Y:S01]  /*37c80*/  @!P2 LDC.64 R16, c[0x0][0x5c0] ;  /* 0x00017000ff10ab82 */ /* 0x000e220000000a00 */
[----:B------:R-:W-:Y:S02]  /*37c90*/  ISETP.GE.AND P6, PT, R13, 0x101, PT ;  /* 0x000001010d00780c */ /* 0x000fe40003fc6270 */
[----:B------:R-:W-:Y:S02]  /*37ca0*/  LOP3.LUT P5, RZ, R0, 0x2000, RZ, 0xc0, !PT ;  /* 0x0000200000ff7812 */ /* 0x000fe400078ac0ff */
[----:B0-----:R-:W-:-:S04]  /*37cb0*/  @!P2 IADD3 R22, P3, P4, R14, R16, R9 ;  /* 0x000000100e16a210 */ /* 0x001fc80007c7e009 */
[----:B------:R-:W-:Y:S02]  /*37cc0*/  @!P2 IADD3.X R23, R29, R17, R8, P3, P4 ;  /* 0x000000111d17a210 */ /* 0x000fe40001fe8408 */
[----:B------:R-:W-:-:S13]  /*37cd0*/  ISETP.LT.OR P2, PT, R28, 0x31, !P6 ;  /* 0x000000311c00780c */ /* 0x000fda0007741670 */
[----:B------:R-:W0:Y:S01]  /*37ce0*/  @!P2 LDC.64 R16, c[0x0][0x5c0] ;  /* 0x00017000ff10ab82 */ /* 0x000e220000000a00 */
[----:B------:R1:W-:Y:S01]  /*37cf0*/  @!P5 STG.E.U8 desc[UR4][R42.64+0x18], R15 ;  /* 0x0000180f2a00d986 */ /* 0x0003e2000c101104 */
[----:B------:R-:W-:Y:S02]  /*37d00*/  ISETP.LT.OR P5, PT, R28, 0x32, !P6 ;  /* 0x000000321c00780c */ /* 0x000fe400077a1670 */
[----:B0-----:R-:W-:-:S04]  /*37d10*/  @!P2 IADD3 R46, P3, P4, R14, R16, R11 ;  /* 0x000000100e2ea210 */ /* 0x001fc80007c7e00b */
[----:B------:R-:W-:-:S07]  /*37d20*/  @!P2 IADD3.X R47, R29, R17, R10, P3, P4 ;  /* 0x000000111d2fa210 */ /* 0x000fce0001fe840a */
[----:B------:R-:W1:Y:S01]  /*37d30*/  @!P5 LDC.64 R16, c[0x0][0x5c0] ;  /* 0x00017000ff10db82 */ /* 0x000e620000000a00 */
[----:B------:R-:W-:Y:S02]  /*37d40*/  LOP3.LUT R0, R0, 0xfeffffff, RZ, 0xc0, !PT ;  /* 0xfeffffff00007812 */ /* 0x000fe400078ec0ff */
[----:B-1----:R-:W-:-:S04]  /*37d50*/  @!P5 IADD3 R42, P3, P4, R14, R16, R11 ;  /* 0x000000100e2ad210 */ /* 0x002fc80007c7e00b */
        /* <DEDUP_REMOVED lines=18> */
[C---:B------:R-:W-:Y:S02]  /*37e80*/  ISETP.LT.OR P2, PT, R28.reuse, 0x39, !P0 ;  /* 0x000000391c00780c */ /* 0x040fe40004741670 */
[----:B------:R-:W-:-:S05]  /*37e90*/  ISETP.LT.OR P0, PT, R28, 0x3a, !P0 ;  /* 0x0000003a1c00780c */ /* 0x000fca0004701670 */
[----:B------:R-:W0:Y:S01]  /*37ea0*/  @!P3 LDC.64 R18, c[0x0][0x5c0] ;  /* 0x00017000ff12bb82 */ /* 0x000e220000000a00 */
[----:B------:R-:W-:Y:S01]  /*37eb0*/  @!P3 IADD3 R20, P5, P6, R3, R14, R11 ;  /* 0x0000000e0314b210 */ /* 0x000fe20007ebe00b */
[----:B--2---:R-:W-:-:S05]  /*37ec0*/  FMUL R15, R69, UR60 ;  /* 0x0000003c450f7c20 */ /* 0x004fca0008400000 */
[----:B------:R-:W-:-:S05]  /*37ed0*/  F2FP.SATFINITE.E4M3.F32.PACK_AB_MERGE_C R15, RZ, R15, RZ ;  /* 0x0000000fff0f723e */ /* 0x000fca00048070ff */
[----:B------:R1:W-:Y:S02]  /*37ee0*/  @!P4 STG.E.U8 desc[UR4][R16.64+0x18], R15 ;  /* 0x0000180f1000c986 */ /* 0x0003e4000c101104 */
[----:B-1----:R-:W1:Y:S01]  /*37ef0*/  @!P2 LDC.64 R16, c[0x0][0x5c0] ;  /* 0x00017000ff10ab82 */ /* 0x002e620000000a00 */
[----:B------:R-:W-:Y:S02]  /*37f00*/  @!P3 IADD3.X R21, R2, R29, R10, P5, P6 ;  /* 0x0000001d0215b210 */ /* 0x000fe40002fec40a */
[----:B0-----:R-:W-:Y:S02]  /*37f10*/  @!P3 IADD3 R18, P4, R20, R18, RZ ;  /* 0x000000121412b210 */ /* 0x001fe40007f9e0ff */
[----:B-1----:R-:W-:-:S04]  /*37f20*/  @!P2 IADD3 R70, P5, P6, R14, R16, R11 ;  /* 0x000000100e46a210 */ /* 0x002fc80007ebe00b */
[----:B------:R-:W-:Y:S02]  /*37f30*/  @!P2 IADD3.X R71, R29, R17, R10, P5, P6 ;  /* 0x000000111d47a210 */ /* 0x000fe40002fec40a */
[----:B------:R-:W0:Y:S01]  /*37f40*/  @!P0 LDC.64 R16, c[0x0][0x5c0] ;  /* 0x00017000ff108b82 */ /* 0x000e220000000a00 */
[----:B---3--:R-:W-:Y:S01]  /*37f50*/  FMUL R15, R68, UR60 ;  /* 0x0000003c440f7c20 */ /* 0x008fe20008400000 */
[----:B------:R-:W-:-:S04]  /*37f60*/  @!P3 IMAD.X R19, R21, 0x1, R19, P4 ;  /* 0x000000011513b824 */ /* 0x000fc800020e0613 */
[----:B------:R-:W-:Y:S02]  /*37f70*/  F2FP.SATFINITE.E4M3.F32.PACK_AB_MERGE_C R15, RZ, R15, RZ ;  /* 0x0000000fff0f723e */ /* 0x000fe400048070ff */
[----:B------:R-:W-:-:S03]  /*37f80*/  ISETP.GE.AND P5, PT, R13, 0x1, PT ;  /* 0x000000010d00780c */ /* 0x000fc60003fa6270 */
[----:B------:R1:W-:Y:S01]  /*37f90*/  @!P3 STG.E.U8 desc[UR4][R18.64+0x19], R15 ;  /* 0x0000190f1200b986 */ /* 0x0003e2000c101104 */
[----:B0-----:R-:W-:-:S04]  /*37fa0*/  @!P0 IADD3 R68, P3, P4, R14, R16, R11 ;  /* 0x000000100e448210 */ /* 0x001fc80007c7e00b */
[----:B------:R-:W-:Y:S02]  /*37fb0*/  @!P0 IADD3.X R69, R29, R17, R10, P3, P4 ;  /* 0x000000111d458210 */ /* 0x000fe40001fe840a */
[----:B------:R-:W-:-:S13]  /*37fc0*/  ISETP.LT.OR P3, PT, R28, 0x21, !P5 ;  /* 0x000000211c00780c */ /* 0x000fda0006f61670 */
[----:B------:R-:W0:Y:S01]  /*37fd0*/  @!P3 LDC.64 R16, c[0x0][0x5c0] ;  /* 0x00017000ff10bb82 */ /* 0x000e220000000a00 */
[----:B-1----:R-:W-:-:S05]  /*37fe0*/  FMUL R15, R73, UR60 ;  /* 0x0000003c490f7c20 */ /* 0x002fca0008400000 */
[----:B------:R-:W-:Y:S02]  /*37ff0*/  F2FP.SATFINITE.E4M3.F32.PACK_AB_MERGE_C R15, RZ, R15, RZ ;  /* 0x0000000fff0f723e */ /* 0x000fe400048070ff */
[----:B0-----:R-:W-:-:S05]  /*38000*/  @!P3 IADD3 R16, P4, R14, R16, RZ ;  /* 0x000000100e10b210 */ /* 0x001fca0007f9e0ff */
        /* <DEDUP_REMOVED lines=45> */
[----:B------:R0:W-:Y:S01]  /*382e0*/  @!P3 STG.E.U8 desc[UR4][R16.64+0x28], R15 ;  /* 0x0000280f1000b986 */ /* 0x0001e2000c101104 */
[----:B------:R-:W-:-:S13]  /*382f0*/  ISETP.LT.OR P3, PT, R28, 0x2a, !P5 ;  /* 0x0000002a1c00780c */ /* 0x000fda0006f61670 */
[----:B0-----:R-:W0:Y:S01]  /*38300*/  @!P3 LDC.64 R16, c[0x0][0x5c0] ;  /* 0x00017000ff10bb82 */ /* 0x001e220000000a00 */
[----:B------:R-:W-:Y:S01]  /*38310*/  LOP3.LUT R0, R0, 0xdfffffff, RZ, 0xc0, !PT ;  /* 0xdfffffff00007812 */ /* 0x000fe200078ec0ff */
[----:B------:R-:W-:Y:S02]  /*38320*/  FMUL R15, R82, UR60 ;  /* 0x0000003c520f7c20 */ /* 0x000fe40008400000 */
[----:B------:R-:W3:Y:S01]  /*38330*/  LDL.LU R82, [R1+0x320] ;  /* 0x0003200001527983 */ /* 0x000ee20000300800 */
[----:B------:R-:W-:Y:S02]  /*38340*/  @P6 LOP3.LUT R0, R0, 0x20000000, RZ, 0xfc, !PT ;  /* 0x2000000000006812 */ /* 0x000fe400078efcff */
[----:B------:R-:W-:Y:S01]  /*38350*/  F2FP.SATFINITE.E4M3.F32.PACK_AB_MERGE_C R15, RZ, R15, RZ ;  /* 0x0000000fff0f723e */ /* 0x000fe200048070ff */
[----:B------:R-:W4:Y:S01]  /*38360*/  LDL.LU R85, [R1+0x324] ;  /* 0x0003240001557983 */ /* 0x000f220000300800 */
[C---:B------:R-:W-:Y:S02]  /*38370*/  LOP3.LUT P6, RZ, R0.reuse, 0x20000, RZ, 0xc0, !PT ;  /* 0x0002000000ff7812 */ /* 0x040fe400078cc0ff */
[----:B------:R-:W-:-:S02]  /*38380*/  LOP3.LUT R0, R0, 0xefffffff, RZ, 0xc0, !PT ;  /* 0xefffffff00007812 */ /* 0x000fc400078ec0ff */
[----:B0-----:R-:W-:-:S05]  /*38390*/  @!P3 IADD3 R16, P4, R14, R16, RZ ;  /* 0x000000100e10b210 */ /* 0x001fca0007f9e0ff */
[----:B------:R-:W-:-:S05]  /*383a0*/  @!P3 IMAD.X R17, R29, 0x1, R17, P4 ;  /* 0x000000011d11b824 */ /* 0x000fca00020e0611 */
[----:B------:R0:W-:Y:S01]  /*383b0*/  @!P3 STG.E.U8 desc[UR4][R16.64+0x29], R15 ;  /* 0x0000290f1000b986 */ /* 0x0001e2000c101104 */
[----:B------:R-:W-:Y:S01]  /*383c0*/  @P0 LOP3.LUT R0, R0, 0x10000000, RZ, 0xfc, !PT ;  /* 0x1000000000000812 */ /* 0x000fe200078efcff */
[----:B0-----:R-:W-:-:S03]  /*383d0*/  FMUL R15, R81, UR60 ;  /* 0x0000003c510f7c20 */ /* 0x001fc60008400000 */
[----:B------:R-:W-:Y:S02]  /*383e0*/  LOP3.LUT P0, RZ, R0, 0x10000, RZ, 0xc0, !PT ;  /* 0x0001000000ff7812 */ /* 0x000fe4000780c0ff */
[----:B------:R-:W-:Y:S02]  /*383f0*/  F2FP.SATFINITE.E4M3.F32.PACK_AB_MERGE_C R15, RZ, R15, RZ ;  /* 0x0000000fff0f723e */ /* 0x000fe400048070ff */
[----:B------:R-:W-:-:S03]  /*38400*/  LOP3.LUT R7, R7, 0xffffdfff, RZ, 0xc0, !PT ;  /* 0xffffdfff07077812 */ /* 0x000fc600078ec0ff */
[----:B------:R0:W-:Y:S01]  /*38410*/  @!P6 STG.E.U8 desc[UR4][R54.64+0x28], R15 ;  /* 0x0000280f3600e986 */ /* 0x0001e2000c101104 */
[----:B------:R-:W-:Y:S02]  /*38420*/  @P2 LOP3.LUT R7, R7, 0x2000, RZ, 0xfc, !PT ;  /* 0x0000200007072812 */ /* 0x000fe400078efcff */
[----:B------:R-:W-:Y:S01]  /*38430*/  ISETP.LT.OR P2, PT, R28, 0x41, !P1 ;  /* 0x000000411c00780c */ /* 0x000fe20004f41670 */
[----:B0-----:R-:W-:-:S12]  /*38440*/  FMUL R15, R80, UR60 ;  /* 0x0000003c500f7c20 */ /* 0x001fd80008400000 */
[----:B------:R-:W0:Y:S01]  /*38450*/  @!P2 LDC.64 R16, c[0x0][0x5c0] ;  /* 0x00017000ff10ab82 */ /* 0x000e220000000a00 */
[----:B------:R-:W-:-:S05]  /*38460*/  F2FP.SATFINITE.E4M3.F32.PACK_AB_MERGE_C R15, RZ, R15, RZ ;  /* 0x0000000fff0f723e */ /* 0x000fca00048070ff */
[----:B------:R1:W-:Y:S02]  /*38470*/  @!P0 STG.E.U8 desc[UR4][R52.64+0x29], R15 ;  /* 0x0000290f34008986 */ /* 0x0003e4000c101104 */
[----:B-1----:R-:W-:Y:S02]  /*38480*/  FMUL R15, R84, UR60 ;  /* 0x0000003c540f7c20 */ /* 0x002fe40008400000 */
[----:B------:R-:W4:Y:S01]  /*38490*/  LDL.LU R84, [R1+0x328] ;  /* 0x0003280001547983 */ /* 0x000f220000300800 */
[----:B0-----:R-:W-:-:S03]  /*384a0*/  @!P2 IADD3 R48, P3, P4, R14, R16, R9 ;  /* 0x000000100e30a210 */ /* 0x001fc60007c7e009 */
[----:B------:R-:W4:Y:S01]  /*384b0*/  LDL.LU R86, [R1+0x32c] ;  /* 0x00032c0001567983 */ /* 0x000f220000300800 */
[----:B------:R-:W-:Y:S02]  /*384c0*/  @!P2 IADD3.X R49, R29, R17, R8, P3, P4 ;  /* 0x000000111d31a210 */ /* 0x000fe40001fe8408 */
[----:B------:R-:W-:-:S13]  /*384d0*/  ISETP.LT.OR P2, PT, R28, 0x42, !P1 ;  /* 0x000000421c00780c */ /* 0x000fda0004f41670 */
[----:B------:R-:W0:Y:S02]  /*384e0*/  @!P2 LDC.64 R16, c[0x0][0x5c0] ;  /* 0x00017000ff10ab82 */ /* 0x000e240000000a00 */
[----:B0-----:R-:W-:-:S04]  /*384f0*/  @!P2 IADD3 R50, P3, P4, R14, R16, R9 ;  /* 0x000000100e32a210 */ /* 0x001fc80007c7e009 */
[----:B------:R-:W-:Y:S02]  /*38500*/  @!P2 IADD3.X R51, R29, R17, R8, P3, P4 ;  /* 0x000000111d33a210 */ /* 0x000fe40001fe8408 */
[----:B------:R-:W-:-:S13]  /*38510*/  ISETP.LT.OR P2, PT, R28, 0x49, !P1 ;  /* 0x000000491c00780c */ /* 0x000fda0004f41670 */
[----:B------:R-:W0:Y:S01]  /*38520*/  @!P2 LDC.64 R16, c[0x0][0x5c0] ;  /* 0x00017000ff10ab82 */ /* 0x000e220000000a00 */
[----:B------:R-:W-:Y:S02]  /*38530*/  ISETP.LT.OR P0, PT, R28, 0x4a, !P1 ;  /* 0x0000004a1c00780c */ /* 0x000fe40004f01670 */
[----:B0-----:R-:W-:-:S04]  /*38540*/  @!P2 IADD3 R54, P3, P4, R14, R16, R9 ;  /* 0x000000100e36a210 */ /* 0x001fc80007c7e009 */
[----:B------:R-:W-:-:S07]  /*38550*/  @!P2 IADD3.X R55, R29, R17, R8, P3, P4 ;  /* 0x000000111d37a210 */ /* 0x000fce0001fe8408 */
[----:B------:R-:W0:Y:S01]  /*38560*/  @!P0 LDC.64 R16, c[0x0][0x5c0] ;  /* 0x00017000ff108b82 */ /* 0x000e220000000a00 */
[----:B------:R-:W-:-:S04]  /*38570*/  ISETP.GE.AND P2, PT, R13, 0x101, PT ;  /* 0x000001010d00780c */ /* 0x000fc80003f46270 */
[----:B------:R-:W-:Y:S02]  /*38580*/  ISETP.LT.OR P5, PT, R28, 0x41, !P2 ;  /* 0x000000411c00780c */ /* 0x000fe400057a1670 */
[----:B------:R-:W-:Y:S02]  /*38590*/  F2FP.SATFINITE.E4M3.F32.PACK_AB_MERGE_C R15, RZ, R15, RZ ;  /* 0x0000000fff0f723e */ /* 0x000fe400048070ff */
[----:B0-----:R-:W-:-:S04]  /*385a0*/  @!P0 IADD3 R52, P3, P4, R14, R16, R9 ;  /* 0x000000100e348210 */ /* 0x001fc80007c7e009 */
[----:B------:R-:W-:-:S05]  /*385b0*/  @!P0 IADD3.X R53, R29, R17, R8, P3, P4 ;  /* 0x000000111d358210 */ /* 0x000fca0001fe8408 */
[----:B------:R-:W0:Y:S01]  /*385c0*/  @!P5 LDC.64 R16, c[0x0][0x5c0] ;  /* 0x00017000ff10db82 */ /* 0x000e220000000a00 */
[----:B------:R-:W-:-:S13]  /*385d0*/  ISETP.LT.OR P0, PT, R28, 0x21, !P1 ;  /* 0x000000211c00780c */ /* 0x000fda0004f01670 */
[----:B------:R1:W-:Y:S01]  /*385e0*/  @!P0 STG.E.U8 desc[UR4][R36.64+0x20], R15 ;  /* 0x0000200f24008986 */ /* 0x0003e2000c101104 */
[----:B------:R-:W-:Y:S02]  /*385f0*/  ISETP.LT.OR P0, PT, R28, 0x42, !P2 ;  /* 0x000000421c00780c */ /* 0x000fe40005701670 */
[----:B0-----:R-:W-:-:S04]  /*38600*/  @!P5 IADD3 R80, P3, P4, R14, R16, R11 ;  /* 0x000000100e50d210 */ /* 0x001fc80007c7e00b */
[----:B------:R-:W-:-:S07]  /*38610*/  @!P5 IADD3.X R81, R29, R17, R10, P3, P4 ;  /* 0x000000111d51d210 */ /* 0x000fce0001fe840a */
[----:B------:R-:W1:Y:S01]  /*38620*/  @!P0 LDC.64 R16, c[0x0][0x5c0] ;  /* 0x00017000ff108b82 */ /* 0x000e620000000a00 */
[----:B------:R-:W-:-:S04]  /*38630*/  LOP3.LUT R0, R0, 0xbfffffff, RZ, 0xc0, !PT ;  /* 0xbfffffff00007812 */ /* 0x000fc800078ec0ff */
[----:B------:R-:W-:-:S04]  /*38640*/  @P5 LOP3.LUT R0, R0, 0x40000000, RZ, 0xfc, !PT ;  /* 0x4000000000005812 */ /* 0x000fc800078efcff */
[----:B------:R-:W-:-:S04]  /*38650*/  LOP3.LUT R0, R0, 0xfffffdff, RZ, 0xc0, !PT ;  /* 0xfffffdff00007812 */ /* 0x000fc800078ec0ff */
[----:B------:R-:W-:Y:S02]  /*38660*/  @P0 LOP3.LUT R0, R0, 0x200, RZ, 0xfc, !PT ;  /* 0x0000020000000812 */ /* 0x000fe400078efcff */
[----:B-1----:R-:W-:-:S04]  /*38670*/  @!P0 IADD3 R36, P3, P4, R14, R16, R11 ;  /* 0x000000100e248210 */ /* 0x002fc80007c7e00b */
[----:B------:R-:W-:Y:S02]  /*38680*/  @!P0 IADD3.X R37, R29, R17, R10, P3, P4 ;  /* 0x000000111d258210 */ /* 0x000fe40001fe840a */
[----:B------:R-:W-:-:S04]  /*38690*/  ISETP.GE.AND P0, PT, R13, 0x89, PT ;  /* 0x000000890d00780c */ /* 0x000fc80003f06270 */
[C---:B------:R-:W-:Y:S02]  /*386a0*/  ISETP.LT.OR P4, PT, R28.reuse, 0x21, !P0 ;  /* 0x000000211c00780c */ /* 0x040fe40004781670 */
[----:B------:R-:W-:Y:S01]  /*386b0*/  ISETP.LT.OR P6, PT, R28, 0x22, !P1 ;  /* 0x000000221c00780c */ /* 0x000fe20004fc1670 */
[----:B--2---:R-:W-:-:S10]  /*386c0*/  FMUL R15, R83, UR60 ;  /* 0x0000003c530f7c20 */ /* 0x004fd40008400000 */
[----:B------:R-:W0:Y:S01]  /*386d0*/  @!P4 LDC.64 R16, c[0x0][0x5c0] ;  /* 0x00017000ff10cb82 */ /* 0x000e220000000a00 */
        /* <DEDUP_REMOVED lines=8> */
[----:B---3--:R-:W-:Y:S01]  /*38760*/  FMUL R15, R82, UR60 ;  /* 0x0000003c520f7c20 */ /* 0x008fe20008400000 */
[----:B------:R-:W-:-:S04]  /*38770*/  @!P3 IADD3 R20, P5, P6, R3, R14, R9 ;  /* 0x0000000e0314b210 */ /* 0x000fc80007ebe009 */
[----:B------:R-:W-:Y:S02]  /*38780*/  F2FP.SATFINITE.E4M3.F32.PACK_AB_MERGE_C R15, RZ, R15, RZ ;  /* 0x0000000fff0f723e */ /* 0x000fe400048070ff */
[----:B------:R-:W-:-:S03]  /*38790*/  @!P3 IADD3.X R21, R2, R29, R8, P5, P6 ;  /* 0x0000001d0215b210 */ /* 0x000fc60002fec408 */
[----:B------:R4:W-:Y:S02]  /*387a0*/  @!P4 STG.E.U8 desc[UR4][R16.64+0x20], R15 ;  /* 0x0000200f1000c986 */ /* 0x0009e4000c101104 */
[----:B----4-:R-:W-:Y:S01]  /*387b0*/  FMUL R15, R85, UR60 ;  /* 0x0000003c550f7c20 */ /* 0x010fe20008400000 */
[----:B0-----:R-:W-:Y:S01]  /*387c0*/  @!P3 IADD3 R18, P4, R20, R18, RZ ;  /* 0x000000121412b210 */ /* 0x001fe20007f9e0ff */
[----:B------:R-:W2:Y:S03]  /*387d0*/  LDL.LU R85, [R1+0x330] ;  /* 0x0003300001557983 */ /* 0x000ea60000300800 */
[----:B------:R-:W-:Y:S01]  /*387e0*/  F2FP.SATFINITE.E4M3.F32.PACK_AB_MERGE_C R15, RZ, R15, RZ ;  /* 0x0000000fff0f723e */ /* 0x000fe200048070ff */
[----:B------:R-:W-:-:S05]  /*387f0*/  @!P3 IMAD.X R19, R21, 0x1, R19, P4 ;  /* 0x000000011513b824 */ /* 0x000fca00020e0613 */
[----:B------:R0:W-:Y:S02]  /*38800*/  @!P3 STG.E.U8 desc[UR4][R18.64+0x21], R15 ;  /* 0x0000210f1200b986 */ /* 0x0001e4000c101104 */
[----:B0-----:R-:W-:Y:S02]  /*38810*/  FMUL R15, R84, UR60 ;  /* 0x0000003c540f7c20 */ /* 0x001fe40008400000 */
[----:B------:R-:W3:Y:S04]  /*38820*/  LDL.LU R84, [R1+0x334] ;  /* 0x0003340001547983 */ /* 0x000ee80000300800 */
[----:B------:R-:W4:Y:S01]  /*38830*/  LDL.LU R92, [R1+0x338] ;  /* 0x00033800015c7983 */ /* 0x000f220000300800 */
[----:B------:R-:W-:Y:S02]  /*38840*/  ISETP.LT.OR P2, PT, R28, 0x49, !P2 ;  /* 0x000000491c00780c */ /* 0x000fe40005741670 */
[----:B------:R-:W-:Y:S01]  /*38850*/  LOP3.LUT R0, R0, 0x7fffffff, RZ, 0xc0, !PT ;  /* 0x7fffffff00007812 */ /* 0x000fe200078ec0ff */
[----:B------:R-:W4:Y:S01]  /*38860*/  LDL.LU R94, [R1+0x33c] ;  /* 0x00033c00015e7983 */ /* 0x000f220000300800 */
[----:B------:R-:W-:-:S03]  /*38870*/  F2FP.SATFINITE.E4M3.F32.PACK_AB_MERGE_C R15, RZ, R15, RZ ;  /* 0x0000000fff0f723e */ /* 0x000fc600048070ff */
[----:B------:R-:W4:Y:S06]  /*38880*/  LDL.LU R93, [R1+0x340] ;  /* 0x00034000015d7983 */ /* 0x000f2c0000300800 */
[----:B------:R-:W0:Y:S02]  /*38890*/  @!P2 LDC.64 R16, c[0x0][0x5c0] ;  /* 0x00017000ff10ab82 */ /* 0x000e240000000a00 */
[----:B0-----:R-:W-:-:S04]  /*388a0*/  @!P2 IADD3 R82, P5, P6, R14, R16, R11 ;  /* 0x000000100e52a210 */ /* 0x001fc80007ebe00b */
        /* <DEDUP_REMOVED lines=19> */
[----:B------:R-:W-:-:S05]  /*389e0*/  ISETP.LT.OR P4, PT, R28, 0x29, !P0 ;  /* 0x000000291c00780c */ /* 0x000fca0004781670 */
[----:B------:R0:W-:Y:S01]  /*389f0*/  @!P6 STG.E.U8 desc[UR4][R38.64+0x28], R15 ;  /* 0x0000280f2600e986 */ /* 0x0001e2000c101104 */
[----:B------:R-:W-:-:S07]  /*38a00*/  ISETP.LT.OR P6, PT, R28, 0x2a, !P1 ;  /* 0x0000002a1c00780c */ /* 0x000fce0004fc1670 */
[----:B------:R-:W1:Y:S01]  /*38a10*/  @!P4 LDC.64 R16, c[0x0][0x5c0] ;  /* 0x00017000ff10cb82 */ /* 0x000e620000000a00 */
[----:B0-----:R-:W-:-:S05]  /*38a20*/  FMUL R15, R86, UR60 ;  /* 0x0000003c560f7c20 */ /* 0x001fca0008400000 */
[----:B------:R-:W-:-:S05]  /*38a30*/  F2FP.SATFINITE.E4M3.F32.PACK_AB_MERGE_C R15, RZ, R15, RZ ;  /* 0x0000000fff0f723e */ /* 0x000fca00048070ff */
[----:B------:R0:W-:Y:S02]  /*38a40*/  @!P6 STG.E.U8 desc[UR4][R34.64+0x29], R15 ;  /* 0x0000290f2200e986 */ /* 0x0001e4000c101104 */
[----:B0-----:R-:W-:-:S04]  /*38a50*/  @!P4 IADD3 R15, P3, P5, R3, R14, R9 ;  /* 0x0000000e030fc210 */ /* 0x001fc80007d7e009 */
[----:B------:R-:W-:Y:S02]  /*38a60*/  @!P4 IADD3.X R18, R2, R29, R8, P3, P5 ;  /* 0x0000001d0212c210 */ /* 0x000fe40001fea408 */
[----:B-1----:R-:W-:-:S05]  /*38a70*/  @!P4 IADD3 R16, P3, R15, R16, RZ ;  /* 0x000000100f10c210 */ /* 0x002fca0007f7e0ff */
[----:B------:R-:W-:Y:S01]  /*38a80*/  @!P4 IMAD.X R17, R18, 0x1, R17, P3 ;  /* 0x000000011211c824 */ /* 0x000fe200018e0611 */
[----:B------:R-:W-:-:S13]  /*38a90*/  ISETP.LT.OR P3, PT, R28, 0x2a, !P0 ;  /* 0x0000002a1c00780c */ /* 0x000fda0004761670 */
[----:B------:R-:W0:Y:S01]  /*38aa0*/  @!P3 LDC.64 R18, c[0x0][0x5c0] ;  /* 0x00017000ff12bb82 */ /* 0x000e220000000a00 */
[----:B------:R-:W-:-:S04]  /*38ab0*/  @!P3 IADD3 R20, P5, P6, R3, R14, R9 ;  /* 0x0000000e0314b210 */ /* 0x000fc80007ebe009 */
[----:B------:R-:W-:Y:S01]  /*38ac0*/  @!P3 IADD3.X R21, R2, R29, R8, P5, P6 ;  /* 0x0000001d0215b210 */ /* 0x000fe20002fec408 */
[----:B--2---:R-:W-:-:S05]  /*38ad0*/  FMUL R15, R85, UR60 ;  /* 0x0000003c550f7c20 */ /* 0x004fca0008400000 */
[----:B------:R-:W-:-:S05]  /*38ae0*/  F2FP.SATFINITE.E4M3.F32.PACK_AB_MERGE_C R15, RZ, R15, RZ ;  /* 0x0000000fff0f723e */ /* 0x000fca00048070ff */
[----:B------:R3:W-:Y:S01]  /*38af0*/  @!P4 STG.E.U8 desc[UR4][R16.64+0x28], R15 ;  /* 0x0000280f1000c986 */ /* 0x0007e2000c101104 */
[----:B0-----:R-:W-:-:S05]  /*38b00*/  @!P3 IADD3 R18, P4, R20, R18, RZ ;  /* 0x000000121412b210 */ /* 0x001fca0007f9e0ff */
[----:B------:R-:W-:Y:S02]  /*38b10*/  @!P3 IMAD.X R19, R21, 0x1, R19, P4 ;  /* 0x000000011513b824 */ /* 0x000fe400020e0613 */
[----:B---3--:R-:W-:-:S05]  /*38b20*/  FMUL R15, R84, UR60 ;  /* 0x0000003c540f7c20 */ /* 0x008fca0008400000 */
[----:B------:R-:W-:-:S05]  /*38b30*/  F2FP.SATFINITE.E4M3.F32.PACK_AB_MERGE_C R15, RZ, R15, RZ ;  /* 0x0000000fff0f723e */ /* 0x000fca00048070ff */
[----:B------:R4:W-:Y:S02]  /*38b40*/  @!P3 STG.E.U8 desc[UR4][R18.64+0x29], R15 ;  /* 0x0000290f1200b986 */ /* 0x0009e4000c101104 */
[----:B----4-:R-:W-:Y:S02]  /*38b50*/  FMUL R15, R92, UR60 ;  /* 0x0000003c5c0f7c20 */ /* 0x010fe40008400000 */
[----:B------:R-:W2:Y:S04]  /*38b60*/  LDL.LU R92, [R1+0x344] ;  /* 0x00034400015c7983 */ /* 0x000ea80000300800 */
[----:B------:R-:W3:Y:S01]  /*38b70*/  LDL.LU R96, [R1+0x348] ;  /* 0x0003480001607983 */ /* 0x000ee20000300800 */
[----:B------:R-:W-:Y:S02]  /*38b80*/  ISETP.LT.OR P0, PT, R28, 0x59, !P2 ;  /* 0x000000591c00780c */ /* 0x000fe40005701670 */
[----:B------:R-:W-:Y:S01]  /*38b90*/  LOP3.LUT R4, R4, 0xfffffffb, RZ, 0xc0, !PT ;  /* 0xfffffffb04047812 */ /* 0x000fe200078ec0ff */
[----:B------:R-:W4:Y:S10]  /*38ba0*/  LDL.LU R95, [R1+0x34c] ;  /* 0x00034c00015f7983 */ /* 0x000f340000300800 */
[----:B------:R-:W0:Y:S01]  /*38bb0*/  @!P0 LDC.64 R16, c[0x0][0x5c0] ;  /* 0x00017000ff108b82 */ /* 0x000e220000000a00 */
[----:B------:R-:W-:-:S02]  /*38bc0*/  @P0 LOP3.LUT R4, R4, 0x4, RZ, 0xfc, !PT ;  /* 0x0000000404040812 */ /* 0x000fc400078efcff */
[----:B0-----:R-:W-:-:S04]  /*38bd0*/  @!P0 IADD3 R86, P5, P6, R14, R16, R3 ;  /* 0x000000100e568210 */ /* 0x001fc80007ebe003 */
[----:B------:R-:W-:Y:S02]  /*38be0*/  @!P0 IADD3.X R87, R29, R17, R2, P5, P6 ;  /* 0x000000111d578210 */ /* 0x000fe40002fec402 */
[----:B------:R-:W-:Y:S02]  /*38bf0*/  ISETP.LT.OR P0, PT, R28, 0x5a, !P2 ;  /* 0x0000005a1c00780c */ /* 0x000fe40005701670 */
[----:B------:R-:W-:-:S11]  /*38c00*/  LOP3.LUT R7, R7, 0xfffffbff, RZ, 0xc0, !PT ;  /* 0xfffffbff07077812 */ /* 0x000fd600078ec0ff */
[----:B------:R-:W0:Y:S01]  /*38c10*/  @!P0 LDC.64 R16, c[0x0][0x5c0] ;  /* 0x00017000ff108b82 */ /* 0x000e220000000a00 */
[----:B------:R-:W-:Y:S02]  /*38c20*/  @P2 LOP3.LUT R7, R7, 0x400, RZ, 0xfc, !PT ;  /* 0x0000040007072812 */ /* 0x000fe400078efcff */
[----:B------:R-:W-:Y:S02]  /*38c30*/  ISETP.LT.OR P2, PT, R28, 0x51, !P1 ;  /* 0x000000511c00780c */ /* 0x000fe40004f41670 */
[----:B------:R-:W-:Y:S02]  /*38c40*/  LOP3.LUT P5, RZ, R0, 0x40000, RZ, 0xc0, !PT ;  /* 0x0004000000ff7812 */ /* 0x000fe400078ac0ff */
[----:B------:R-:W-:Y:S02]  /*38c50*/  F2FP.SATFINITE.E4M3.F32.PACK_AB_MERGE_C R15, RZ, R15, RZ ;  /* 0x0000000fff0f723e */ /* 0x000fe400048070ff */
[----:B0-----:R-:W-:-:S04]  /*38c60*/  @!P0 IADD3 R38, P3, P4, R14, R16, R3 ;  /* 0x000000100e268210 */ /* 0x001fc80007c7e003 */
[----:B------:R-:W-:-:S03]  /*38c70*/  @!P0 IADD3.X R39, R29, R17, R2, P3, P4 ;  /* 0x000000111d278210 */ /* 0x000fc60001fe8402 */
[----:B------:R-:W0:Y:S02]  /*38c80*/  @!P2 LDC.64 R16, c[0x0][0x5c0] ;  /* 0x00017000ff10ab82 */ /* 0x000e240000000a00 */
[----:B------:R1:W-:Y:S02]  /*38c90*/  @!P5 STG.E.U8 desc[UR4][R56.64+0x20], R15 ;  /* 0x0000200f3800d986 */ /* 0x0003e4000c101104 */
[----:B-1----:R-:W-:Y:S02]  /*38ca0*/  FMUL R15, R94, UR60 ;  /* 0x0000003c5e0f7c20 */ /* 0x002fe40008400000 */
[----:B------:R-:W4:Y:S01]  /*38cb0*/  LDL.LU R94, [R1+0x350] ;  /* 0x00035000015e7983 */ /* 0x000f220000300800 */
[----:B------:R-:W-:Y:S02]  /*38cc0*/  LOP3.LUT P6, RZ, R0, 0x80, RZ, 0xc0, !PT ;  /* 0x0000008000ff7812 */ /* 0x000fe400078cc0ff */
[----:B0-----:R-:W-:Y:S01]  /*38cd0*/  @!P2 IADD3 R84, P3, P4, R14, R16, R9 ;  /* 0x000000100e54a210 */ /* 0x001fe20007c7e009 */
[----:B------:R-:W4:Y:S03]  /*38ce0*/  LDL.LU R98, [R1+0x354] ;  /* 0x0003540001627983 */ /* 0x000f260000300800 */
[----:B------:R-:W-:Y:S01]  /*38cf0*/  @!P2 IADD3.X R85, R29, R17, R8, P3, P4 ;  /* 0x000000111d55a210 */ /* 0x000fe20001fe8408 */
[----:B------:R-:W4:Y:S01]  /*38d00*/  LDL.LU R97, [R1+0x358] ;  /* 0x0003580001617983 */ /* 0x000f220000300800 */
[----:B------:R-:W-:-:S13]  /*38d10*/  ISETP.LT.OR P2, PT, R28, 0x52, !P1 ;  /* 0x000000521c00780c */ /* 0x000fda0004f41670 */
[----:B------:R-:W0:Y:S01]  /*38d20*/  @!P2 LDC.64 R16, c[0x0][0x5c0] ;  /* 0x00017000ff10ab82 */ /* 0x000e220000000a00 */
[----:B------:R-:W-:-:S04]  /*38d30*/  LOP3.LUT R0, R0, 0xffffffbf, RZ, 0xc0, !PT ;  /* 0xffffffbf00007812 */ /* 0x000fc800078ec0ff */
[----:B------:R-:W-:Y:S02]  /*38d40*/  @P0 LOP3.LUT R0, R0, 0x40, RZ, 0xfc, !PT ;  /* 0x0000004000000812 */ /* 0x000fe400078efcff */
[----:B------:R-:W-:Y:S02]  /*38d50*/  LOP3.LUT P0, RZ, R7, 0x1000, RZ, 0xc0, !PT ;  /* 0x0000100007ff7812 */ /* 0x000fe4000780c0ff */
[----:B0-----:R-:W-:-:S04]  /*38d60*/  @!P2 IADD3 R34, P3, P4, R14, R16, R9 ;  /* 0x000000100e22a210 */ /* 0x001fc80007c7e009 */
[----:B------:R-:W-:Y:S02]  /*38d70*/  @!P2 IADD3.X R35, R29, R17, R8, P3, P4 ;  /* 0x000000111d23a210 */ /* 0x000fe40001fe8408 */
[----:B------:R-:W-:Y:S02]  /*38d80*/  ISETP.LT.OR P4, PT, R28, 0x21, !P0 ;  /* 0x000000211c00780c */ /* 0x000fe40004781670 */
[----:B------:R-:W-:-:S11]  /*38d90*/  LOP3.LUT P2, RZ, R0, 0x8, RZ, 0xc0, !PT ;  /* 0x0000000800ff7812 */ /* 0x000fd6000784c0ff */
[----:B------:R-:W0:Y:S01]  /*38da0*/  @!P4 LDC.64 R16, c[0x0][0x5c0] ;  /* 0x00017000ff10cb82 */ /* 0x000e220000000a00 */
[----:B------:R-:W-:Y:S02]  /*38db0*/  F2FP.SATFINITE.E4M3.F32.PACK_AB_MERGE_C R15, RZ, R15, RZ ;  /* 0x0000000fff0f723e */ /* 0x000fe400048070ff */
[----:B------:R-:W-:-:S03]  /*38dc0*/  LOP3.LUT R7, R7, 0xfffff7ff, RZ, 0xc0, !PT ;  /* 0xfffff7ff07077812 */ /* 0x000fc600078ec0ff */
[----:B------:R1:W-:Y:S01]  /*38dd0*/  @!P6 STG.E.U8 desc[UR4][R30.64+0x21], R15 ;  /* 0x0000210f1e00e986 */ /* 0x0003e2000c101104 */
[----:B------:R-:W-:Y:S02]  /*38de0*/  @P2 LOP3.LUT R7, R7, 0x800, RZ, 0xfc, !PT ;  /* 0x0000080007072812 */ /* 0x000fe400078efcff */
[----:B------:R-:W-:Y:S02]  /*38df0*/  ISETP.LT.OR P2, PT, R28, 0x59, !P1 ;  /* 0x000000591c00780c */ /* 0x000fe40004f41670 */
[----:B-1----:R-:W-:-:S04]  /*38e00*/  @!P4 IADD3 R15, P3, P5, R3, R14, R11 ;  /* 0x0000000e030fc210 */ /* 0x002fc80007d7e00b */
[----:B------:R-:W-:Y:S02]  /*38e10*/  @!P4 IADD3.X R18, R2, R29, R10, P3, P5 ;  /* 0x0000001d0212c210 */ /* 0x000fe40001fea40a */
[----:B0-----:R-:W-:Y:S01]  /*38e20*/  @!P4 IADD3 R16, P3, R15, R16, RZ ;  /* 0x000000100f10c210 */ /* 0x001fe20007f7e0ff */
[----:B------:R-:W-:-:S04]  /*38e30*/  FMUL R15, R93, UR60 ;  /* 0x0000003c5d0f7c20 */ /* 0x000fc80008400000 */
[----:B------:R-:W-:Y:S01]  /*38e40*/  @!P4 IMAD.X R17, R18, 0x1, R17, P3 ;  /* 0x000000011211c824 */ /* 0x000fe200018e0611 */
[----:B------:R-:W-:Y:S02]  /*38e50*/  F2FP.SATFINITE.E4M3.F32.PACK_AB_MERGE_C R15, RZ, R15, RZ ;  /* 0x0000000fff0f723e */ /* 0x000fe400048070ff */
[----:B------:R-:W-:-:S03]  /*38e60*/  ISETP.LT.OR P3, PT, R28, 0x22, !P0 ;  /* 0x000000221c00780c */ /* 0x000fc60004761670 */
[----:B------:R0:W-:Y:S10]  /*38e70*/  @!P4 STG.E.U8 desc[UR4][R16.64+0x20], R15 ;  /* 0x0000200f1000c986 */ /* 0x0001f4000c101104 */
[----:B------:R-:W1:Y:S08]  /*38e80*/  @!P3 LDC.64 R18, c[0x0][0x5c0] ;  /* 0x00017000ff12bb82 */ /* 0x000e700000000a00 */
[----:B0-----:R-:W0:Y:S01]  /*38e90*/  @!P2 LDC.64 R16, c[0x0][0x5c0] ;  /* 0x00017000ff10ab82 */ /* 0x001e220000000a00 */
[----:B------:R-:W-:-:S04]  /*38ea0*/  @!P3 IADD3 R20, P5, P6, R3, R14, R11 ;  /* 0x0000000e0314b210 */ /* 0x000fc80007ebe00b */
[----:B------:R-:W-:Y:S02]  /*38eb0*/  @!P3 IADD3.X R21, R2, R29, R10, P5, P6 ;  /* 0x0000001d0215b210 */ /* 0x000fe40002fec40a */
[----:B0-----:R-:W-:-:S04]  /*38ec0*/  @!P2 IADD3 R56, P5, P6, R14, R16, R9 ;  /* 0x000000100e38a210 */ /* 0x001fc80007ebe009 */
[----:B------:R-:W-:Y:S02]  /*38ed0*/  @!P2 IADD3.X R57, R29, R17, R8, P5, P6 ;  /* 0x000000111d39a210 */ /* 0x000fe40002fec408 */
[----:B------:R-:W-:Y:S02]  /*38ee0*/  ISETP.LT.OR P2, PT, R28, 0x5a, !P1 ;  /* 0x0000005a1c00780c */ /* 0x000fe40004f41670 */
[----:B-1----:R-:W-:-:S05]  /*38ef0*/  @!P3 IADD3 R18, P4, R20, R18, RZ ;  /* 0x000000121412b210 */ /* 0x002fca0007f9e0ff */
[----:B------:R-:W-:-:S06]  /*38f00*/  @!P3 IMAD.X R19, R21, 0x1, R19, P4 ;  /* 0x000000011513b824 */ /* 0x000fcc00020e0613 */
[----:B------:R-:W0:Y:S01]  /*38f10*/  @!P2 LDC.64 R16, c[0x0][0x5c0] ;  /* 0x00017000ff10ab82 */ /* 0x000e220000000a00 */
[----:B--2---:R-:W-:-:S05]  /*38f20*/  FMUL R15, R92, UR60 ;  /* 0x0000003c5c0f7c20 */ /* 0x004fca0008400000 */
[----:B------:R-:W-:-:S05]  /*38f30*/  F2FP.SATFINITE.E4M3.F32.PACK_AB_MERGE_C R15, RZ, R15, RZ ;  /* 0x0000000fff0f723e */ /* 0x000fca00048070ff */
[----:B------:R3:W-:Y:S02]  /*38f40*/  @!P3 STG.E.U8 desc[UR4][R18.64+0x21], R15 ;  /* 0x0000210f1200b986 */ /* 0x0007e4000c101104 */
[----:B---3--:R-:W-:Y:S02]  /*38f50*/  FMUL R15, R96, UR60 ;  /* 0x0000003c600f7c20 */ /* 0x008fe40008400000 */
[----:B------:R-:W2:Y:S04]  /*38f60*/  LDL.LU R96, [R1+0x35c] ;  /* 0x00035c0001607983 */ /* 0x000ea80000300800 */
[----:B------:R-:W3:Y:S01]  /*38f70*/  LDL.LU R101, [R1+0x360] ;  /* 0x0003600001657983 */ /* 0x000ee20000300800 */
[----:B0-----:R-:W-:Y:S02]  /*38f80*/  @!P2 IADD3 R30, P3, P4, R14, R16, R9 ;  /* 0x000000100e1ea210 */ /* 0x001fe40007c7e009 */
[----:B------:R-:W-:Y:S01]  /*38f90*/  ISETP.GE.AND P6, PT, R13, 0x101, PT ;  /* 0x000001010d00780c */ /* 0x000fe20003fc6270 */
[----:B------:R-:W3:Y:S01]  /*38fa0*/  LDL.LU R100, [R1+0x364] ;  /* 0x0003640001647983 */ /* 0x000ee20000300800 */
[----:B------:R-:W-:-:S02]  /*38fb0*/  @!P2 IADD3.X R31, R29, R17, R8, P3, P4 ;  /* 0x000000111d1fa210 */ /* 0x000fc40001fe8408 */
[----:B------:R-:W-:Y:S01]  /*38fc0*/  ISETP.LT.OR P2, PT, R28, 0x51, !P6 ;  /* 0x000000511c00780c */ /* 0x000fe20007741670 */
[----:B------:R-:W3:Y:S01]  /*38fd0*/  LDL.LU R103, [R1+0x368] ;  /* 0x0003680001677983 */ /* 0x000ee20000300800 */
[----:B------:R-:W-:-:S11]  /*38fe0*/  LOP3.LUT P5, RZ, R0, 0x80000, RZ, 0xc0, !PT ;  /* 0x0008000000ff7812 */ /* 0x000fd600078ac0ff */
[----:B------:R-:W0:Y:S01]  /*38ff0*/  @!P2 LDC.64 R16, c[0x0][0x5c0] ;  /* 0x00017000ff10ab82 */ /* 0x000e220000000a00 */
[----:B------:R-:W-:-:S05]  /*39000*/  F2FP.SATFINITE.E4M3.F32.PACK_AB_MERGE_C R15, RZ, R15, RZ ;  /* 0x0000000fff0f723e */ /* 0x000fca00048070ff */
        /* <DEDUP_REMOVED lines=24> */
[----:B------:R-:W-:Y:S01]  /*39190*/  ISETP.GE.AND P0, PT, R13, 0x101, PT ;  /* 0x000001010d00780c */ /* 0x000fe20003f06270 */
[----:B------:R-:W-:-:S03]  /*391a0*/  FMUL R15, R94, UR60 ;  /* 0x0000003c5e0f7c20 */ /* 0x000fc60008400000 */
[----:B------:R-:W-:Y:S02]  /*391b0*/  ISETP.LT.OR P2, PT, R28, 0x59, !P0 ;  /* 0x000000591c00780c */ /* 0x000fe40004741670 */
[----:B------:R-:W-:-:S05]  /*391c0*/  F2FP.SATFINITE.E4M3.F32.PACK_AB_MERGE_C R15, RZ, R15, RZ ;  /* 0x0000000fff0f723e */ /* 0x000fca00048070ff */
[----:B------:R0:W-:Y:S01]  /*391d0*/  @!P4 STG.E.U8 desc[UR4][R16.64+0x28], R15 ;  /* 0x0000280f1000c986 */ /* 0x0001e2000c101104 */
[----:B------:R-:W1:Y:S08]  /*391e0*/  @!P3 LDC.64 R18, c[0x0][0x5c0] ;  /* 0x00017000ff12bb82 */ /* 0x000e700000000a00 */
[----:B0-----:R-:W0:Y:S01]  /*391f0*/  @!P2 LDC.64 R16, c[0x0][0x5c0] ;  /* 0x00017000ff10ab82 */ /* 0x001e220000000a00 */
[----:B------:R-:W-:-:S02]  /*39200*/  ISETP.LT.OR P0, PT, R28, 0x5a, !P0 ;  /* 0x0000005a1c00780c */ /* 0x000fc40004701670 */
[----:B------:R-:W-:-:S04]  /*39210*/  @!P3 IADD3 R20, P5, P6, R3, R14, R11 ;  /* 0x0000000e0314b210 */ /* 0x000fc80007ebe00b */
[----:B------:R-:W-:Y:S02]  /*39220*/  @!P3 IADD3.X R21, R2, R29, R10, P5, P6 ;  /* 0x0000001d0215b210 */ /* 0x000fe40002fec40a */
[----:B0-----:R-:W-:-:S04]  /*39230*/  @!P2 IADD3 R94, P5, P6, R14, R16, R11 ;  /* 0x000000100e5ea210 */ /* 0x001fc80007ebe00b */
[----:B------:R-:W-:Y:S02]  /*39240*/  @!P2 IADD3.X R95, R29, R17, R10, P5, P6 ;  /* 0x000000111d5fa210 */ /* 0x000fe40002fec40a */
[----:B------:R-:W0:Y:S01]  /*39250*/  @!P0 LDC.64 R16, c[0x0][0x5c0] ;  /* 0x00017000ff108b82 */ /* 0x000e220000000a00 */
[----:B-1----:R-:W-:Y:S01]  /*39260*/  @!P3 IADD3 R18, P4, R20, R18, RZ ;  /* 0x000000121412b210 */ /* 0x002fe20007f9e0ff */
[----:B------:R-:W-:-:S04]  /*39270*/  FMUL R15, R98, UR60 ;  /* 0x0000003c620f7c20 */ /* 0x000fc80008400000 */
[----:B------:R-:W-:Y:S01]  /*39280*/  @!P3 IMAD.X R19, R21, 0x1, R19, P4 ;  /* 0x000000011513b824 */ /* 0x000fe200020e0613 */
        /* <DEDUP_REMOVED lines=12> */
[----:B------:R-:W-:-:S13]  /*39350*/  ISETP.LT.OR P3, PT, R28, 0x32, !P5 ;  /* 0x000000321c00780c */ /* 0x000fda0006f61670 */
[----:B0-----:R-:W0:Y:S02]  /*39360*/  @!P3 LDC.64 R16, c[0x0][0x5c0] ;  /* 0x00017000ff10bb82 */ /* 0x001e240000000a00 */
[----:B0-----:R-:W-:Y:S01]  /*39370*/  @!P3 IADD3 R16, P4, R14, R16, RZ ;  /* 0x000000100e10b210 */ /* 0x001fe20007f9e0ff */
[----:B--2---:R-:W-:-:S04]  /*39380*/  FMUL R15, R96, UR60 ;  /* 0x0000003c600f7c20 */ /* 0x004fc80008400000 */
[----:B------:R-:W-:Y:S01]  /*39390*/  @!P3 IMAD.X R17, R29, 0x1, R17, P4 ;  /* 0x000000011d11b824 */ /* 0x000fe200020e0611 */
[----:B------:R-:W-:-:S05]  /*393a0*/  F2FP.SATFINITE.E4M3.F32.PACK_AB_MERGE_C R15, RZ, R15, RZ ;  /* 0x0000000fff0f723e */ /* 0x000fca00048070ff */
[----:B------:R3:W-:Y:S02]  /*393b0*/  @!P3 STG.E.U8 desc[UR4][R16.64+0x31], R15 ;  /* 0x0000310f1000b986 */ /* 0x0007e4000c101104 */
[----:B---3--:R-:W-:Y:S02]  /*393c0*/  FMUL R15, R101, UR60 ;  /* 0x0000003c650f7c20 */ /* 0x008fe40008400000 */
[----:B------:R-:W2:Y:S01]  /*393d0*/  LDL.LU R101, [R1+0x36c] ;  /* 0x00036c0001657983 */ /* 0x000ea20000300800 */
[----:B------:R-:W-:Y:S02]  /*393e0*/  LOP3.LUT R4, R4, 0xffffffbf, RZ, 0xc0, !PT ;  /* 0xffffffbf04047812 */ /* 0x000fe400078ec0ff */
[----:B------:R-:W-:Y:S02]  /*393f0*/  LOP3.LUT R0, R0, 0xfffffff7, RZ, 0xc0, !PT ;  /* 0xfffffff700007812 */ /* 0x000fe400078ec0ff */
[----:B------:R-:W-:Y:S02]  /*39400*/  @P2 LOP3.LUT R4, R4, 0x40, RZ, 0xfc, !PT ;  /* 0x0000004004042812 */ /* 0x000fe400078efcff */
[----:B------:R-:W-:-:S02]  /*39410*/  LOP3.LUT P2, RZ, R7, 0x400, RZ, 0xc0, !PT ;  /* 0x0000040007ff7812 */ /* 0x000fc4000784c0ff */
[----:B------:R-:W-:Y:S02]  /*39420*/  @P0 LOP3.LUT R0, R0, 0x8, RZ, 0xfc, !PT ;  /* 0x0000000800000812 */ /* 0x000fe400078efcff */
[----:B------:R-:W-:-:S13]  /*39430*/  ISETP.LT.OR P0, PT, R28, 0x61, !P2 ;  /* 0x000000611c00780c */ /* 0x000fda0005701670 */
[----:B------:R-:W0:Y:S01]  /*39440*/  @!P0 LDC.64 R16, c[0x0][0x5c0] ;  /* 0x00017000ff108b82 */ /* 0x000e220000000a00 */
[----:B------:R-:W-:Y:S02]  /*39450*/  F2FP.SATFINITE.E4M3.F32.PACK_AB_MERGE_C R15, RZ, R15, RZ ;  /* 0x0000000fff0f723e */ /* 0x000fe400048070ff */
[----:B0-----:R-:W-:-:S04]  /*39460*/  @!P0 IADD3 R96, P3, P4, R14, R16, R3 ;  /* 0x000000100e608210 */ /* 0x001fc80007c7e003 */
[----:B------:R-:W-:Y:S02]  /*39470*/  @!P0 IADD3.X R97, R29, R17, R2, P3, P4 ;  /* 0x000000111d618210 */ /* 0x000fe40001fe8402 */
[----:B------:R-:W-:-:S13]  /*39480*/  ISETP.LT.OR P0, PT, R28, 0x31, !P2 ;  /* 0x000000311c00780c */ /* 0x000fda0005701670 */
[----:B------:R0:W-:Y:S02]  /*39490*/  @!P0 STG.E.U8 desc[UR4][R66.64+0x30], R15 ;  /* 0x0000300f42008986 */ /* 0x0001e4000c101104 */
[----:B0-----:R-:W-:Y:S02]  /*394a0*/  FMUL R15, R100, UR60 ;  /* 0x0000003c640f7c20 */ /* 0x001fe40008400000 */
[----:B------:R-:W3:Y:S01]  /*394b0*/  LDL.LU R100, [R1+0x370] ;  /* 0x0003700001647983 */ /* 0x000ee20000300800 */
[C---:B------:R-:W-:Y:S02]  /*394c0*/  ISETP.LT.OR P6, PT, R28.reuse, 0x62, !P2 ;  /* 0x000000621c00780c */ /* 0x040fe400057c1670 */
[----:B------:R-:W-:Y:S01]  /*394d0*/  ISETP.LT.OR P0, PT, R28, 0x32, !P2 ;  /* 0x000000321c00780c */ /* 0x000fe20005701670 */
[----:B------:R-:W4:Y:S10]  /*394e0*/  LDL.LU R102, [R1+0x374] ;  /* 0x0003740001667983 */ /* 0x000f340000300800 */
[----:B------:R-:W0:Y:S02]  /*394f0*/  @!P6 LDC.64 R16, c[0x0][0x5c0] ;  /* 0x00017000ff10eb82 */ /* 0x000e240000000a00 */
[----:B0-----:R-:W-:-:S04]  /*39500*/  @!P6 IADD3 R98, P3, P4, R14, R16, R3 ;  /* 0x000000100e62e210 */ /* 0x001fc80007c7e003 */
[----:B------:R-:W-:Y:S02]  /*39510*/  @!P6 IADD3.X R99, R29, R17, R2, P3, P4 ;  /* 0x000000111d63e210 */ /* 0x000fe40001fe8402 */
[----:B------:R-:W-:Y:S02]  /*39520*/  ISETP.LT.OR P6, PT, R28, 0x69, !P2 ;  /* 0x000000691c00780c */ /* 0x000fe400057c1670 */
[----:B------:R-:W-:-:S11]  /*39530*/  F2FP.SATFINITE.E4M3.F32.PACK_AB_MERGE_C R15, RZ, R15, RZ ;  /* 0x0000000fff0f723e */ /* 0x000fd600048070ff */
[----:B------:R-:W0:Y:S01]  /*39540*/  @!P6 LDC.64 R16, c[0x0][0x5c0] ;  /* 0x00017000ff10eb82 */ /* 0x000e220000000a00 */
[----:B------:R1:W-:Y:S01]  /*39550*/  @!P0 STG.E.U8 desc[UR4][R62.64+0x31], R15 ;  /* 0x0000310f3e008986 */ /* 0x0003e2000c101104 */
        /* <DEDUP_REMOVED lines=14> */
[----:B0-----:R-:W0:Y:S01]  /*39640*/  @!P3 LDC.64 R16, c[0x0][0x5c0] ;  /* 0x00017000ff10bb82 */ /* 0x001e220000000a00 */
[----:B--2---:R-:W-:Y:S02]  /*39650*/  FMUL R15, R101, UR60 ;  /* 0x0000003c650f7c20 */ /* 0x004fe40008400000 */
[----:B------:R-:W2:Y:S01]  /*39660*/  LDL.LU R101, [R1+0x378] ;  /* 0x0003780001657983 */ /* 0x000ea20000300800 */
[----:B0-----:R-:W-:Y:S02]  /*39670*/  @!P3 IADD3 R16, P4, R14, R16, RZ ;  /* 0x000000100e10b210 */ /* 0x001fe40007f9e0ff */
[----:B------:R-:W-:-:S03]  /*39680*/  F2FP.SATFINITE.E4M3.F32.PACK_AB_MERGE_C R15, RZ, R15, RZ ;  /* 0x0000000fff0f723e */ /* 0x000fc600048070ff */
[----:B------:R-:W-:-:S05]  /*39690*/  @!P3 IMAD.X R17, R29, 0x1, R17, P4 ;  /* 0x000000011d11b824 */ /* 0x000fca00020e0611 */
[----:B------:R3:W-:Y:S02]  /*396a0*/  @!P3 STG.E.U8 desc[UR4][R16.64+0x39], R15 ;  /* 0x0000390f1000b986 */ /* 0x0007e4000c101104 */
[----:B---3--:R-:W-:Y:S02]  /*396b0*/  FMUL R15, R100, UR60 ;  /* 0x0000003c640f7c20 */ /* 0x008fe40008400000 */
[----:B------:R-:W3:Y:S01]  /*396c0*/  LDL.LU R100, [R1+0x37c] ;  /* 0x00037c0001647983 */ /* 0x000ee20000300800 */
[----:B------:R-:W-:-:S04]  /*396d0*/  LOP3.LUT R7, R7, 0xfffffdff, RZ, 0xc0, !PT ;  /* 0xfffffdff07077812 */ /* 0x000fc800078ec0ff */
[----:B------:R-:W-:Y:S02]  /*396e0*/  @P2 LOP3.LUT R7, R7, 0x200, RZ, 0xfc, !PT ;  /* 0x0000020007072812 */ /* 0x000fe400078efcff */
[----:B------:R-:W-:-:S13]  /*396f0*/  ISETP.LT.OR P2, PT, R28, 0x61, !P1 ;  /* 0x000000611c00780c */ /* 0x000fda0004f41670 */
[----:B------:R-:W0:Y:S01]  /*39700*/  @!P2 LDC.64 R16, c[0x0][0x5c0] ;  /* 0x00017000ff10ab82 */ /* 0x000e220000000a00 */
[----:B------:R-:W-:-:S04]  /*39710*/  LOP3.LUT R4, R4, 0xfffffbff, RZ, 0xc0, !PT ;  /* 0xfffffbff04047812 */ /* 0x000fc800078ec0ff */
[----:B------:R-:W-:Y:S02]  /*39720*/  @P6 LOP3.LUT R4, R4, 0x400, RZ, 0xfc, !PT ;  /* 0x0000040004046812 */ /* 0x000fe400078efcff */
[----:B------:R-:W-:Y:S02]  /*39730*/  LOP3.LUT P6, RZ, R0, 0x400000, RZ, 0xc0, !PT ;  /* 0x0040000000ff7812 */ /* 0x000fe400078cc0ff */
[----:B------:R-:W-:Y:S02]  /*39740*/  F2FP.SATFINITE.E4M3.F32.PACK_AB_MERGE_C R15, RZ, R15, RZ ;  /* 0x0000000fff0f723e */ /* 0x000fe400048070ff */
[----:B0-----:R-:W-:-:S04]  /*39750*/  @!P2 IADD3 R62, P3, P4, R14, R16, R9 ;  /* 0x000000100e3ea210 */ /* 0x001fc80007c7e009 */
[----:B------:R-:W-:Y:S02]  /*39760*/  @!P2 IADD3.X R63, R29, R17, R8, P3, P4 ;  /* 0x000000111d3fa210 */ /* 0x000fe40001fe8408 */
[----:B------:R-:W-:-:S03]  /*39770*/  ISETP.LT.OR P2, PT, R28, 0x62, !P1 ;  /* 0x000000621c00780c */ /* 0x000fc60004f41670 */
[----:B------:R4:W-:Y:S01]  /*39780*/  @!P6 STG.E.U8 desc[UR4][R64.64+0x38], R15 ;  /* 0x0000380f4000e986 */ /* 0x0009e2000c101104 */
[----:B------:R-:W-:-:S04]  /*39790*/  LOP3.LUT R4, R4, 0xfffffdff, RZ, 0xc0, !PT ;  /* 0xfffffdff04047812 */ /* 0x000fc800078ec0ff */
[----:B------:R-:W-:Y:S02]  /*397a0*/  @P0 LOP3.LUT R4, R4, 0x200, RZ, 0xfc, !PT ;  /* 0x0000020004040812 */ /* 0x000fe400078efcff */
[----:B------:R-:W-:-:S03]  /*397b0*/  LOP3.LUT P0, RZ, R0, 0x400, RZ, 0xc0, !PT ;  /* 0x0000040000ff7812 */ /* 0x000fc6000780c0ff */
[----:B------:R-:W0:Y:S01]  /*397c0*/  @!P2 LDC.64 R16, c[0x0][0x5c0] ;  /* 0x00017000ff10ab82 */ /* 0x000e220000000a00 */
[----:B----4-:R-:W-:Y:S02]  /*397d0*/  FMUL R15, R102, UR60 ;  /* 0x0000003c660f7c20 */ /* 0x010fe40008400000 */
[----:B------:R-:W4:Y:S03]  /*397e0*/  LDL.LU R102, [R1+0x380] ;  /* 0x0003800001667983 */ /* 0x000f260000300800 */
[----:B------:R-:W-:-:S05]  /*397f0*/  F2FP.SATFINITE.E4M3.F32.PACK_AB_MERGE_C R15, RZ, R15, RZ ;  /* 0x0000000fff0f723e */ /* 0x000fca00048070ff */
[----:B------:R2:W-:Y:S01]  /*39800*/  @!P0 STG.E.U8 desc[UR4][R58.64+0x39], R15 ;  /* 0x0000390f3a008986 */ /* 0x0005e2000c101104 */
        /* <DEDUP_REMOVED lines=8> */
[----:B--2---:R-:W-:Y:S02]  /*39890*/  FMUL R15, R101, UR60 ;  /* 0x0000003c650f7c20 */ /* 0x004fe40008400000 */
[----:B------:R-:W2:Y:S01]  /*398a0*/  LDL.LU R101, [R1+0x384] ;  /* 0x0003840001657983 */ /* 0x000ea20000300800 */
[----:B0-----:R-:W-:-:S04]  /*398b0*/  @!P0 IADD3 R58, P3, P4, R14, R16, R9 ;  /* 0x000000100e3a8210 */ /* 0x001fc80007c7e009 */
[----:B------:R-:W-:Y:S02]  /*398c0*/  @!P0 IADD3.X R59, R29, R17, R8, P3, P4 ;  /* 0x000000111d3b8210 */ /* 0x000fe40001fe8408 */
[----:B------:R-:W-:Y:S02]  /*398d0*/  ISETP.LT.OR P0, PT, R28, 0x31, !P1 ;  /* 0x000000311c00780c */ /* 0x000fe40004f01670 */
[----:B------:R-:W-:-:S11]  /*398e0*/  F2FP.SATFINITE.E4M3.F32.PACK_AB_MERGE_C R15, RZ, R15, RZ ;  /* 0x0000000fff0f723e */ /* 0x000fd600048070ff */
[----:B------:R3:W-:Y:S02]  /*398f0*/  @!P0 STG.E.U8 desc[UR4][R60.64+0x30], R15 ;  /* 0x0000300f3c008986 */ /* 0x0007e4000c101104 */
[----:B---3--:R-:W-:Y:S02]  /*39900*/  FMUL R15, R100, UR60 ;  /* 0x0000003c640f7c20 */ /* 0x008fe40008400000 */
[----:B------:R-:W3:Y:S01]  /*39910*/  LDL.LU R100, [R1+0x388] ;  /* 0x0003880001647983 */ /* 0x000ee20000300800 */
[----:B------:R-:W-:-:S04]  /*39920*/  ISETP.GE.AND P2, PT, R13, 0x101, PT ;  /* 0x000001010d00780c */ /* 0x000fc80003f46270 */
        /* <DEDUP_REMOVED lines=21> */
[----:B----4-:R-:W-:Y:S02]  /*39a80*/  FMUL R15, R102, UR60 ;  /* 0x0000003c660f7c20 */ /* 0x010fe40008400000 */
[----:B------:R-:W4:Y:S02]  /*39a90*/  LDL.LU R102, [R1+0x38c] ;  /* 0x00038c0001667983 */ /* 0x000f240000300800 */
[----:B------:R-:W-:Y:S01]  /*39aa0*/  @!P4 IMAD.X R17, R18, 0x1, R17, P3 ;  /* 0x000000011211c824 */ /* 0x000fe200018e0611 */
[----:B------:R-:W-:-:S05]  /*39ab0*/  F2FP.SATFINITE.E4M3.F32.PACK_AB_MERGE_C R15, RZ, R15, RZ ;  /* 0x0000000fff0f723e */ /* 0x000fca00048070ff */
[----:B------:R2:W-:Y:S01]  /*39ac0*/  @!P4 STG.E.U8 desc[UR4][R16.64+0x30], R15 ;  /* 0x0000300f1000c986 */ /* 0x0005e2000c101104 */
[----:B------:R-:W-:-:S13]  /*39ad0*/  ISETP.LT.OR P3, PT, R28, 0x32, !P0 ;  /* 0x000000321c00780c */ /* 0x000fda0004761670 */
[----:B------:R-:W0:Y:S01]  /*39ae0*/  @!P3 LDC.64 R18, c[0x0][0x5c0] ;  /* 0x00017000ff12bb82 */ /* 0x000e220000000a00 */
[----:B--2---:R-:W-:Y:S02]  /*39af0*/  FMUL R15, R101, UR60 ;  /* 0x0000003c650f7c20 */ /* 0x004fe40008400000 */
[----:B------:R-:W2:Y:S01]  /*39b00*/  LDL.LU R101, [R1+0x390] ;  /* 0x0003900001657983 */ /* 0x000ea20000300800 */
[----:B------:R-:W-:-:S04]  /*39b10*/  @!P3 IADD3 R20, P5, P6, R3, R14, R9 ;  /* 0x0000000e0314b210 */ /* 0x000fc80007ebe009 */
[----:B------:R-:W-:Y:S02]  /*39b20*/  @!P3 IADD3.X R21, R2, R29, R8, P5, P6 ;  /* 0x0000001d0215b210 */ /* 0x000fe40002fec408 */
[----:B0-----:R-:W-:Y:S02]  /*39b30*/  @!P3 IADD3 R18, P4, R20, R18, RZ ;  /* 0x000000121412b210 */ /* 0x001fe40007f9e0ff */
[----:B------:R-:W-:-:S03]  /*39b40*/  F2FP.SATFINITE.E4M3.F32.PACK_AB_MERGE_C R15, RZ, R15, RZ ;  /* 0x0000000fff0f723e */ /* 0x000fc600048070ff */
[----:B------:R-:W-:-:S05]  /*39b50*/  @!P3 IMAD.X R19, R21, 0x1, R19, P4 ;  /* 0x000000011513b824 */ /* 0x000fca00020e0613 */
[----:B------:R3:W-:Y:S01]  /*39b60*/  @!P3 STG.E.U8 desc[UR4][R18.64+0x31], R15 ;  /* 0x0000310f1200b986 */ /* 0x0007e2000c101104 */
[----:B------:R-:W-:-:S13]  /*39b70*/  ISETP.LT.OR P2, PT, R28, 0x69, !P2 ;  /* 0x000000691c00780c */ /* 0x000fda0005741670 */
[----:B------:R-:W0:Y:S01]  /*39b80*/  @!P2 LDC.64 R16, c[0x0][0x5c0] ;  /* 0x00017000ff10ab82 */ /* 0x000e220000000a00 */
[----:B---3--:R-:W-:Y:S02]  /*39b90*/  FMUL R15, R100, UR60 ;  /* 0x0000003c640f7c20 */ /* 0x008fe40008400000 */
[----:B------:R-:W3:Y:S01]  /*39ba0*/  LDL.LU R100, [R1+0x394] ;  /* 0x0003940001647983 */ /* 0x000ee20000300800 */
[----:B0-----:R-:W-:-:S04]  /*39bb0*/  @!P2 IADD3 R138, P5, P6, R14, R16, R11 ;  /* 0x000000100e8aa210 */ /* 0x001fc80007ebe00b */
[----:B------:R-:W-:Y:S02]  /*39bc0*/  @!P2 IADD3.X R139, R29, R17, R10, P5, P6 ;  /* 0x000000111d8ba210 */ /* 0x000fe40002fec40a */
[----:B------:R-:W-:-:S04]  /*39bd0*/  ISETP.GE.AND P6, PT, R13, 0x101, PT ;  /* 0x000001010d00780c */ /* 0x000fc80003fc6270 */
[----:B------:R-:W-:Y:S02]  /*39be0*/  ISETP.LT.OR P6, PT, R28, 0x6a, !P6 ;  /* 0x0000006a1c00780c */ /* 0x000fe400077c1670 */
[----:B------:R-:W-:-:S11]  /*39bf0*/  LOP3.LUT R4, R4, 0xffffefff, RZ, 0xc0, !PT ;  /* 0xffffefff04047812 */ /* 0x000fd600078ec0ff */
[----:B------:R-:W0:Y:S01]  /*39c00*/  @!P6 LDC.64 R16, c[0x0][0x5c0] ;  /* 0x00017000ff10eb82 */ /* 0x000e220000000a00 */
[----:B------:R-:W-:Y:S02]  /*39c10*/  @P2 LOP3.LUT R4, R4, 0x1000, RZ, 0xfc, !PT ;  /* 0x0000100004042812 */ /* 0x000fe400078efcff */
        /* <DEDUP_REMOVED lines=24> */
[----:B0-----:R-:W-:Y:S01]  /*39da0*/  @!P4 IADD3 R16, P3, R15, R16, RZ ;  /* 0x000000100f10c210 */ /* 0x001fe20007f7e0ff */
[----:B--2---:R-:W-:Y:S02]  /*39db0*/  FMUL R15, R101, UR60 ;  /* 0x0000003c650f7c20 */ /* 0x004fe40008400000 */
[----:B------:R-:W2:Y:S04]  /*39dc0*/  LDL.LU R101, [R1+0x398] ;  /* 0x0003980001657983 */ /* 0x000ea80000300800 */
[----:B------:R-:W4:Y:S01]  /*39dd0*/  LDL.LU R102, [R1+0x39c] ;  /* 0x00039c0001667983 */ /* 0x000f220000300800 */
[----:B------:R-:W-:Y:S01]  /*39de0*/  @!P4 IMAD.X R17, R18, 0x1, R17, P3 ;  /* 0x000000011211c824 */ /* 0x000fe200018e0611 */
[----:B------:R-:W-:-:S05]  /*39df0*/  F2FP.SATFINITE.E4M3.F32.PACK_AB_MERGE_C R15, RZ, R15, RZ ;  /* 0x0000000fff0f723e */ /* 0x000fca00048070ff */
[----:B------:R3:W-:Y:S02]  /*39e00*/  @!P4 STG.E.U8 desc[UR4][R16.64+0x38], R15 ;  /* 0x0000380f1000c986 */ /* 0x0007e4000c101104 */
[----:B---3--:R-:W-:Y:S02]  /*39e10*/  FMUL R15, R100, UR60 ;  /* 0x0000003c640f7c20 */ /* 0x008fe40008400000 */
[----:B------:R-:W3:Y:S01]  /*39e20*/  LDL.LU R100, [R1+0x3a0] ;  /* 0x0003a00001647983 */ /* 0x000ee20000300800 */
[C---:B------:R-:W-:Y:S02]  /*39e30*/  ISETP.LT.OR P3, PT, R28.reuse, 0x3a, !P0 ;  /* 0x0000003a1c00780c */ /* 0x040fe40004761670 */
[----:B------:R-:W-:Y:S02]  /*39e40*/  ISETP.LT.OR P0, PT, R28, 0x79, !P2 ;  /* 0x000000791c00780c */ /* 0x000fe40005701670 */
[----:B------:R-:W-:-:S09]  /*39e50*/  LOP3.LUT R4, R4, 0xffffbfff, RZ, 0xc0, !PT ;  /* 0xffffbfff04047812 */ /* 0x000fd200078ec0ff */
[----:B------:R-:W0:Y:S08]  /*39e60*/  @!P3 LDC.64 R18, c[0x0][0x5c0] ;  /* 0x00017000ff12bb82 */ /* 0x000e300000000a00 */
[----:B------:R-:W1:Y:S01]  /*39e70*/  @!P0 LDC.64 R16, c[0x0][0x5c0] ;  /* 0x00017000ff108b82 */ /* 0x000e620000000a00 */
[----:B------:R-:W-:-:S04]  /*39e80*/  @!P3 IADD3 R20, P5, P6, R3, R14, R9 ;  /* 0x0000000e0314b210 */ /* 0x000fc80007ebe009 */
[----:B------:R-:W-:Y:S02]  /*39e90*/  @!P3 IADD3.X R21, R2, R29, R8, P5, P6 ;  /* 0x0000001d0215b210 */ /* 0x000fe40002fec408 */
[----:B------:R-:W-:Y:S02]  /*39ea0*/  @P0 LOP3.LUT R4, R4, 0x4000, RZ, 0xfc, !PT ;  /* 0x0000400004040812 */ /* 0x000fe400078efcff */
[----:B-1----:R-:W-:-:S04]  /*39eb0*/  @!P0 IADD3 R152, P5, P6, R14, R16, R3 ;  /* 0x000000100e988210 */ /* 0x002fc80007ebe003 */
[----:B------:R-:W-:Y:S02]  /*39ec0*/  @!P0 IADD3.X R153, R29, R17, R2, P5, P6 ;  /* 0x000000111d998210 */ /* 0x000fe40002fec402 */
[----:B------:R-:W-:Y:S02]  /*39ed0*/  ISETP.LT.OR P0, PT, R28, 0x7a, !P2 ;  /* 0x0000007a1c00780c */ /* 0x000fe40005701670 */
[----:B------:R-:W-:-:S11]  /*39ee0*/  LOP3.LUT R7, R7, 0xffffffbf, RZ, 0xc0, !PT ;  /* 0xffffffbf07077812 */ /* 0x000fd600078ec0ff */
[----:B------:R-:W1:Y:S01]  /*39ef0*/  @!P0 LDC.64 R16, c[0x0][0x5c0] ;  /* 0x00017000ff108b82 */ /* 0x000e620000000a00 */
[----:B0-----:R-:W-:Y:S02]  /*39f00*/  @!P3 IADD3 R18, P4, R20, R18, RZ ;  /* 0x000000121412b210 */ /* 0x001fe40007f9e0ff */
[----:B------:R-:W-:Y:S02]  /*39f10*/  @P2 LOP3.LUT R7, R7, 0x40, RZ, 0xfc, !PT ;  /* 0x0000004007072812 */ /* 0x000fe400078efcff */
[----:B------:R-:W-:Y:S01]  /*39f20*/  ISETP.LT.OR P2, PT, R28, 0x71, !P1 ;  /* 0x000000711c00780c */ /* 0x000fe20004f41670 */
[----:B------:R-:W-:Y:S01]  /*39f30*/  @!P3 IMAD.X R19, R21, 0x1, R19, P4 ;  /* 0x000000011513b824 */ /* 0x000fe200020e0613 */
[----:B------:R-:W-:-:S05]  /*39f40*/  F2FP.SATFINITE.E4M3.F32.PACK_AB_MERGE_C R15, RZ, R15, RZ ;  /* 0x0000000fff0f723e */ /* 0x000fca00048070ff */
[----:B------:R2:W-:Y:S01]  /*39f50*/  @!P3 STG.E.U8 desc[UR4][R18.64+0x39], R15 ;  /* 0x0000390f1200b986 */ /* 0x0005e2000c101104 */
[----:B-1----:R-:W-:-:S04]  /*39f60*/  @!P0 IADD3 R22, P3, P4, R14, R16, R3 ;  /* 0x000000100e168210 */ /* 0x002fc80007c7e003 */
[----:B------:R-:W-:Y:S02]  /*39f70*/  @!P0 IADD3.X R23, R29, R17, R2, P3, P4 ;  /* 0x000000111d178210 */ /* 0x000fe40001fe8402 */
[----:B------:R-:W0:Y:S01]  /*39f80*/  @!P2 LDC.64 R16, c[0x0][0x5c0] ;  /* 0x00017000ff10ab82 */ /* 0x000e220000000a00 */
[----:B------:R-:W-:-:S04]  /*39f90*/  LOP3.LUT R5, R5, 0xffffffdf, RZ, 0xc0, !PT ;  /* 0xffffffdf05057812 */ /* 0x000fc800078ec0ff */
[----:B------:R-:W-:Y:S02]  /*39fa0*/  @P2 LOP3.LUT R5, R5, 0x20, RZ, 0xfc, !PT ;  /* 0x0000002005052812 */ /* 0x000fe400078efcff */
[----:B0-----:R-:W-:-:S04]  /*39fb0*/  @!P2 IADD3 R154, P3, P4, R14, R16, R9 ;  /* 0x000000100e9aa210 */ /* 0x001fc80007c7e009 */
[----:B------:R-:W-:Y:S02]  /*39fc0*/  @!P2 IADD3.X R155, R29, R17, R8, P3, P4 ;  /* 0x000000111d9ba210 */ /* 0x000fe40001fe8408 */
[----:B------:R-:W-:-:S13]  /*39fd0*/  ISETP.LT.OR P2, PT, R28, 0x72, !P1 ;  /* 0x000000721c00780c */ /* 0x000fda0004f41670 */
[----:B------:R-:W0:Y:S01]  /*39fe0*/  @!P2 LDC.64 R16, c[0x0][0x5c0] ;  /* 0x00017000ff10ab82 */ /* 0x000e220000000a00 */
[C---:B------:R-:W-:Y:S02]  /*39ff0*/  LOP3.LUT P5, RZ, R0.reuse, 0x1000000, RZ, 0xc0, !PT ;  /* 0x0100000000ff7812 */ /* 0x040fe400078ac0ff */
[C---:B------:R-:W-:Y:S02]  /*3a000*/  LOP3.LUT P6, RZ, R0.reuse, 0x2000, RZ, 0xc0, !PT ;  /* 0x0000200000ff7812 */ /* 0x040fe400078cc0ff */
[----:B------:R-:W-:-:S04]  /*3a010*/  LOP3.LUT R0, R0, 0xffffffef, RZ, 0xc0, !PT ;  /* 0xffffffef00007812 */ /* 0x000fc800078ec0ff */
[----:B------:R-:W-:Y:S02]  /*3a020*/  @P0 LOP3.LUT R0, R0, 0x10, RZ, 0xfc, !PT ;  /* 0x0000001000000812 */ /* 0x000fe400078efcff */
[----:B------:R-:W-:Y:S02]  /*3a030*/  LOP3.LUT P0, RZ, R7, 0x100, RZ, 0xc0, !PT ;  /* 0x0000010007ff7812 */ /* 0x000fe4000780c0ff */
[----:B0-----:R-:W-:Y:S01]  /*3a040*/  @!P2 IADD3 R150, P3, P4, R14, R16, R9 ;  /* 0x000000100e96a210 */ /* 0x001fe20007c7e009 */
[----:B--2---:R-:W-:Y:S02]  /*3a050*/  FMUL R15, R101, UR60 ;  /* 0x0000003c650f7c20 */ /* 0x004fe40008400000 */
[----:B------:R-:W2:Y:S01]  /*3a060*/  LDL.LU R101, [R1+0x3a4] ;  /* 0x0003a40001657983 */ /* 0x000ea20000300800 */
[----:B------:R-:W-:Y:S02]  /*3a070*/  @!P2 IADD3.X R151, R29, R17, R8, P3, P4 ;  /* 0x000000111d97a210 */ /* 0x000fe40001fe8408 */
[----:B------:R-:W-:-:S02]  /*3a080*/  ISETP.LT.OR P4, PT, R28, 0x31, !P0 ;  /* 0x000000311c00780c */ /* 0x000fc40004781670 */
[----:B------:R-:W-:-:S11]  /*3a090*/  F2FP.SATFINITE.E4M3.F32.PACK_AB_MERGE_C R15, RZ, R15, RZ ;  /* 0x0000000fff0f723e */ /* 0x000fd600048070ff */
[----:B------:R-:W0:Y:S01]  /*3a0a0*/  @!P4 LDC.64 R16, c[0x0][0x5c0] ;  /* 0x00017000ff10cb82 */ /* 0x000e220000000a00 */
[----:B------:R4:W-:Y:S02]  /*3a0b0*/  @!P5 STG.E.U8 desc[UR4][R46.64+0x30], R15 ;  /* 0x0000300f2e00d986 */ /* 0x0009e4000c101104 */
[----:B----4-:R-:W-:-:S05]  /*3a0c0*/  FMUL R15, R102, UR60 ;  /* 0x0000003c660f7c20 */ /* 0x010fca0008400000 */
[----:B------:R-:W-:-:S05]  /*3a0d0*/  F2FP.SATFINITE.E4M3.F32.PACK_AB_MERGE_C R15, RZ, R15, RZ ;  /* 0x0000000fff0f723e */ /* 0x000fca00048070ff */
[----:B------:R1:W-:Y:S02]  /*3a0e0*/  @!P6 STG.E.U8 desc[UR4][R42.64+0x31], R15 ;  /* 0x0000310f2a00e986 */ /* 0x0003e4000c101104 */
[----:B-1----:R-:W-:-:S04]  /*3a0f0*/  @!P4 IADD3 R15, P3, P5, R3, R14, R11 ;  /* 0x0000000e030fc210 */ /* 0x002fc80007d7e00b */
[----:B------:R-:W-:Y:S02]  /*3a100*/  @!P4 IADD3.X R18, R2, R29, R10, P3, P5 ;  /* 0x0000001d0212c210 */ /* 0x000fe40001fea40a */
[----:B0-----:R-:W-:Y:S01]  /*3a110*/  @!P4 IADD3 R16, P3, R15, R16, RZ ;  /* 0x000000100f10c210 */ /* 0x001fe20007f7e0ff */
[----:B---3--:R-:W-:Y:S02]  /*3a120*/  FMUL R15, R100, UR60 ;  /* 0x0000003c640f7c20 */ /* 0x008fe40008400000 */
[----:B------:R-:W3:Y:S04]  /*3a130*/  LDL.LU R100, [R1+0x3a8] ;  /* 0x0003a80001647983 */ /* 0x000ee80000300800 */
[----:B------:R-:W4:Y:S01]  /*3a140*/  LDL.LU R102, [R1+0x3ac] ;  /* 0x0003ac0001667983 */ /* 0x000f220000300800 */
[----:B------:R-:W-:Y:S01]  /*3a150*/  @!P4 IMAD.X R17, R18, 0x1, R17, P3 ;  /* 0x000000011211c824 */ /* 0x000fe200018e0611 */
[----:B------:R-:W-:-:S05]  /*3a160*/  F2FP.SATFINITE.E4M3.F32.PACK_AB_MERGE_C R15, RZ, R15, RZ ;  /* 0x0000000fff0f723e */ /* 0x000fca00048070ff */
[----:B------:R0:W-:Y:S01]  /*3a170*/  @!P4 STG.E.U8 desc[UR4][R16.64+0x30], R15 ;  /* 0x0000300f1000c986 */ /* 0x0001e2000c101104 */
[----:B------:R-:W-:-:S13]  /*3a180*/  ISETP.LT.OR P3, PT, R28, 0x32, !P0 ;  /* 0x000000321c00780c */ /* 0x000fda0004761670 */
[----:B------:R-:W1:Y:S01]  /*3a190*/  @!P3 LDC.64 R18, c[0x0][0x5c0] ;  /* 0x00017000ff12bb82 */ /* 0x000e620000000a00 */
[----:B------:R-:W-:Y:S02]  /*3a1a0*/  @!P3 IADD3 R20, P5, P6, R3, R14, R11 ;  /* 0x0000000e0314b210 */ /* 0x000fe40007ebe00b */
[----:B------:R-:W-:Y:S02]  /*3a1b0*/  LOP3.LUT R0, R0, 0xfeffffff, RZ, 0xc0, !PT ;  /* 0xfeffffff00007812 */ /* 0x000fe400078ec0ff */
[----:B------:R-:W-:Y:S02]  /*3a1c0*/  @!P3 IADD3.X R21, R2, R29, R10, P5, P6 ;  /* 0x0000001d0215b210 */ /* 0x000fe40002fec40a */
[----:B------:R-:W-:-:S04]  /*3a1d0*/  @P2 LOP3.LUT R0, R0, 0x1000000, RZ, 0xfc, !PT ;  /* 0x0100000000002812 */ /* 0x000fc800078efcff */
[----:B------:R-:W-:Y:S02]  /*3a1e0*/  LOP3.LUT P2, RZ, R0, 0x1, RZ, 0xc0, !PT ;  /* 0x0000000100ff7812 */ /* 0x000fe4000784c0ff */
[----:B-1----:R-:W-:-:S05]  /*3a1f0*/  @!P3 IADD3 R18, P4, R20, R18, RZ ;  /* 0x000000121412b210 */ /* 0x002fca0007f9e0ff */
[----:B------:R-:W-:Y:S01]  /*3a200*/  @!P3 IMAD.X R19, R21, 0x1, R19, P4 ;  /* 0x000000011513b824 */ /* 0x000fe200020e0613 */
[----:B------:R-:W-:-:S05]  /*3a210*/  LOP3.LUT R7, R7, 0xffffff7f, RZ, 0xc0, !PT ;  /* 0xffffff7f07077812 */ /* 0x000fca00078ec0ff */
[----:B------:R-:W-:Y:S02]  /*3a220*/  @P2 LOP3.LUT R7, R7, 0x80, RZ, 0xfc, !PT ;  /* 0x0000008007072812 */ /* 0x000fe400078efcff */
[----:B------:R-:W-:-:S13]  /*3a230*/  ISETP.LT.OR P2, PT, R28, 0x79, !P1 ;  /* 0x000000791c00780c */ /* 0x000fda0004f41670 */
[----:B0-----:R-:W0:Y:S01]  /*3a240*/  @!P2 LDC.64 R16, c[0x0][0x5c0] ;  /* 0x00017000ff10ab82 */ /* 0x001e220000000a00 */
[----:B--2---:R-:W-:Y:S02]  /*3a250*/  FMUL R15, R101, UR60 ;  /* 0x0000003c650f7c20 */ /* 0x004fe40008400000 */
[----:B------:R-:W2:Y:S03]  /*3a260*/  LDL.LU R101, [R1+0x3b0] ;  /* 0x0003b00001657983 */ /* 0x000ea60000300800 */
[----:B------:R-:W-:-:S05]  /*3a270*/  F2FP.SATFINITE.E4M3.F32.PACK_AB_MERGE_C R15, RZ, R15, RZ ;  /* 0x0000000fff0f723e */ /* 0x000fca00048070ff */
[----:B------:R3:W-:Y:S01]  /*3a280*/  @!P3 STG.E.U8 desc[UR4][R18.64+0x31], R15 ;  /* 0x0000310f1200b986 */ /* 0x0007e2000c101104 */
[----:B------:R-:W-:Y:S02]  /*3a290*/  LOP3.LUT R5, R5, 0xffffff7f, RZ, 0xc0, !PT ;  /* 0xffffff7f05057812 */ /* 0x000fe400078ec0ff */
[----:B0-----:R-:W-:Y:S02]  /*3a2a0*/  @!P2 IADD3 R160, P5, P6, R14, R16, R9 ;  /* 0x000000100ea0a210 */ /* 0x001fe40007ebe009 */
[----:B------:R-:W-:Y:S02]  /*3a2b0*/  @P2 LOP3.LUT R5, R5, 0x80, RZ, 0xfc, !PT ;  /* 0x0000008005052812 */ /* 0x000fe400078efcff */
[----:B------:R-:W-:Y:S02]  /*3a2c0*/  @!P2 IADD3.X R161, R29, R17, R8, P5, P6 ;  /* 0x000000111da1a210 */ /* 0x000fe40002fec408 */
[----:B------:R-:W-:-:S13]  /*3a2d0*/  ISETP.LT.OR P2, PT, R28, 0x7a, !P1 ;  /* 0x0000007a1c00780c */ /* 0x000fda0004f41670 */
[----:B------:R-:W0:Y:S01]  /*3a2e0*/  @!P2 LDC.64 R16, c[0x0][0x5c0] ;  /* 0x00017000ff10ab82 */ /* 0x000e220000000a00 */
[----:B---3--:R-:W-:Y:S02]  /*3a2f0*/  FMUL R15, R100, UR60 ;  /* 0x0000003c640f7c20 */ /* 0x008fe40008400000 */
[----:B------:R-:W3:Y:S01]  /*3a300*/  LDL.LU R100, [R1+0x3b4] ;  /* 0x0003b40001647983 */ /* 0x000ee20000300800 */
[C---:B------:R-:W-:Y:S02]  /*3a310*/  LOP3.LUT P5, RZ, R0.reuse, 0x2000000, RZ, 0xc0, !PT ;  /* 0x0200000000ff7812 */ /* 0x040fe400078ac0ff */
[----:B------:R-:W-:Y:S02]  /*3a320*/  LOP3.LUT R0, R0, 0xffffdfff, RZ, 0xc0, !PT ;  /* 0xffffdfff00007812 */ /* 0x000fe400078ec0ff */
[----:B0-----:R-:W-:Y:S02]  /*3a330*/  @!P2 IADD3 R156, P3, P4, R14, R16, R9 ;  /* 0x000000100e9ca210 */ /* 0x001fe40007c7e009 */
[----:B------:R-:W-:-:S02]  /*3a340*/  ISETP.GE.AND P6, PT, R13, 0x101, PT ;  /* 0x000001010d00780c */ /* 0x000fc40003fc6270 */
[----:B------:R-:W-:Y:S02]  /*3a350*/  @P2 LOP3.LUT R0, R0, 0x2000, RZ, 0xfc, !PT ;  /* 0x0000200000002812 */ /* 0x000fe400078efcff */
        /* <DEDUP_REMOVED lines=15> */
[----:B----4-:R-:W-:Y:S02]  /*3a450*/  FMUL R15, R102, UR60 ;  /* 0x0000003c660f7c20 */ /* 0x010fe40008400000 */
[----:B------:R-:W4:Y:S06]  /*3a460*/  LDL.LU R102, [R1+0x3b8] ;  /* 0x0003b80001667983 */ /* 0x000f2c0000300800 */
[----:B------:R-:W0:Y:S01]  /*3a470*/  @!P4 LDC.64 R16, c[0x0][0x5c0] ;  /* 0x00017000ff10cb82 */ /* 0x000e220000000a00 */
[----:B------:R-:W-:-:S02]  /*3a480*/  F2FP.SATFINITE.E4M3.F32.PACK_AB_MERGE_C R15, RZ, R15, RZ ;  /* 0x0000000fff0f723e */ /* 0x000fc400048070ff */
[----:B------:R-:W-:-:S03]  /*3a490*/  LOP3.LUT R0, R0, 0xfdffffff, RZ, 0xc0, !PT ;  /* 0xfdffffff00007812 */ /* 0x000fc600078ec0ff */
[----:B------:R1:W-:Y:S01]  /*3a4a0*/  @!P2 STG.E.U8 desc[UR4][R68.64+0x39], R15 ;  /* 0x0000390f4400a986 */ /* 0x0003e2000c101104 */
[----:B------:R-:W-:Y:S02]  /*3a4b0*/  @P5 LOP3.LUT R0, R0, 0x2000000, RZ, 0xfc, !PT ;  /* 0x0200000000005812 */ /* 0x000fe400078efcff */
[----:B-1----:R-:W-:-:S04]  /*3a4c0*/  @!P4 IADD3 R15, P3, P5, R3, R14, R11 ;  /* 0x0000000e030fc210 */ /* 0x002fc80007d7e00b */
        /* <DEDUP_REMOVED lines=9> */
[----:B------:R-:W-:Y:S02]  /*3a560*/  LOP3.LUT R7, R7, 0xffffffef, RZ, 0xc0, !PT ;  /* 0xffffffef07077812 */ /* 0x000fe400078ec0ff */
[----:B------:R-:W-:Y:S02]  /*3a570*/  ISETP.LT.OR P3, PT, R28, 0x3a, !P0 ;  /* 0x0000003a1c00780c */ /* 0x000fe40004761670 */
[----:B------:R-:W-:Y:S02]  /*3a580*/  @P0 LOP3.LUT R7, R7, 0x10, RZ, 0xfc, !PT ;  /* 0x0000001007070812 */ /* 0x000fe400078efcff */
[----:B------:R-:W-:-:S04]  /*3a590*/  ISETP.GE.AND P0, PT, R13, 0x101, PT ;  /* 0x000001010d00780c */ /* 0x000fc80003f06270 */
[----:B------:R-:W-:-:S05]  /*3a5a0*/  ISETP.LT.OR P2, PT, R28, 0x79, !P0 ;  /* 0x000000791c00780c */ /* 0x000fca0004741670 */
[----:B------:R-:W0:Y:S08]  /*3a5b0*/  @!P3 LDC.64 R18, c[0x0][0x5c0] ;  /* 0x00017000ff12bb82 */ /* 0x000e300000000a00 */
[----:B------:R-:W1:Y:S01]  /*3a5c0*/  @!P2 LDC.64 R16, c[0x0][0x5c0] ;  /* 0x00017000ff10ab82 */ /* 0x000e620000000a00 */
[----:B------:R-:W-:Y:S02]  /*3a5d0*/  ISETP.LT.OR P0, PT, R28, 0x7a, !P0 ;  /* 0x0000007a1c00780c */ /* 0x000fe40004701670 */
[----:B------:R-:W-:-:S04]  /*3a5e0*/  @!P3 IADD3 R20, P5, P6, R3, R14, R11 ;  /* 0x0000000e0314b210 */ /* 0x000fc80007ebe00b */
[----:B------:R-:W-:Y:S02]  /*3a5f0*/  @!P3 IADD3.X R21, R2, R29, R10, P5, P6 ;  /* 0x0000001d0215b210 */ /* 0x000fe40002fec40a */
[----:B-1----:R-:W-:-:S04]  /*3a600*/  @!P2 IADD3 R204, P5, P6, R14, R16, R11 ;  /* 0x000000100ecca210 */ /* 0x002fc80007ebe00b */
[----:B------:R-:W-:Y:S02]  /*3a610*/  @!P2 IADD3.X R205, R29, R17, R10, P5, P6 ;  /* 0x000000111dcda210 */ /* 0x000fe40002fec40a */
[----:B------:R-:W1:Y:S01]  /*3a620*/  @!P0 LDC.64 R16, c[0x0][0x5c0] ;  /* 0x00017000ff108b82 */ /* 0x000e620000000a00 */
[----:B0-----:R-:W-:Y:S02]  /*3a630*/  @!P3 IADD3 R18, P4, R20, R18, RZ ;  /* 0x000000121412b210 */ /* 0x001fe40007f9e0ff */
[----:B------:R-:W-:-:S03]  /*3a640*/  F2FP.SATFINITE.E4M3.F32.PACK_AB_MERGE_C R15, RZ, R15, RZ ;  /* 0x0000000fff0f723e */ /* 0x000fc600048070ff */
[----:B------:R-:W-:Y:S01]  /*3a650*/  @!P3 IMAD.X R19, R21, 0x1, R19, P4 ;  /* 0x000000011513b824 */ /* 0x000fe200020e0613 */
[----:B------:R-:W-:-:S04]  /*3a660*/  ISETP.GE.AND P5, PT, R13, 0x1, PT ;  /* 0x000000010d00780c */ /* 0x000fc80003fa6270 */
[----:B------:R4:W-:Y:S01]  /*3a670*/  @!P3 STG.E.U8 desc[UR4][R18.64+0x39], R15 ;  /* 0x0000390f1200b986 */ /* 0x0009e2000c101104 */
[----:B-1----:R-:W-:-:S04]  /*3a680*/  @!P0 IADD3 R186, P3, P4, R14, R16, R11 ;  /* 0x000000100eba8210 */ /* 0x002fc80007c7e00b */
[----:B------:R-:W-:Y:S02]  /*3a690*/  @!P0 IADD3.X R187, R29, R17, R10, P3, P4 ;  /* 0x000000111dbb8210 */ /* 0x000fe40001fe840a */
[----:B------:R-:W-:-:S13]  /*3a6a0*/  ISETP.LT.OR P3, PT, R28, 0x41, !P5 ;  /* 0x000000411c00780c */ /* 0x000fda0006f61670 */
[----:B------:R-:W0:Y:S01]  /*3a6b0*/  @!P3 LDC.64 R16, c[0x0][0x5c0] ;  /* 0x00017000ff10bb82 */ /* 0x000e220000000a00 */
[----:B----4-:R-:W-:Y:S02]  /*3a6c0*/  FMUL R15, R102, UR60 ;  /* 0x0000003c660f7c20 */ /* 0x010fe40008400000 */
[----:B------:R-:W4:Y:S03]  /*3a6d0*/  LDL.LU R102, [R1+0x3c4] ;  /* 0x0003c40001667983 */ /* 0x000f260000300800 */
        /* <DEDUP_REMOVED lines=16> */
[----:B------:R-:W-:Y:S02]  /*3a7e0*/  LOP3.LUT P2, RZ, R7, 0x40, RZ, 0xc0, !PT ;  /* 0x0000004007ff7812 */ /* 0x000fe4000784c0ff */
[----:B------:R-:W-:-:S04]  /*3a7f0*/  LOP3.LUT R5, R5, 0xffefffff, RZ, 0xc0, !PT ;  /* 0xffefffff05057812 */ /* 0x000fc800078ec0ff */
[----:B------:R-:W-:Y:S02]  /*3a800*/  @P0 LOP3.LUT R5, R5, 0x100000, RZ, 0xfc, !PT ;  /* 0x0010000005050812 */ /* 0x000fe400078efcff */
[----:B------:R-:W-:-:S13]  /*3a810*/  ISETP.LT.OR P0, PT, R28, 0x81, !P2 ;  /* 0x000000811c00780c */ /* 0x000fda0005701670 */
[----:B------:R-:W0:Y:S01]  /*3a820*/  @!P0 LDC.64 R16, c[0x0][0x5c0] ;  /* 0x00017000ff108b82 */ /* 0x000e220000000a00 */
[----:B------:R-:W-:Y:S02]  /*3a830*/  ISETP.LT.OR P6, PT, R28, 0x82, !P2 ;  /* 0x000000821c00780c */ /* 0x000fe400057c1670 */
[----:B------:R-:W-:Y:S02]  /*3a840*/  LOP3.LUT R5, R5, 0xfbffffff, RZ, 0xc0, !PT ;  /* 0xfbffffff05057812 */ /* 0x000fe400078ec0ff */
[----:B0-----:R-:W-:-:S04]  /*3a850*/  @!P0 IADD3 R232, P3, P4, R14, R16, R3 ;  /* 0x000000100ee88210 */ /* 0x001fc80007c7e003 */
[----:B------:R-:W-:-:S05]  /*3a860*/  @!P0 IADD3.X R233, R29, R17, R2, P3, P4 ;  /* 0x000000111de98210 */ /* 0x000fca0001fe8402 */
[----:B------:R-:W0:Y:S01]  /*3a870*/  @!P6 LDC.64 R16, c[0x0][0x5c0] ;  /* 0x00017000ff10eb82 */ /* 0x000e220000000a00 */
[----:B------:R-:W-:Y:S02]  /*3a880*/  @P0 LOP3.LUT R5, R5, 0x4000000, RZ, 0xfc, !PT ;  /* 0x0400000005050812 */ /* 0x000fe400078efcff */
[----:B------:R-:W-:Y:S02]  /*3a890*/  ISETP.LT.OR P0, PT, R28, 0x41, !P2 ;  /* 0x000000411c00780c */ /* 0x000fe40005701670 */
[----:B------:R-:W-:Y:S02]  /*3a8a0*/  LOP3.LUT R5, R5, 0xf7ffffff, RZ, 0xc0, !PT ;  /* 0xf7ffffff05057812 */ /* 0x000fe400078ec0ff */
[----:B------:R-:W-:Y:S02]  /*3a8b0*/  F2FP.SATFINITE.E4M3.F32.PACK_AB_MERGE_C R15, RZ, R15, RZ ;  /* 0x0000000fff0f723e */ /* 0x000fe400048070ff */
[----:B------:R-:W-:Y:S02]  /*3a8c0*/  @P6 LOP3.LUT R5, R5, 0x8000000, RZ, 0xfc, !PT ;  /* 0x0800000005056812 */ /* 0x000fe400078efcff */
[----:B0-----:R-:W-:-:S04]  /*3a8d0*/  @!P6 IADD3 R230, P3, P4, R14, R16, R3 ;  /* 0x000000100ee6e210 */ /* 0x001fc80007c7e003 */
[----:B------:R-:W-:Y:S02]  /*3a8e0*/  @!P6 IADD3.X R231, R29, R17, R2, P3, P4 ;  /* 0x000000111de7e210 */ /* 0x000fe40001fe8402 */
[C---:B------:R-:W-:Y:S01]  /*3a8f0*/  ISETP.LT.OR P6, PT, R28.reuse, 0x89, !P2 ;  /* 0x000000891c00780c */ /* 0x040fe200057c1670 */
[----:B------:R4:W-:Y:S01]  /*3a900*/  @!P0 STG.E.U8 desc[UR4][R72.64+0x40], R15 ;  /* 0x0000400f48008986 */ /* 0x0009e2000c101104 */
[----:B------:R-:W-:Y:S01]  /*3a910*/  ISETP.LT.OR P0, PT, R28, 0x42, !P2 ;  /* 0x000000421c00780c */ /* 0x000fe20005701670 */
[----:B----4-:R-:W-:-:S10]  /*3a920*/  FMUL R15, R102, UR60 ;  /* 0x0000003c660f7c20 */ /* 0x010fd40008400000 */
[----:B------:R-:W0:Y:S01]  /*3a930*/  @!P6 LDC.64 R16, c[0x0][0x5c0] ;  /* 0x00017000ff10eb82 */ /* 0x000e220000000a00 */
[----:B------:R-:W4:Y:S01]  /*3a940*/  LDL.LU R102, [R1+0x3d0] ;  /* 0x0003d00001667983 */ /* 0x000f220000300800 */
[----:B------:R-:W-:-:S05]  /*3a950*/  F2FP.SATFINITE.E4M3.F32.PACK_AB_MERGE_C R15, RZ, R15, RZ ;  /* 0x0000000fff0f723e */ /* 0x000fca00048070ff */
        /* <DEDUP_REMOVED lines=17> */
[----:B------:R-:W-:-:S13]  /*3aa70*/  ISETP.LT.OR P3, PT, R28, 0x4a, !P5 ;  /* 0x0000004a1c00780c */ /* 0x000fda0006f61670 */
[----:B------:R-:W0:Y:S01]  /*3aa80*/  @!P3 LDC.64 R16, c[0x0][0x5c0] ;  /* 0x00017000ff10bb82 */ /* 0x000e220000000a00 */
[----:B------:R-:W-:Y:S02]  /*3aa90*/  F2FP.SATFINITE.E4M3.F32.PACK_AB_MERGE_C R15, RZ, R15, RZ ;  /* 0x0000000fff0f723e */ /* 0x000fe400048070ff */
[----:B------:R-:W-:-:S04]  /*3aaa0*/  LOP3.LUT R0, R0, 0xf7ffffff, RZ, 0xc0, !PT ;  /* 0xf7ffffff00007812 */ /* 0x000fc800078ec0ff */
[----:B------:R-:W-:Y:S02]  /*3aab0*/  @P6 LOP3.LUT R0, R0, 0x8000000, RZ, 0xfc, !PT ;  /* 0x0800000000006812 */ /* 0x000fe400078efcff */
[----:B0-----:R-:W-:-:S05]  /*3aac0*/  @!P3 IADD3 R16, P4, R14, R16, RZ ;  /* 0x000000100e10b210 */ /* 0x001fca0007f9e0ff */
[----:B------:R-:W-:Y:S01]  /*3aad0*/  @!P3 IMAD.X R17, R29, 0x1, R17, P4 ;  /* 0x000000011d11b824 */ /* 0x000fe200020e0611 */
[----:B------:R-:W-:-:S04]  /*3aae0*/  LOP3.LUT P6, RZ, R0, 0x20000000, RZ, 0xc0, !PT ;  /* 0x2000000000ff7812 */ /* 0x000fc800078cc0ff */
[----:B------:R4:W-:Y:S02]  /*3aaf0*/  @!P3 STG.E.U8 desc[UR4][R16.64+0x49], R15 ;  /* 0x0000490f1000b986 */ /* 0x0009e4000c101104 */
[----:B----4-:R-:W-:Y:S02]  /*3ab00*/  FMUL R15, R102, UR60 ;  /* 0x0000003c660f7c20 */ /* 0x010fe40008400000 */
[----:B------:R-:W4:Y:S03]  /*3ab10*/  LDL.LU R102, [R1+0x3dc] ;  /* 0x0003dc0001667983 */ /* 0x000f260000300800 */
[----:B------:R-:W-:-:S05]  /*3ab20*/  F2FP.SATFINITE.E4M3.F32.PACK_AB_MERGE_C R15, RZ, R15, RZ ;  /* 0x0000000fff0f723e */ /* 0x000fca00048070ff */
[----:B------:R2:W-:Y:S01]  /*3ab30*/  @!P6 STG.E.U8 desc[UR4][R78.64+0x48], R15 ;  /* 0x0000480f4e00e986 */ /* 0x0005e2000c101104 */
[----:B------:R-:W-:-:S04]  /*3ab40*/  LOP3.LUT R7, R7, 0xffffffdf, RZ, 0xc0, !PT ;  /* 0xffffffdf07077812 */ /* 0x000fc800078ec0ff */
[----:B------:R-:W-:Y:S02]  /*3ab50*/  @P2 LOP3.LUT R7, R7, 0x20, RZ, 0xfc, !PT ;  /* 0x0000002007072812 */ /* 0x000fe400078efcff */
[----:B------:R-:W-:-:S13]  /*3ab60*/  ISETP.LT.OR P2, PT, R28, 0x81, !P1 ;  /* 0x000000811c00780c */ /* 0x000fda0004f41670 */
[----:B------:R-:W0:Y:S01]  /*3ab70*/  @!P2 LDC.64 R16, c[0x0][0x5c0] ;  /* 0x00017000ff10ab82 */ /* 0x000e220000000a00 */
[----:B------:R-:W-:-:S04]  /*3ab80*/  LOP3.LUT R0, R0, 0xfbffffff, RZ, 0xc0, !PT ;  /* 0xfbffffff00007812 */ /* 0x000fc800078ec0ff */
[----:B------:R-:W-:Y:S01]  /*3ab90*/  @P0 LOP3.LUT R0, R0, 0x4000000, RZ, 0xfc, !PT ;  /* 0x0400000000000812 */ /* 0x000fe200078efcff */
[----:B--2---:R-:W-:Y:S02]  /*3aba0*/  FMUL R15, R101, UR60 ;  /* 0x0000003c650f7c20 */ /* 0x004fe40008400000 */
[----:B------:R-:W2:Y:S01]  /*3abb0*/  LDL.LU R101, [R1+0x3e0] ;  /* 0x0003e00001657983 */ /* 0x000ea20000300800 */
[----:B------:R-:W-:Y:S02]  /*3abc0*/  LOP3.LUT P0, RZ, R0, 0x10000000, RZ, 0xc0, !PT ;  /* 0x1000000000ff7812 */ /* 0x000fe4000780c0ff */
[----:B------:R-:W-:Y:S02]  /*3abd0*/  LOP3.LUT R5, R5, 0x7fffffff, RZ, 0xc0, !PT ;  /* 0x7fffffff05057812 */ /* 0x000fe400078ec0ff */
[----:B0-----:R-:W-:Y:S02]  /*3abe0*/  @!P2 IADD3 R194, P3, P4, R14, R16, R9 ;  /* 0x000000100ec2a210 */ /* 0x001fe40007c7e009 */
[----:B------:R-:W-:-:S02]  /*3abf0*/  @P2 LOP3.LUT R5, R5, 0x80000000, RZ, 0xfc, !PT ;  /* 0x8000000005052812 */ /* 0x000fc400078efcff */
[----:B------:R-:W-:Y:S02]  /*3ac00*/  @!P2 IADD3.X R195, R29, R17, R8, P3, P4 ;  /* 0x000000111dc3a210 */ /* 0x000fe40001fe8408 */
[----:B------:R-:W-:Y:S02]  /*3ac10*/  ISETP.LT.OR P2, PT, R28, 0x82, !P1 ;  /* 0x000000821c00780c */ /* 0x000fe40004f41670 */
[----:B------:R-:W-:-:S05]  /*3ac20*/  F2FP.SATFINITE.E4M3.F32.PACK_AB_MERGE_C R15, RZ, R15, RZ ;  /* 0x0000000fff0f723e */ /* 0x000fca00048070ff */
[----:B------:R3:W-:Y:S06]  /*3ac30*/  @!P0 STG.E.U8 desc[UR4][R76.64+0x49], R15 ;  /* 0x0000490f4c008986 */ /* 0x0007ec000c101104 */
[----:B------:R-:W0:Y:S01]  /*3ac40*/  @!P2 LDC.64 R16, c[0x0][0x5c0] ;  /* 0x00017000ff10ab82 */ /* 0x000e220000000a00 */
[----:B------:R-:W-:-:S04]  /*3ac50*/  LOP3.LUT R6, R6, 0xfffffffd, RZ, 0xc0, !PT ;  /* 0xfffffffd06067812 */ /* 0x000fc800078ec0ff */
[----:B------:R-:W-:Y:S02]  /*3ac60*/  @P2 LOP3.LUT R6, R6, 0x2, RZ, 0xfc, !PT ;  /* 0x0000000206062812 */ /* 0x000fe400078efcff */
[----:B0-----:R-:W-:Y:S01]  /*3ac70*/  @!P2 IADD3 R192, P3, P4, R14, R16, R9 ;  /* 0x000000100ec0a210 */ /* 0x001fe20007c7e009 */
[----:B---3--:R-:W-:Y:S02]  /*3ac80*/  FMUL R15, R100, UR60 ;  /* 0x0000003c640f7c20 */ /* 0x008fe40008400000 */
[----:B------:R-:W3:Y:S01]  /*3ac90*/  LDL.LU R100, [R1+0x3e4] ;  /* 0x0003e40001647983 */ /* 0x000ee20000300800 */
[----:B------:R-:W-:Y:S02]  /*3aca0*/  @!P2 IADD3.X R193, R29, R17, R8, P3, P4 ;  /* 0x000000111dc1a210 */ /* 0x000fe40001fe8408 */
[----:B------:R-:W-:-:S13]  /*3acb0*/  ISETP.LT.OR P2, PT, R28, 0x89, !P1 ;  /* 0x000000891c00780c */ /* 0x000fda0004f41670 */
[----:B------:R-:W0:Y:S01]  /*3acc0*/  @!P2 LDC.64 R16, c[0x0][0x5c0] ;  /* 0x00017000ff10ab82 */ /* 0x000e220000000a00 */
[----:B------:R-:W-:Y:S02]  /*3acd0*/  ISETP.LT.OR P0, PT, R28, 0x8a, !P1 ;  /* 0x0000008a1c00780c */ /* 0x000fe40004f01670 */
[----:B------:R-:W-:-:S04]  /*3ace0*/  LOP3.LUT R6, R6, 0xffffff7f, RZ, 0xc0, !PT ;  /* 0xffffff7f06067812 */ /* 0x000fc800078ec0ff */
[----:B------:R-:W-:Y:S02]  /*3acf0*/  @P2 LOP3.LUT R6, R6, 0x80, RZ, 0xfc, !PT ;  /* 0x0000008006062812 */ /* 0x000fe400078efcff */
[----:B0-----:R-:W-:-:S04]  /*3ad00*/  @!P2 IADD3 R214, P3, P4, R14, R16, R9 ;  /* 0x000000100ed6a210 */ /* 0x001fc80007c7e009 */
[----:B------:R-:W-:Y:S02]  /*3ad10*/  @!P2 IADD3.X R215, R29, R17, R8, P3, P4 ;  /* 0x000000111dd7a210 */ /* 0x000fe40001fe8408 */
[----:B------:R-:W0:Y:S01]  /*3ad20*/  @!P0 LDC.64 R16, c[0x0][0x5c0] ;  /* 0x00017000ff108b82 */ /* 0x000e220000000a00 */
[----:B------:R-:W-:-:S04]  /*3ad30*/  ISETP.GE.AND P2, PT, R13, 0x101, PT ;  /* 0x000001010d00780c */ /* 0x000fc80003f46270 */
[----:B------:R-:W-:Y:S02]  /*3ad40*/  ISETP.LT.OR P5, PT, R28, 0x81, !P2 ;  /* 0x000000811c00780c */ /* 0x000fe400057a1670 */
[----:B------:R-:W-:-:S04]  /*3ad50*/  LOP3.LUT R6, R6, 0xffffffbf, RZ, 0xc0, !PT ;  /* 0xffffffbf06067812 */ /* 0x000fc800078ec0ff */
[----:B------:R-:W-:Y:S02]  /*3ad60*/  @P0 LOP3.LUT R6, R6, 0x40, RZ, 0xfc, !PT ;  /* 0x0000004006060812 */ /* 0x000fe400078efcff */
[----:B0-----:R-:W-:-:S04]  /*3ad70*/  @!P0 IADD3 R190, P3, P4, R14, R16, R9 ;  /* 0x000000100ebe8210 */ /* 0x001fc80007c7e009 */
[----:B------:R-:W-:Y:S02]  /*3ad80*/  @!P0 IADD3.X R191, R29, R17, R8, P3, P4 ;  /* 0x000000111dbf8210 */ /* 0x000fe40001fe8408 */
[----:B------:R-:W0:Y:S01]  /*3ad90*/  @!P5 LDC.64 R16, c[0x0][0x5c0] ;  /* 0x00017000ff10db82 */ /* 0x000e220000000a00 */
[----:B------:R-:W-:Y:S02]  /*3ada0*/  ISETP.LT.OR P0, PT, R28, 0x41, !P1 ;  /* 0x000000411c00780c */ /* 0x000fe40004f01670 */
[----:B------:R-:W-:-:S11]  /*3adb0*/  F2FP.SATFINITE.E4M3.F32.PACK_AB_MERGE_C R15, RZ, R15, RZ ;  /* 0x0000000fff0f723e */ /* 0x000fd600048070ff */
[----:B------:R4:W-:Y:S01]  /*3adc0*/  @!P0 STG.E.U8 desc[UR4][R48.64+0x40], R15 ;  /* 0x0000400f30008986 */ /* 0x0009e2000c101104 */
        /* <DEDUP_REMOVED lines=10> */
[----:B------:R-:W-:Y:S01]  /*3ae70*/  ISETP.LT.OR P6, PT, R28, 0x42, !P1 ;  /* 0x000000421c00780c */ /* 0x000fe20004fc1670 */
[----:B----4-:R-:W-:-:S10]  /*3ae80*/  FMUL R15, R102, UR60 ;  /* 0x0000003c660f7c20 */ /* 0x010fd40008400000 */
        /* <DEDUP_REMOVED lines=17> */
[----:B------:R-:W-:-:S11]  /*3afa0*/  ISETP.LT.OR P3, PT, R28, 0x42, !P0 ;  /* 0x000000421c00780c */ /* 0x000fd60004761670 */
[----:B------:R-:W0:Y:S02]  /*3afb0*/  @!P2 LDC.64 R16, c[0x0][0x5c0] ;  /* 0x00017000ff10ab82 */ /* 0x000e240000000a00 */
[----:B------:R-:W-:-:S04]  /*3afc0*/  @!P3 IADD3 R20, P5, P6, R3, R14, R9 ;  /* 0x0000000e0314b210 */ /* 0x000fc80007ebe009 */
[----:B------:R-:W-:Y:S02]  /*3afd0*/  @!P3 IADD3.X R21, R2, R29, R8, P5, P6 ;  /* 0x0000001d0215b210 */ /* 0x000fe40002fec408 */
[----:B------:R-:W1:Y:S01]  /*3afe0*/  @!P3 LDC.64 R18, c[0x0][0x5c0] ;  /* 0x00017000ff12bb82 */ /* 0x000e620000000a00 */
[----:B0-----:R-:W-:-:S04]  /*3aff0*/  @!P2 IADD3 R184, P5, P6, R14, R16, R11 ;  /* 0x000000100eb8a210 */ /* 0x001fc80007ebe00b */
[----:B------:R-:W-:Y:S02]  /*3b000*/  @!P2 IADD3.X R185, R29, R17, R10, P5, P6 ;  /* 0x000000111db9a210 */ /* 0x000fe40002fec40a */
[----:B------:R-:W-:-:S04]  /*3b010*/  ISETP.GE.AND P6, PT, R13, 0x101, PT ;  /* 0x000001010d00780c */ /* 0x000fc80003fc6270 */
[----:B------:R-:W-:Y:S02]  /*3b020*/  ISETP.LT.OR P6, PT, R28, 0x8a, !P6 ;  /* 0x0000008a1c00780c */ /* 0x000fe400077c1670 */
[----:B------:R-:W-:-:S11]  /*3b030*/  LOP3.LUT R6, R6, 0xffdfffff, RZ, 0xc0, !PT ;  /* 0xffdfffff06067812 */ /* 0x000fd600078ec0ff */
[----:B------:R-:W0:Y:S01]  /*3b040*/  @!P6 LDC.64 R16, c[0x0][0x5c0] ;  /* 0x00017000ff10eb82 */ /* 0x000e220000000a00 */
[----:B------:R-:W-:Y:S02]  /*3b050*/  @P2 LOP3.LUT R6, R6, 0x200000, RZ, 0xfc, !PT ;  /* 0x0020000006062812 */ /* 0x000fe400078efcff */
[----:B------:R-:W-:Y:S02]  /*3b060*/  LOP3.LUT P2, RZ, R7, 0x20, RZ, 0xc0, !PT ;  /* 0x0000002007ff7812 */ /* 0x000fe4000784c0ff */
[----:B-1----:R-:W-:Y:S02]  /*3b070*/  @!P3 IADD3 R18, P4, R20, R18, RZ ;  /* 0x000000121412b210 */ /* 0x002fe40007f9e0ff */
[----:B------:R-:W-:Y:S02]  /*3b080*/  ISETP.LT.OR P5, PT, R28, 0x91, !P2 ;  /* 0x000000911c00780c */ /* 0x000fe400057a1670 */
[----:B------:R-:W-:Y:S01]  /*3b090*/  F2FP.SATFINITE.E4M3.F32.PACK_AB_MERGE_C R15, RZ, R15, RZ ;  /* 0x0000000fff0f723e */ /* 0x000fe200048070ff */
[----:B------:R-:W-:-:S05]  /*3b0a0*/  @!P3 IMAD.X R19, R21, 0x1, R19, P4 ;  /* 0x000000011513b824 */ /* 0x000fca00020e0613 */
[----:B------:R2:W-:Y:S01]  /*3b0b0*/  @!P3 STG.E.U8 desc[UR4][R18.64+0x41], R15 ;  /* 0x0000410f1200b986 */ /* 0x0005e2000c101104 */
[----:B0-----:R-:W-:-:S04]  /*3b0c0*/  @!P6 IADD3 R170, P3, P4, R14, R16, R11 ;  /* 0x000000100eaae210 */ /* 0x001fc80007c7e00b */
[----:B------:R-:W-:Y:S02]  /*3b0d0*/  @!P6 IADD3.X R171, R29, R17, R10, P3, P4 ;  /* 0x000000111dabe210 */ /* 0x000fe40001fe840a */
[----:B------:R-:W0:Y:S01]  /*3b0e0*/  @!P5 LDC.64 R16, c[0x0][0x5c0] ;  /* 0x00017000ff10db82 */ /* 0x000e220000000a00 */
[----:B------:R-:W-:-:S04]  /*3b0f0*/  LOP3.LUT R6, R6, 0xffefffff, RZ, 0xc0, !PT ;  /* 0xffefffff06067812 */ /* 0x000fc800078ec0ff */
[----:B------:R-:W-:-:S04]  /*3b100*/  @P6 LOP3.LUT R6, R6, 0x100000, RZ, 0xfc, !PT ;  /* 0x0010000006066812 */ /* 0x000fc800078efcff */
[----:B------:R-:W-:-:S04]  /*3b110*/  LOP3.LUT R6, R6, 0xefffffff, RZ, 0xc0, !PT ;  /* 0xefffffff06067812 */ /* 0x000fc800078ec0ff */
[----:B------:R-:W-:Y:S02]  /*3b120*/  @P5 LOP3.LUT R6, R6, 0x10000000, RZ, 0xfc, !PT ;  /* 0x1000000006065812 */ /* 0x000fe400078efcff */
[----:B0-----:R-:W-:-:S04]  /*3b130*/  @!P5 IADD3 R222, P3, P4, R14, R16, R3 ;  /* 0x000000100eded210 */ /* 0x001fc80007c7e003 */
[----:B------:R-:W-:Y:S02]  /*3b140*/  @!P5 IADD3.X R223, R29, R17, R2, P3, P4 ;  /* 0x000000111ddfd210 */ /* 0x000fe40001fe8402 */
[----:B------:R-:W-:-:S13]  /*3b150*/  ISETP.LT.OR P5, PT, R28, 0x92, !P2 ;  /* 0x000000921c00780c */ /* 0x000fda00057a1670 */
[----:B------:R-:W0:Y:S01]  /*3b160*/  @!P5 LDC.64 R16, c[0x0][0x5c0] ;  /* 0x00017000ff10db82 */ /* 0x000e220000000a00 */
[----:B------:R-:W-:Y:S02]  /*3b170*/  ISETP.LT.OR P6, PT, R28, 0x49, !P1 ;  /* 0x000000491c00780c */ /* 0x000fe40004fc1670 */
[----:B0-----:R-:W-:-:S04]  /*3b180*/  @!P5 IADD3 R210, P3, P4, R14, R16, R3 ;  /* 0x000000100ed2d210 */ /* 0x001fc80007c7e003 */
[----:B------:R-:W-:Y:S01]  /*3b190*/  @!P5 IADD3.X R211, R29, R17, R2, P3, P4 ;  /* 0x000000111dd3d210 */ /* 0x000fe20001fe8402 */
[----:B--2---:R-:W-:Y:S02]  /*3b1a0*/  FMUL R15, R101, UR60 ;  /* 0x0000003c650f7c20 */ /* 0x004fe40008400000 */
[----:B------:R-:W2:Y:S01]  /*3b1b0*/  LDL.LU R101, [R1+0x3f4] ;  /* 0x0003f40001657983 */ /* 0x000ea20000300800 */
[----:B------:R-:W-:Y:S02]  /*3b1c0*/  ISETP.LT.OR P4, PT, R28, 0x49, !P0 ;  /* 0x000000491c00780c */ /* 0x000fe40004781670 */
[----:B------:R-:W-:-:S05]  /*3b1d0*/  F2FP.SATFINITE.E4M3.F32.PACK_AB_MERGE_C R15, RZ, R15, RZ ;  /* 0x0000000fff0f723e */ /* 0x000fca00048070ff */
[----:B------:R4:W-:Y:S01]  /*3b1e0*/  @!P6 STG.E.U8 desc[UR4][R54.64+0x48], R15 ;  /* 0x0000480f3600e986 */ /* 0x0009e2000c101104 */
[----:B------:R-:W-:-:S05]  /*3b1f0*/  ISETP.LT.OR P6, PT, R28, 0x4a, !P1 ;  /* 0x0000004a1c00780c */ /* 0x000fca0004fc1670 */
[----:B------:R-:W0:Y:S01]  /*3b200*/  @!P4 LDC.64 R16, c[0x0][0x5c0] ;  /* 0x00017000ff10cb82 */ /* 0x000e220000000a00 */
[----:B----4-:R-:W-:Y:S01]  /*3b210*/  FMUL R15, R102, UR60 ;  /* 0x0000003c660f7c20 */ /* 0x010fe20008400000 */
[----:B------:R-:W-:-:S04]  /*3b220*/  LOP3.LUT R6, R6, 0xf7ffffff, RZ, 0xc0, !PT ;  /* 0xf7ffffff06067812 */ /* 0x000fc800078ec0ff */
[----:B------:R-:W-:Y:S02]  /*3b230*/  F2FP.SATFINITE.E4M3.F32.PACK_AB_MERGE_C R15, RZ, R15, RZ ;  /* 0x0000000fff0f723e */ /* 0x000fe400048070ff */
[----:B------:R-:W-:-:S03]  /*3b240*/  @P5 LOP3.LUT R6, R6, 0x8000000, RZ, 0xfc, !PT ;  /* 0x0800000006065812 */ /* 0x000fc600078efcff */
        /* <DEDUP_REMOVED lines=12> */
[----:B------:R-:W-:-:S04]  /*3b310*/  @!P3 IADD3 R20, P5, P6, R3, R14, R9 ;  /* 0x0000000e0314b210 */ /* 0x000fc80007ebe009 */
[----:B------:R-:W-:Y:S02]  /*3b320*/  @!P3 IADD3.X R21, R2, R29, R8, P5, P6 ;  /* 0x0000001d0215b210 */ /* 0x000fe40002fec408 */
[----:B-1----:R-:W-:-:S05]  /*3b330*/  @!P3 IADD3 R18, P4, R20, R18, RZ ;  /* 0x000000121412b210 */ /* 0x002fca0007f9e0ff */
[----:B------:R-:W-:Y:S01]  /*3b340*/  @!P3 IMAD.X R19, R21, 0x1, R19, P4 ;  /* 0x000000011513b824 */ /* 0x000fe200020e0613 */
[----:B------:R-:W-:-:S13]  /*3b350*/  ISETP.LT.OR P0, PT, R28, 0x99, !P2 ;  /* 0x000000991c00780c */ /* 0x000fda0005701670 */
[----:B0-----:R-:W0:Y:S01]  /*3b360*/  @!P0 LDC.64 R16, c[0x0][0x5c0] ;  /* 0x00017000ff108b82 */ /* 0x001e220000000a00 */
[----:B------:R-:W-:Y:S01]  /*3b370*/  LOP3.LUT R12, R12, 0xfffffffe, RZ, 0xc0, !PT ;  /* 0xfffffffe0c0c7812 */ /* 0x000fe200078ec0ff */
[----:B--2---:R-:W-:Y:S02]  /*3b380*/  FMUL R15, R101, UR60 ;  /* 0x0000003c650f7c20 */ /* 0x004fe40008400000 */
[----:B------:R-:W2:Y:S03]  /*3b390*/  LDL.LU R101, [R1+0x400] ;  /* 0x0004000001657983 */ /* 0x000ea60000300800 */
[----:B------:R-:W-:-:S05]  /*3b3a0*/  F2FP.SATFINITE.E4M3.F32.PACK_AB_MERGE_C R15, RZ, R15, RZ ;  /* 0x0000000fff0f723e */ /* 0x000fca00048070ff */
[----:B------:R3:W-:Y:S01]  /*3b3b0*/  @!P3 STG.E.U8 desc[UR4][R18.64+0x49], R15 ;  /* 0x0000490f1200b986 */ /* 0x0007e2000c101104 */
[----:B0-----:R-:W-:Y:S02]  /*3b3c0*/  @!P0 IADD3 R208, P5, P6, R14, R16, R3 ;  /* 0x000000100ed08210 */ /* 0x001fe40007ebe003 */
[----:B------:R-:W-:Y:S02]  /*3b3d0*/  @P0 LOP3.LUT R12, R12, 0x1, RZ, 0xfc, !PT ;  /* 0x000000010c0c0812 */ /* 0x000fe400078efcff */
[----:B------:R-:W-:Y:S02]  /*3b3e0*/  @!P0 IADD3.X R209, R29, R17, R2, P5, P6 ;  /* 0x000000111dd18210 */ /* 0x000fe40002fec402 */
[----:B------:R-:W-:Y:S02]  /*3b3f0*/  ISETP.LT.OR P0, PT, R28, 0x9a, !P2 ;  /* 0x0000009a1c00780c */ /* 0x000fe40005701670 */
[----:B------:R-:W-:-:S11]  /*3b400*/  LOP3.LUT R7, R7, 0xfffffffb, RZ, 0xc0, !PT ;  /* 0xfffffffb07077812 */ /* 0x000fd600078ec0ff */
[----:B------:R-:W0:Y:S01]  /*3b410*/  @!P0 LDC.64 R16, c[0x0][0x5c0] ;  /* 0x00017000ff108b82 */ /* 0x000e220000000a00 */
[----:B---3--:R-:W-:Y:S02]  /*3b420*/  FMUL R15, R100, UR60 ;  /* 0x0000003c640f7c20 */ /* 0x008fe40008400000 */
[----:B------:R-:W3:Y:S01]  /*3b430*/  LDL.LU R100, [R1+0x404] ;  /* 0x0004040001647983 */ /* 0x000ee20000300800 */
[----:B------:R-:W-:Y:S02]  /*3b440*/  @P2 LOP3.LUT R7, R7, 0x4, RZ, 0xfc, !PT ;  /* 0x0000000407072812 */ /* 0x000fe400078efcff */
[----:B------:R-:W-:Y:S02]  /*3b450*/  ISETP.LT.OR P2, PT, R28, 0x91, !P1 ;  /* 0x000000911c00780c */ /* 0x000fe40004f41670 */
[----:B0-----:R-:W-:-:S04]  /*3b460*/  @!P0 IADD3 R188, P3, P4, R14, R16, R3 ;  /* 0x000000100ebc8210 */ /* 0x001fc80007c7e003 */
[----:B------:R-:W-:-:S07]  /*3b470*/  @!P0 IADD3.X R189, R29, R17, R2, P3, P4 ;  /* 0x000000111dbd8210 */ /* 0x000fce0001fe8402 */
        /* <DEDUP_REMOVED lines=9> */
[----:B------:R-:W-:Y:S02]  /*3b510*/  LOP3.LUT P0, RZ, R7, 0x10, RZ, 0xc0, !PT ;  /* 0x0000001007ff7812 */ /* 0x000fe4000780c0ff */
[----:B------:R-:W-:Y:S02]  /*3b520*/  LOP3.LUT P5, RZ, R0, 0x40000000, RZ, 0xc0, !PT ;  /* 0x4000000000ff7812 */ /* 0x000fe400078ac0ff */
[----:B0-----:R-:W-:-:S04]  /*3b530*/  @!P2 IADD3 R182, P3, P4, R14, R16, R9 ;  /* 0x000000100eb6a210 */ /* 0x001fc80007c7e009 */
[----:B------:R-:W-:Y:S02]  /*3b540*/  @!P2 IADD3.X R183, R29, R17, R8, P3, P4 ;  /* 0x000000111db7a210 */ /* 0x000fe40001fe8408 */
[----:B------:R-:W-:Y:S02]  /*3b550*/  ISETP.LT.OR P4, PT, R28, 0x41, !P0 ;  /* 0x000000411c00780c */ /* 0x000fe40004781670 */
[----:B------:R-:W-:Y:S02]  /*3b560*/  F2FP.SATFINITE.E4M3.F32.PACK_AB_MERGE_C R15, RZ, R15, RZ ;  /* 0x0000000fff0f723e */ /* 0x000fe400048070ff */
[----:B------:R-:W-:-:S09]  /*3b570*/  LOP3.LUT P6, RZ, R0, 0x200, RZ, 0xc0, !PT ;  /* 0x0000020000ff7812 */ /* 0x000fd200078cc0ff */
        /* <DEDUP_REMOVED lines=16> */
[----:B------:R-:W-:-:S04]  /*3b680*/  LOP3.LUT R6, R6, 0xdfffffff, RZ, 0xc0, !PT ;  /* 0xdfffffff06067812 */ /* 0x000fc800078ec0ff */
[----:B------:R-:W-:Y:S02]  /*3b690*/  @P2 LOP3.LUT R6, R6, 0x20000000, RZ, 0xfc, !PT ;  /* 0x2000000006062812 */ /* 0x000fe400078efcff */
[----:B------:R-:W-:Y:S02]  /*3b6a0*/  LOP3.LUT P2, RZ, R0, 0x2, RZ, 0xc0, !PT ;  /* 0x0000000200ff7812 */ /* 0x000fe4000784c0ff */
[----:B------:R-:W-:-:S11]  /*3b6b0*/  LOP3.LUT R7, R7, 0xfffffff7, RZ, 0xc0, !PT ;  /* 0xfffffff707077812 */ /* 0x000fd600078ec0ff */
[----:B------:R-:W-:Y:S02]  /*3b6c0*/  @P2 LOP3.LUT R7, R7, 0x8, RZ, 0xfc, !PT ;  /* 0x0000000807072812 */ /* 0x000fe400078efcff */
[C---:B------:R-:W-:Y:S02]  /*3b6d0*/  ISETP.LT.OR P2, PT, R28.reuse, 0x99, !P1 ;  /* 0x000000991c00780c */ /* 0x040fe40004f41670 */
[----:B------:R-:W-:-:S11]  /*3b6e0*/  ISETP.LT.OR P3, PT, R28, 0x42, !P0 ;  /* 0x000000421c00780c */ /* 0x000fd60004761670 */
[----:B------:R-:W0:Y:S02]  /*3b6f0*/  @!P2 LDC.64 R16, c[0x0][0x5c0] ;  /* 0x00017000ff10ab82 */ /* 0x000e240000000a00 */
[----:B------:R-:W-:Y:S02]  /*3b700*/  @!P3 IADD3 R20, P5, P6, R3, R14, R11 ;  /* 0x0000000e0314b210 */ /* 0x000fe40007ebe00b */
[----:B------:R-:W-:Y:S02]  /*3b710*/  LOP3.LUT R6, R6, 0xfbffffff, RZ, 0xc0, !PT ;  /* 0xfbffffff06067812 */ /* 0x000fe400078ec0ff */
[----:B------:R-:W-:Y:S02]  /*3b720*/  @!P3 IADD3.X R21, R2, R29, R10, P5, P6 ;  /* 0x0000001d0215b210 */ /* 0x000fe40002fec40a */
[----:B------:R-:W-:Y:S01]  /*3b730*/  @P2 LOP3.LUT R6, R6, 0x4000000, RZ, 0xfc, !PT ;  /* 0x0400000006062812 */ /* 0x000fe200078efcff */
[----:B------:R-:W1:Y:S01]  /*3b740*/  @!P3 LDC.64 R18, c[0x0][0x5c0] ;  /* 0x00017000ff12bb82 */ /* 0x000e620000000a00 */
[----:B0-----:R-:W-:-:S04]  /*3b750*/  @!P2 IADD3 R172, P5, P6, R14, R16, R9 ;  /* 0x000000100eaca210 */ /* 0x001fc80007ebe009 */
[----:B------:R-:W-:Y:S02]  /*3b760*/  @!P2 IADD3.X R173, R29, R17, R8, P5, P6 ;  /* 0x000000111dada210 */ /* 0x000fe40002fec408 */
[----:B------:R-:W-:-:S13]  /*3b770*/  ISETP.LT.OR P2, PT, R28, 0x9a, !P1 ;  /* 0x0000009a1c00780c */ /* 0x000fda0004f41670 */
[----:B------:R-:W0:Y:S01]  /*3b780*/  @!P2 LDC.64 R16, c[0x0][0x5c0] ;  /* 0x00017000ff10ab82 */ /* 0x000e220000000a00 */
[----:B-1----:R-:W-:Y:S02]  /*3b790*/  @!P3 IADD3 R18, P4, R20, R18, RZ ;  /* 0x000000121412b210 */ /* 0x002fe40007f9e0ff */
[----:B------:R-:W-:-:S03]  /*3b7a0*/  F2FP.SATFINITE.E4M3.F32.PACK_AB_MERGE_C R15, RZ, R15, RZ ;  /* 0x0000000fff0f723e */ /* 0x000fc600048070ff */
[----:B------:R-:W-:Y:S01]  /*3b7b0*/  @!P3 IMAD.X R19, R21, 0x1, R19, P4 ;  /* 0x000000011513b824 */ /* 0x000fe200020e0613 */
[----:B------:R-:W-:Y:S02]  /*3b7c0*/  LOP3.LUT R6, R6, 0xfdffffff, RZ, 0xc0, !PT ;  /* 0xfdffffff06067812 */ /* 0x000fe400078ec0ff */
[----:B------:R-:W-:Y:S02]  /*3b7d0*/  ISETP.GE.AND P6, PT, R13, 0x101, PT ;  /* 0x000001010d00780c */ /* 0x000fe40003fc6270 */
[----:B------:R2:W-:Y:S01]  /*3b7e0*/  @!P3 STG.E.U8 desc[UR4][R18.64+0x41], R15 ;  /* 0x0000410f1200b986 */ /* 0x0005e2000c101104 */
[----:B------:R-:W-:Y:S02]  /*3b7f0*/  @P2 LOP3.LUT R6, R6, 0x2000000, RZ, 0xfc, !PT ;  /* 0x0200000006062812 */ /* 0x000fe400078efcff */
[----:B0-----:R-:W-:-:S04]  /*3b800*/  @!P2 IADD3 R164, P3, P4, R14, R16, R9 ;  /* 0x000000100ea4a210 */ /* 0x001fc80007c7e009 */
[----:B------:R-:W-:Y:S02]  /*3b810*/  @!P2 IADD3.X R165, R29, R17, R8, P3, P4 ;  /* 0x000000111da5a210 */ /* 0x000fe40001fe8408 */
[----:B------:R-:W-:Y:S02]  /*3b820*/  ISETP.LT.OR P2, PT, R28, 0x91, !P6 ;  /* 0x000000911c00780c */ /* 0x000fe40007741670 */
[----:B------:R-:W-:-:S11]  /*3b830*/  LOP3.LUT P5, RZ, R0, 0x80000000, RZ, 0xc0, !PT ;  /* 0x8000000000ff7812 */ /* 0x000fd600078ac0ff */
[----:B------:R-:W0:Y:S02]  /*3b840*/  @!P2 LDC.64 R16, c[0x0][0x5c0] ;  /* 0x00017000ff10ab82 */ /* 0x000e240000000a00 */
[----:B0-----:R-:W-:-:S04]  /*3b850*/  @!P2 IADD3 R198, P3, P4, R14, R16, R11 ;  /* 0x000000100ec6a210 */ /* 0x001fc80007c7e00b */
[----:B------:R-:W-:Y:S01]  /*3b860*/  @!P2 IADD3.X R199, R29, R17, R10, P3, P4 ;  /* 0x000000111dc7a210 */ /* 0x000fe20001fe840a */
[----:B--2---:R-:W-:Y:S02]  /*3b870*/  FMUL R15, R101, UR60 ;  /* 0x0000003c650f7c20 */ /* 0x004fe40008400000 */
[----:B------:R-:W2:Y:S03]  /*3b880*/  LDL.LU R101, [R1+0x414] ;  /* 0x0004140001657983 */ /* 0x000ea60000300800 */
[----:B------:R-:W-:-:S05]  /*3b890*/  F2FP.SATFINITE.E4M3.F32.PACK_AB_MERGE_C R15, RZ, R15, RZ ;  /* 0x0000000fff0f723e */ /* 0x000fca00048070ff */
[----:B------:R4:W-:Y:S01]  /*3b8a0*/  @!P5 STG.E.U8 desc[UR4][R82.64+0x48], R15 ;  /* 0x0000480f5200d986 */ /* 0x0009e2000c101104 */
[----:B------:R-:W-:-:S13]  /*3b8b0*/  ISETP.LT.OR P5, PT, R28, 0x92, !P6 ;  /* 0x000000921c00780c */ /* 0x000fda00077a1670 */
        /* <DEDUP_REMOVED lines=16> */
[----:B0-----:R-:W-:Y:S01]  /*3b9c0*/  @!P4 IADD3 R16, P3, R15, R16, RZ ;  /* 0x000000100f10c210 */ /* 0x001fe20007f7e0ff */
[----:B---3--:R-:W-:Y:S02]  /*3b9d0*/  FMUL R15, R100, UR60 ;  /* 0x0000003c640f7c20 */ /* 0x008fe40008400000 */
[----:B------:R-:W3:Y:S01]  /*3b9e0*/  LDL.LU R100, [R1+0x41c] ;  /* 0x00041c0001647983 */ /* 0x000ee20000300800 */
[----:B------:R-:W-:Y:S01]  /*3b9f0*/  LOP3.LUT R7, R7, 0xfffffffe, RZ, 0xc0, !PT ;  /* 0xfffffffe07077812 */ /* 0x000fe200078ec0ff */
[----:B------:R-:W-:Y:S01]  /*3ba00*/  @!P4 IMAD.X R17, R18, 0x1, R17, P3 ;  /* 0x000000011211c824 */ /* 0x000fe200018e0611 */
[----:B------:R-:W-:Y:S02]  /*3ba10*/  ISETP.LT.OR P3, PT, R28, 0x4a, !P0 ;  /* 0x0000004a1c00780c */ /* 0x000fe40004761670 */
[----:B------:R-:W-:-:S02]  /*3ba20*/  @P0 LOP3.LUT R7, R7, 0x1, RZ, 0xfc, !PT ;  /* 0x0000000107070812 */ /* 0x000fc400078efcff */
[----:B------:R-:W-:-:S04]  /*3ba30*/  ISETP.GE.AND P0, PT, R13, 0x101, PT ;  /* 0x000001010d00780c */ /* 0x000fc80003f06270 */
[----:B------:R-:W-:Y:S02]  /*3ba40*/  ISETP.LT.OR P2, PT, R28, 0x99, !P0 ;  /* 0x000000991c00780c */ /* 0x000fe40004741670 */
[----:B------:R-:W-:-:S03]  /*3ba50*/  F2FP.SATFINITE.E4M3.F32.PACK_AB_MERGE_C R15, RZ, R15, RZ ;  /* 0x0000000fff0f723e */ /* 0x000fc600048070ff */
[----:B------:R-:W0:Y:S02]  /*3ba60*/  @!P3 LDC.64 R18, c[0x0][0x5c0] ;  /* 0x00017000ff12bb82 */ /* 0x000e240000000a00 */
[----:B------:R1:W-:Y:S06]  /*3ba70*/  @!P4 STG.E.U8 desc[UR4][R16.64+0x48], R15 ;  /* 0x0000480f1000c986 */ /* 0x0003ec000c101104 */
[----:B-1----:R-:W1:Y:S01]  /*3ba80*/  @!P2 LDC.64 R16, c[0x0][0x5c0] ;  /* 0x00017000ff10ab82 */ /* 0x002e620000000a00 */
        /* <DEDUP_REMOVED lines=8> */
[----:B------:R-:W-:Y:S01]  /*3bb10*/  ISETP.GE.AND P5, PT, R13, 0x1, PT ;  /* 0x000000010d00780c */ /* 0x000fe20003fa6270 */
[----:B--2---:R-:W-:Y:S02]  /*3bb20*/  FMUL R15, R101, UR60 ;  /* 0x0000003c650f7c20 */ /* 0x004fe40008400000 */
[----:B------:R-:W2:Y:S03]  /*3bb30*/  LDL.LU R101, [R1+0x420] ;  /* 0x0004200001657983 */ /* 0x000ea60000300800 */
[----:B------:R-:W-:-:S05]  /*3bb40*/  F2FP.SATFINITE.E4M3.F32.PACK_AB_MERGE_C R15, RZ, R15, RZ ;  /* 0x0000000fff0f723e */ /* 0x000fca00048070ff */
[----:B------:R4:W-:Y:S01]  /*3bb50*/  @!P3 STG.E.U8 desc[UR4][R18.64+0x49], R15 ;  /* 0x0000490f1200b986 */ /* 0x0009e2000c101104 */
[----:B-1----:R-:W-:-:S04]  /*3bb60*/  @!P0 IADD3 R168, P3, P4, R14, R16, R11 ;  /* 0x000000100ea88210 */ /* 0x002fc80007c7e00b */
[----:B------:R-:W-:Y:S02]  /*3bb70*/  @!P0 IADD3.X R169, R29, R17, R10, P3, P4 ;  /* 0x000000111da98210 */ /* 0x000fe40001fe840a */
[----:B------:R-:W-:-:S13]  /*3bb80*/  ISETP.LT.OR P3, PT, R28, 0x51, !P5 ;  /* 0x000000511c00780c */ /* 0x000fda0006f61670 */
[----:B------:R-:W0:Y:S01]  /*3bb90*/  @!P3 LDC.64 R16, c[0x0][0x5c0] ;  /* 0x00017000ff10bb82 */ /* 0x000e220000000a00 */
[----:B----4-:R-:W-:Y:S02]  /*3bba0*/  FMUL R15, R102, UR60 ;  /* 0x0000003c660f7c20 */ /* 0x010fe40008400000 */
[----:B------:R-:W4:Y:S01]  /*3bbb0*/  LDL.LU R102, [R1+0x424] ;  /* 0x0004240001667983 */ /* 0x000f220000300800 */
        /* <DEDUP_REMOVED lines=9> */
[----:B------:R-:W-:Y:S02]  /*3bc50*/  LOP3.LUT R6, R6, 0xffbfffff, RZ, 0xc0, !PT ;  /* 0xffbfffff06067812 */ /* 0x000fe400078ec0ff */
[----:B0-----:R-:W-:-:S05]  /*3bc60*/  @!P3 IADD3 R16, P4, R14, R16, RZ ;  /* 0x000000100e10b210 */ /* 0x001fca0007f9e0ff */
[----:B------:R-:W-:-:S05]  /*3bc70*/  @!P3 IMAD.X R17, R29, 0x1, R17, P4 ;  /* 0x000000011d11b824 */ /* 0x000fca00020e0611 */
[----:B------:R0:W-:Y:S01]  /*3bc80*/  @!P3 STG.E.U8 desc[UR4][R16.64+0x51], R15 ;  /* 0x0000510f1000b986 */ /* 0x0001e2000c101104 */
[----:B------:R-:W-:Y:S02]  /*3bc90*/  @P2 LOP3.LUT R6, R6, 0x400000, RZ, 0xfc, !PT ;  /* 0x0040000006062812 */ /* 0x000fe400078efcff */
[----:B------:R-:W-:Y:S02]  /*3bca0*/  LOP3.LUT P2, RZ, R7, 0x4, RZ, 0xc0, !PT ;  /* 0x0000000407ff7812 */ /* 0x000fe4000784c0ff */
[----:B------:R-:W-:-:S04]  /*3bcb0*/  LOP3.LUT R6, R6, 0xfff7ffff, RZ, 0xc0, !PT ;  /* 0xfff7ffff06067812 */ /* 0x000fc800078ec0ff */
[----:B------:R-:W-:Y:S02]  /*3bcc0*/  @P0 LOP3.LUT R6, R6, 0x80000, RZ, 0xfc, !PT ;  /* 0x0008000006060812 */ /* 0x000fe400078efcff */
[----:B------:R-:W-:-:S13]  /*3bcd0*/  ISETP.LT.OR P0, PT, R28, 0xa1, !P2 ;  /* 0x000000a11c00780c */ /* 0x000fda0005701670 */
[----:B0-----:R-:W0:Y:S01]  /*3bce0*/  @!P0 LDC.64 R16, c[0x0][0x5c0] ;  /* 0x00017000ff108b82 */ /* 0x001e220000000a00 */
[----:B------:R-:W-:-:S04]  /*3bcf0*/  LOP3.LUT R6, R6, 0xfffbffff, RZ, 0xc0, !PT ;  /* 0xfffbffff06067812 */ /* 0x000fc800078ec0ff */
[----:B------:R-:W-:Y:S02]  /*3bd00*/  @P0 LOP3.LUT R6, R6, 0x40000, RZ, 0xfc, !PT ;  /* 0x0004000006060812 */ /* 0x000fe400078efcff */
[----:B0-----:R-:W-:-:S04]  /*3bd10*/  @!P0 IADD3 R206, P3, P4, R14, R16, R3 ;  /* 0x000000100ece8210 */ /* 0x001fc80007c7e003 */
[----:B------:R-:W-:Y:S02]  /*3bd20*/  @!P0 IADD3.X R207, R29, R17, R2, P3, P4 ;  /* 0x000000111dcf8210 */ /* 0x000fe40001fe8402 */
[----:B------:R-:W-:Y:S01]  /*3bd30*/  ISETP.LT.OR P0, PT, R28, 0x51, !P2 ;  /* 0x000000511c00780c */ /* 0x000fe20005701670 */
[----:B--2---:R-:W-:Y:S02]  /*3bd40*/  FMUL R15, R101, UR60 ;  /* 0x0000003c650f7c20 */ /* 0x004fe40008400000 */
[----:B------:R-:W2:Y:S03]  /*3bd50*/  LDL.LU R101, [R1+0x42c] ;  /* 0x00042c0001657983 */ /* 0x000ea60000300800 */
[----:B------:R-:W-:-:S07]  /*3bd60*/  F2FP.SATFINITE.E4M3.F32.PACK_AB_MERGE_C R15, RZ, R15, RZ ;  /* 0x0000000fff0f723e */ /* 0x000fce00048070ff */
[----:B------:R4:W-:Y:S01]  /*3bd70*/  @!P0 STG.E.U8 desc[UR4][R90.64+0x50], R15 ;  /* 0x0000500f5a008986 */ /* 0x0009e2000c101104 */
[----:B------:R-:W-:Y:S01]  /*3bd80*/  ISETP.LT.OR P0, PT, R28, 0x52, !P2 ;  /* 0x000000521c00780c */ /* 0x000fe20005701670 */
[----:B----4-:R-:W-:Y:S02]  /*3bd90*/  FMUL R15, R102, UR60 ;  /* 0x0000003c660f7c20 */ /* 0x010fe40008400000 */
[----:B------:R-:W4:Y:S03]  /*3bda0*/  LDL.LU R102, [R1+0x430] ;  /* 0x0004300001667983 */ /* 0x000f260000300800 */
[----:B------:R-:W-:-:S07]  /*3bdb0*/  F2FP.SATFINITE.E4M3.F32.PACK_AB_MERGE_C R15, RZ, R15, RZ ;  /* 0x0000000fff0f723e */ /* 0x000fce00048070ff */
[----:B------:R3:W-:Y:S02]  /*3bdc0*/  @!P0 STG.E.U8 desc[UR4][R88.64+0x51], R15 ;  /* 0x0000510f58008986 */ /* 0x0007e4000c101104 */
[----:B---3--:R-:W-:Y:S02]  /*3bdd0*/  FMUL R15, R100, UR60 ;  /* 0x0000003c640f7c20 */ /* 0x008fe40008400000 */
[----:B------:R-:W3:Y:S01]  /*3bde0*/  LDL.LU R100, [R1+0x434] ;  /* 0x0004340001647983 */ /* 0x000ee20000300800 */
        /* <DEDUP_REMOVED lines=26> */
[----:B------:R-:W-:Y:S01]  /*3bf90*/  @!P3 IMAD.X R17, R29, 0x1, R17, P4 ;  /* 0x000000011d11b824 */ /* 0x000fe200020e0611 */
[----:B------:R-:W-:-:S04]  /*3bfa0*/  LOP3.LUT R6, R6, 0xfffdffff, RZ, 0xc0, !PT ;  /* 0xfffdffff06067812 */ /* 0x000fc800078ec0ff */
[----:B------:R4:W-:Y:S01]  /*3bfb0*/  @!P3 STG.E.U8 desc[UR4][R16.64+0x59], R15 ;  /* 0x0000590f1000b986 */ /* 0x0009e2000c101104 */
[----:B------:R-:W-:Y:S02]  /*3bfc0*/  @P6 LOP3.LUT R6, R6, 0x20000, RZ, 0xfc, !PT ;  /* 0x0002000006066812 */ /* 0x000fe400078efcff */
[----:B------:R-:W-:Y:S01]  /*3bfd0*/  LOP3.LUT P6, RZ, R4, 0x4, RZ, 0xc0, !PT ;  /* 0x0000000404ff7812 */ /* 0x000fe200078cc0ff */
[----:B----4-:R-:W-:Y:S02]  /*3bfe0*/  FMUL R15, R102, UR60 ;  /* 0x0000003c660f7c20 */ /* 0x010fe40008400000 */
[----:B------:R-:W4:Y:S03]  /*3bff0*/  LDL.LU R102, [R1+0x43c] ;  /* 0x00043c0001667983 */ /* 0x000f260000300800 */
[----:B------:R-:W-:-:S07]  /*3c000*/  F2FP.SATFINITE.E4M3.F32.PACK_AB_MERGE_C R15, RZ, R15, RZ ;  /* 0x0000000fff0f723e */ /* 0x000fce00048070ff */
        /* <DEDUP_REMOVED lines=19> */
[----:B------:R-:W-:Y:S02]  /*3c140*/  ISETP.LT.OR P2, PT, R28, 0xa9, !P1 ;  /* 0x000000a91c00780c */ /* 0x000fe40004f41670 */
[----:B------:R-:W-:-:S11]  /*3c150*/  LOP3.LUT P0, RZ, R0, 0x40, RZ, 0xc0, !PT ;  /* 0x0000004000ff7812 */ /* 0x000fd6000780c0ff */
[----:B------:R-:W0:Y:S01]  /*3c160*/  @!P2 LDC.64 R16, c[0x0][0x5c0] ;  /* 0x00017000ff10ab82 */ /* 0x000e220000000a00 */
[----:B------:R-:W-:-:S05]  /*3c170*/  F2FP.SATFINITE.E4M3.F32.PACK_AB_MERGE_C R15, RZ, R15, RZ ;  /* 0x0000000fff0f723e */ /* 0x000fca00048070ff */
[----:B------:R2:W-:Y:S01]  /*3c180*/  @!P0 STG.E.U8 desc[UR4][R38.64+0x59], R15 ;  /* 0x0000590f26008986 */ /* 0x0005e2000c101104 */
[----:B------:R-:W-:Y:S02]  /*3c190*/  ISETP.LT.OR P0, PT, R28, 0xaa, !P1 ;  /* 0x000000aa1c00780c */ /* 0x000fe40004f01670 */
[----:B------:R-:W-:Y:S02]  /*3c1a0*/  LOP3.LUT R6, R6, 0xfffff7ff, RZ, 0xc0, !PT ;  /* 0xfffff7ff06067812 */ /* 0x000fe400078ec0ff */
[----:B0-----:R-:W-:-:S04]  /*3c1b0*/  @!P2 IADD3 R220, P3, P4, R14, R16, R9 ;  /* 0x000000100edca210 */ /* 0x001fc80007c7e009 */
[----:B------:R-:W-:-:S05]  /*3c1c0*/  @!P2 IADD3.X R221, R29, R17, R8, P3, P4 ;  /* 0x000000111ddda210 */ /* 0x000fca0001fe8408 */
[----:B------:R-:W0:Y:S01]  /*3c1d0*/  @!P0 LDC.64 R16, c[0x0][0x5c0] ;  /* 0x00017000ff108b82 */ /* 0x000e220000000a00 */
[----:B------:R-:W-:Y:S02]  /*3c1e0*/  @P2 LOP3.LUT R6, R6, 0x800, RZ, 0xfc, !PT ;  /* 0x0000080006062812 */ /* 0x000fe400078efcff */
[----:B------:R-:W-:-:S04]  /*3c1f0*/  ISETP.GE.AND P2, PT, R13, 0x101, PT ;  /* 0x000001010d00780c */ /* 0x000fc80003f46270 */
[----:B------:R-:W-:Y:S02]  /*3c200*/  ISETP.LT.OR P5, PT, R28, 0xa1, !P2 ;  /* 0x000000a11c00780c */ /* 0x000fe400057a1670 */
[----:B------:R-:W-:-:S04]  /*3c210*/  LOP3.LUT R6, R6, 0xfffffbff, RZ, 0xc0, !PT ;  /* 0xfffffbff06067812 */ /* 0x000fc800078ec0ff */
[----:B------:R-:W-:Y:S02]  /*3c220*/  @P0 LOP3.LUT R6, R6, 0x400, RZ, 0xfc, !PT ;  /* 0x0000040006060812 */ /* 0x000fe400078efcff */
[----:B0-----:R-:W-:-:S04]  /*3c230*/  @!P0 IADD3 R166, P3, P4, R14, R16, R9 ;  /* 0x000000100ea68210 */ /* 0x001fc80007c7e009 */
[----:B------:R-:W-:Y:S02]  /*3c240*/  @!P0 IADD3.X R167, R29, R17, R8, P3, P4 ;  /* 0x000000111da78210 */ /* 0x000fe40001fe8408 */
[----:B------:R-:W0:Y:S01]  /*3c250*/  @!P5 LDC.64 R16, c[0x0][0x5c0] ;  /* 0x00017000ff10db82 */ /* 0x000e220000000a00 */
[----:B------:R-:W-:Y:S01]  /*3c260*/  ISETP.LT.OR P0, PT, R28, 0x51, !P1 ;  /* 0x000000511c00780c */ /* 0x000fe20004f01670 */
[----:B--2---:R-:W-:Y:S01]  /*3c270*/  FMUL R15, R101, UR60 ;  /* 0x0000003c650f7c20 */ /* 0x004fe20008400000 */
[----:B0-----:R-:W-:Y:S01]  /*3c280*/  @!P5 IADD3 R218, P3, P4, R14, R16, R11 ;  /* 0x000000100edad210 */ /* 0x001fe20007c7e00b */
[----:B------:R-:W2:Y:S03]  /*3c290*/  LDL.LU R101, [R1+0x444] ;  /* 0x0004440001657983 */ /* 0x000ea60000300800 */
[----:B------:R-:W-:-:S07]  /*3c2a0*/  F2FP.SATFINITE.E4M3.F32.PACK_AB_MERGE_C R15, RZ, R15, RZ ;  /* 0x0000000fff0f723e */ /* 0x000fce00048070ff */
[----:B------:R4:W-:Y:S01]  /*3c2b0*/  @!P0 STG.E.U8 desc[UR4][R84.64+0x50], R15 ;  /* 0x0000500f54008986 */ /* 0x0009e2000c101104 */
[----:B------:R-:W-:Y:S02]  /*3c2c0*/  ISETP.LT.OR P0, PT, R28, 0xa2, !P2 ;  /* 0x000000a21c00780c */ /* 0x000fe40005701670 */
[----:B------:R-:W-:-:S11]  /*3c2d0*/  @!P5 IADD3.X R219, R29, R17, R10, P3, P4 ;  /* 0x000000111ddbd210 */ /* 0x000fd60001fe840a */
[----:B------:R-:W0:Y:S01]  /*3c2e0*/  @!P0 LDC.64 R16, c[0x0][0x5c0] ;  /* 0x00017000ff108b82 */ /* 0x000e220000000a00 */
[----:B------:R-:W-:-:S04]  /*3c2f0*/  LOP3.LUT R6, R6, 0xfffffdff, RZ, 0xc0, !PT ;  /* 0xfffffdff06067812 */ /* 0x000fc800078ec0ff */
[----:B------:R-:W-:-:S04]  /*3c300*/  @P5 LOP3.LUT R6, R6, 0x200, RZ, 0xfc, !PT ;  /* 0x0000020006065812 */ /* 0x000fc800078efcff */
        /* <DEDUP_REMOVED lines=18> */
[----:B------:R-:W-:-:S02]  /*3c430*/  F2FP.SATFINITE.E4M3.F32.PACK_AB_MERGE_C R15, RZ, R15, RZ ;  /* 0x0000000fff0f723e */ /* 0x000fc400048070ff */
[----:B------:R-:W-:-:S03]  /*3c440*/  ISETP.LT.OR P3, PT, R28, 0x52, !P0 ;  /* 0x000000521c00780c */ /* 0x000fc60004761670 */
[----:B------:R0:W-:Y:S10]  /*3c450*/  @!P4 STG.E.U8 desc[UR4][R16.64+0x50], R15 ;  /* 0x0000500f1000c986 */ /* 0x0001f4000c101104 */
[----:B------:R-:W1:Y:S01]  /*3c460*/  @!P3 LDC.64 R18, c[0x0][0x5c0] ;  /* 0x00017000ff12bb82 */ /* 0x000e620000000a00 */
[----:B------:R-:W-:-:S04]  /*3c470*/  @!P3 IADD3 R20, P5, P6, R3, R14, R9 ;  /* 0x0000000e0314b210 */ /* 0x000fc80007ebe009 */
[----:B------:R-:W-:Y:S02]  /*3c480*/  @!P3 IADD3.X R21, R2, R29, R8, P5, P6 ;  /* 0x0000001d0215b210 */ /* 0x000fe40002fec408 */
[----:B-1----:R-:W-:-:S05]  /*3c490*/  @!P3 IADD3 R18, P4, R20, R18, RZ ;  /* 0x000000121412b210 */ /* 0x002fca0007f9e0ff */
[----:B------:R-:W-:Y:S01]  /*3c4a0*/  @!P3 IMAD.X R19, R21, 0x1, R19, P4 ;  /* 0x000000011513b824 */ /* 0x000fe200020e0613 */
[----:B------:R-:W-:-:S13]  /*3c4b0*/  ISETP.LT.OR P2, PT, R28, 0xa9, !P2 ;  /* 0x000000a91c00780c */ /* 0x000fda0005741670 */
[----:B0-----:R-:W0:Y:S01]  /*3c4c0*/  @!P2 LDC.64 R16, c[0x0][0x5c0] ;  /* 0x00017000ff10ab82 */ /* 0x001e220000000a00 */
[----:B--2---:R-:W-:Y:S02]  /*3c4d0*/  FMUL R15, R101, UR60 ;  /* 0x0000003c650f7c20 */ /* 0x004fe40008400000 */
[----:B------:R-:W2:Y:S03]  /*3c4e0*/  LDL.LU R101, [R1+0x450] ;  /* 0x0004500001657983 */ /* 0x000ea60000300800 */
[----:B------:R-:W-:-:S05]  /*3c4f0*/  F2FP.SATFINITE.E4M3.F32.PACK_AB_MERGE_C R15, RZ, R15, RZ ;  /* 0x0000000fff0f723e */ /* 0x000fca00048070ff */
[----:B------:R3:W-:Y:S02]  /*3c500*/  @!P3 STG.E.U8 desc[UR4][R18.64+0x51], R15 ;  /* 0x0000510f1200b986 */ /* 0x0007e4000c101104 */
        /* <DEDUP_REMOVED lines=23> */
[----:B------:R-:W-:Y:S02]  /*3c680*/  F2FP.SATFINITE.E4M3.F32.PACK_AB_MERGE_C R15, RZ, R15, RZ ;  /* 0x0000000fff0f723e */ /* 0x000fe400048070ff */
[----:B0-----:R-:W-:-:S04]  /*3c690*/  @!P5 IADD3 R142, P3, P4, R14, R16, R3 ;  /* 0x000000100e8ed210 */ /* 0x001fc80007c7e003 */
[----:B------:R-:W-:Y:S02]  /*3c6a0*/  @!P5 IADD3.X R143, R29, R17, R2, P3, P4 ;  /* 0x000000111d8fd210 */ /* 0x000fe40001fe8402 */
[----:B------:R-:W-:-:S03]  /*3c6b0*/  ISETP.LT.OR P4, PT, R28, 0x59, !P0 ;  /* 0x000000591c00780c */ /* 0x000fc60004781670 */
[----:B------:R4:W-:Y:S01]  /*3c6c0*/  @!P6 STG.E.U8 desc[UR4][R56.64+0x58], R15 ;  /* 0x0000580f3800e986 */ /* 0x0009e2000c101104 */
[----:B------:R-:W-:-:S09]  /*3c6d0*/  ISETP.LT.OR P6, PT, R28, 0x5a, !P1 ;  /* 0x0000005a1c00780c */ /* 0x000fd20004fc1670 */
[----:B------:R-:W0:Y:S01]  /*3c6e0*/  @!P4 LDC.64 R16, c[0x0][0x5c0] ;  /* 0x00017000ff10cb82 */ /* 0x000e220000000a00 */
[----:B----4-:R-:W-:Y:S01]  /*3c6f0*/  FMUL R15, R102, UR60 ;  /* 0x0000003c660f7c20 */ /* 0x010fe20008400000 */
[----:B------:R-:W-:Y:S01]  /*3c700*/  LOP3.LUT R6, R6, 0xfffffff7, RZ, 0xc0, !PT ;  /* 0xfffffff706067812 */ /* 0x000fe200078ec0ff */
[----:B------:R-:W4:Y:S03]  /*3c710*/  LDL.LU R102, [R1+0x458] ;  /* 0x0004580001667983 */ /* 0x000f260000300800 */
[----:B------:R-:W-:Y:S02]  /*3c720*/  F2FP.SATFINITE.E4M3.F32.PACK_AB_MERGE_C R15, RZ, R15, RZ ;  /* 0x0000000fff0f723e */ /* 0x000fe400048070ff */
[----:B------:R-:W-:-:S03]  /*3c730*/  @P5 LOP3.LUT R6, R6, 0x8, RZ, 0xfc, !PT ;  /* 0x0000000806065812 */ /* 0x000fc600078efcff */
[----:B------:R1:W-:Y:S02]  /*3c740*/  @!P6 STG.E.U8 desc[UR4][R30.64+0x59], R15 ;  /* 0x0000590f1e00e986 */ /* 0x0003e4000c101104 */
[----:B-1----:R-:W-:-:S04]  /*3c750*/  @!P4 IADD3 R15, P3, P5, R3, R14, R9 ;  /* 0x0000000e030fc210 */ /* 0x002fc80007d7e009 */
[----:B------:R-:W-:Y:S02]  /*3c760*/  @!P4 IADD3.X R18, R2, R29, R8, P3, P5 ;  /* 0x0000001d0212c210 */ /* 0x000fe40001fea408 */
[----:B0-----:R-:W-:Y:S01]  /*3c770*/  @!P4 IADD3 R16, P3, R15, R16, RZ ;  /* 0x000000100f10c210 */ /* 0x001fe20007f7e0ff */
[----:B--2---:R-:W-:Y:S02]  /*3c780*/  FMUL R15, R101, UR60 ;  /* 0x0000003c650f7c20 */ /* 0x004fe40008400000 */
[----:B------:R-:W2:Y:S02]  /*3c790*/  LDL.LU R101, [R1+0x45c] ;  /* 0x00045c0001657983 */ /* 0x000ea40000300800 */
        /* <DEDUP_REMOVED lines=33> */
[----:B------:R-:W-:Y:S02]  /*3c9b0*/  ISETP.LT.OR P2, PT, R28, 0xb2, !P1 ;  /* 0x000000b21c00780c */ /* 0x000fe40004f41670 */
[----:B------:R-:W-:-:S11]  /*3c9c0*/  LOP3.LUT P5, RZ, R4, 0x20, RZ, 0xc0, !PT ;  /* 0x0000002004ff7812 */ /* 0x000fd600078ac0ff */
[----:B------:R-:W0:Y:S01]  /*3c9d0*/  @!P2 LDC.64 R16, c[0x0][0x5c0] ;  /* 0x00017000ff10ab82 */ /* 0x000e220000000a00 */
[----:B----4-:R-:W-:-:S05]  /*3c9e0*/  FMUL R15, R102, UR60 ;  /* 0x0000003c660f7c20 */ /* 0x010fca0008400000 */
[----:B------:R-:W-:Y:S01]  /*3c9f0*/  F2FP.SATFINITE.E4M3.F32.PACK_AB_MERGE_C R15, RZ, R15, RZ ;  /* 0x0000000fff0f723e */ /* 0x000fe200048070ff */
[----:B------:R-:W-:Y:S04]  /*3ca00*/  STL [R1+0x808], R7 ;  /* 0x0008080701007387 */ /* 0x000fe80000100800 */
[----:B------:R2:W-:Y:S01]  /*3ca10*/  @!P5 STG.E.U8 desc[UR4][R92.64+0x50], R15 ;  /* 0x0000500f5c00d986 */ /* 0x0005e2000c101104 */
[----:B------:R-:W-:Y:S02]  /*3ca20*/  LOP3.LUT P0, RZ, R7, 0x1, RZ, 0xc0, !PT ;  /* 0x0000000107ff7812 */ /* 0x000fe4000780c0ff */
[----:B0-----:R-:W-:-:S04]  /*3ca30*/  @!P2 IADD3 R126, P3, P4, R14, R16, R9 ;  /* 0x000000100e7ea210 */ /* 0x001fc80007c7e009 */
[----:B------:R-:W-:Y:S02]  /*3ca40*/  @!P2 IADD3.X R127, R29, R17, R8, P3, P4 ;  /* 0x000000111d7fa210 */ /* 0x000fe40001fe8408 */
[----:B------:R-:W-:Y:S02]  /*3ca50*/  ISETP.LT.OR P4, PT, R28, 0x51, !P0 ;  /* 0x000000511c00780c */ /* 0x000fe40004781670 */
[----:B------:R-:W-:-:S11]  /*3ca60*/  LOP3.LUT P6, RZ, R0, 0x80000, RZ, 0xc0, !PT ;  /* 0x0008000000ff7812 */ /* 0x000fd600078cc0ff */
[----:B------:R-:W0:Y:S01]  /*3ca70*/  @!P4 LDC.64 R16, c[0x0][0x5c0] ;  /* 0x00017000ff10cb82 */ /* 0x000e220000000a00 */
[----:B--2---:R-:W-:Y:S02]  /*3ca80*/  FMUL R15, R101, UR60 ;  /* 0x0000003c650f7c20 */ /* 0x004fe40008400000 */
[----:B------:R-:W2:Y:S03]  /*3ca90*/  LDL.LU R101, [R1+0x464] ;  /* 0x0004640001657983 */ /* 0x000ea60000300800 */
        /* <DEDUP_REMOVED lines=8> */
[----:B------:R-:W-:-:S04]  /*3cb20*/  LOP3.LUT R5, R5, 0xefffffff, RZ, 0xc0, !PT ;  /* 0xefffffff05057812 */ /* 0x000fc800078ec0ff */
[----:B------:R-:W-:Y:S02]  /*3cb30*/  @P2 LOP3.LUT R5, R5, 0x10000000, RZ, 0xfc, !PT ;  /* 0x1000000005052812 */ /* 0x000fe400078efcff */
[----:B------:R-:W-:Y:S02]  /*3cb40*/  LOP3.LUT P2, RZ, R0, 0x8, RZ, 0xc0, !PT ;  /* 0x0000000800ff7812 */ /* 0x000fe4000784c0ff */
[----:B------:R-:W-:Y:S01]  /*3cb50*/  LOP3.LUT R12, R12, 0x7fffffff, RZ, 0xc0, !PT ;  /* 0x7fffffff0c0c7812 */ /* 0x000fe200078ec0ff */
[----:B------:R-:W-:Y:S01]  /*3cb60*/  @!P4 IMAD.X R17, R18, 0x1, R17, P3 ;  /* 0x000000011211c824 */ /* 0x000fe200018e0611 */
[----:B------:R-:W-:-:S09]  /*3cb70*/  F2FP.SATFINITE.E4M3.F32.PACK_AB_MERGE_C R15, RZ, R15, RZ ;  /* 0x0000000fff0f723e */ /* 0x000fd200048070ff */
[----:B------:R-:W-:Y:S02]  /*3cb80*/  @P2 LOP3.LUT R12, R12, 0x80000000, RZ, 0xfc, !PT ;  /* 0x800000000c0c2812 */ /* 0x000fe400078efcff */
[C---:B------:R-:W-:Y:S01]  /*3cb90*/  ISETP.LT.OR P2, PT, R28.reuse, 0xb9, !P1 ;  /* 0x000000b91c00780c */ /* 0x040fe20004f41670 */
[----:B------:R0:W-:Y:S01]  /*3cba0*/  @!P4 STG.E.U8 desc[UR4][R16.64+0x50], R15 ;  /* 0x0000500f1000c986 */ /* 0x0001e2000c101104 */
[----:B------:R-:W-:-:S11]  /*3cbb0*/  ISETP.LT.OR P3, PT, R28, 0x52, !P0 ;  /* 0x000000521c00780c */ /* 0x000fd60004761670 */
[----:B0-----:R-:W0:Y:S02]  /*3cbc0*/  @!P2 LDC.64 R16, c[0x0][0x5c0] ;  /* 0x00017000ff10ab82 */ /* 0x001e240000000a00 */
[----:B------:R-:W-:-:S04]  /*3cbd0*/  @!P3 IADD3 R20, P5, P6, R3, R14, R11 ;  /* 0x0000000e0314b210 */ /* 0x000fc80007ebe00b */
[----:B------:R-:W-:Y:S02]  /*3cbe0*/  @!P3 IADD3.X R21, R2, R29, R10, P5, P6 ;  /* 0x0000001d0215b210 */ /* 0x000fe40002fec40a */
[----:B------:R-:W1:Y:S01]  /*3cbf0*/  @!P3 LDC.64 R18, c[0x0][0x5c0] ;  /* 0x00017000ff12bb82 */ /* 0x000e620000000a00 */
[----:B0-----:R-:W-:-:S04]  /*3cc00*/  @!P2 IADD3 R120, P5, P6, R14, R16, R9 ;  /* 0x000000100e78a210 */ /* 0x001fc80007ebe009 */
[----:B------:R-:W-:-:S05]  /*3cc10*/  @!P2 IADD3.X R121, R29, R17, R8, P5, P6 ;  /* 0x000000111d79a210 */ /* 0x000fca0002fec408 */
[----:B------:R-:W-:Y:S01]  /*3cc20*/  STL [R1+0x83c], R121 ;  /* 0x00083c7901007387 */ /* 0x000fe20000100800 */
[----:B-1----:R-:W-:-:S05]  /*3cc30*/  @!P3 IADD3 R18, P4, R20, R18, RZ ;  /* 0x000000121412b210 */ /* 0x002fca0007f9e0ff */
[----:B------:R-:W-:Y:S02]  /*3cc40*/  @!P3 IMAD.X R19, R21, 0x1, R19, P4 ;  /* 0x000000011513b824 */ /* 0x000fe400020e0613 */
[----:B--2---:R-:W-:Y:S02]  /*3cc50*/  FMUL R15, R101, UR60 ;  /* 0x0000003c650f7c20 */ /* 0x004fe40008400000 */
[----:B------:R-:W2:Y:S03]  /*3cc60*/  LDL.LU R101, [R1+0x470] ;  /* 0x0004700001657983 */ /* 0x000ea60000300800 */
[----:B------:R-:W-:-:S05]  /*3cc70*/  F2FP.SATFINITE.E4M3.F32.PACK_AB_MERGE_C R15, RZ, R15, RZ ;  /* 0x0000000fff0f723e */ /* 0x000fca00048070ff */
[----:B------:R3:W-:Y:S02]  /*3cc80*/  @!P3 STG.E.U8 desc[UR4][R18.64+0x51], R15 ;  /* 0x0000510f1200b986 */ /* 0x0007e4000c101104 */
[----:B---3--:R-:W-:Y:S02]  /*3cc90*/  FMUL R15, R100, UR60 ;  /* 0x0000003c640f7c20 */ /* 0x008fe40008400000 */
[----:B------:R-:W3:Y:S01]  /*3cca0*/  LDL.LU R100, [R1+0x474] ;  /* 0x0004740001647983 */ /* 0x000ee20000300800 */
[----:B------:R-:W-:-:S04]  /*3ccb0*/  LOP3.LUT R5, R5, 0xfdffffff, RZ, 0xc0, !PT ;  /* 0xfdffffff05057812 */ /* 0x000fc800078ec0ff */
[----:B------:R-:W-:Y:S02]  /*3ccc0*/  @P2 LOP3.LUT R5, R5, 0x2000000, RZ, 0xfc, !PT ;  /* 0x0200000005052812 */ /* 0x000fe400078efcff */
[----:B------:R-:W-:-:S13]  /*3ccd0*/  ISETP.LT.OR P2, PT, R28, 0xba, !P1 ;  /* 0x000000ba1c00780c */ /* 0x000fda0004f41670 */
[----:B------:R-:W0:Y:S01]  /*3cce0*/  @!P2 LDC.64 R16, c[0x0][0x5c0] ;  /* 0x00017000ff10ab82 */ /* 0x000e220000000a00 */
[----:B------:R-:W-:Y:S02]  /*3ccf0*/  LOP3.LUT R5, R5, 0xfeffffff, RZ, 0xc0, !PT ;  /* 0xfeffffff05057812 */ /* 0x000fe400078ec0ff */
[----:B------:R-:W-:Y:S02]  /*3cd00*/  ISETP.GE.AND P6, PT, R13, 0x101, PT ;  /* 0x000001010d00780c */ /* 0x000fe40003fc6270 */
[----:B------:R-:W-:Y:S02]  /*3cd10*/  @P2 LOP3.LUT R5, R5, 0x1000000, RZ, 0xfc, !PT ;  /* 0x0100000005052812 */ /* 0x000fe400078efcff */
[----:B------:R-:W-:Y:S02]  /*3cd20*/  LOP3.LUT P5, RZ, R4, 0x40, RZ, 0xc0, !PT ;  /* 0x0000004004ff7812 */ /* 0x000fe400078ac0ff */
[----:B0-----:R-:W-:-:S04]  /*3cd30*/  @!P2 IADD3 R116, P3, P4, R14, R16, R9 ;  /* 0x000000100e74a210 */ /* 0x001fc80007c7e009 */
[----:B------:R-:W-:Y:S02]  /*3cd40*/  @!P2 IADD3.X R117, R29, R17, R8, P3, P4 ;  /* 0x000000111d75a210 */ /* 0x000fe40001fe8408 */
[----:B------:R-:W-:Y:S02]  /*3cd50*/  ISETP.LT.OR P2, PT, R28, 0xb1, !P6 ;  /* 0x000000b11c00780c */ /* 0x000fe40007741670 */
[----:B------:R-:W-:-:S05]  /*3cd60*/  F2FP.SATFINITE.E4M3.F32.PACK_AB_MERGE_C R15, RZ, R15, RZ ;  /* 0x0000000fff0f723e */ /* 0x000fca00048070ff */
[----:B------:R4:W-:Y:S06]  /*3cd70*/  @!P5 STG.E.U8 desc[UR4][R94.64+0x58], R15 ;  /* 0x0000580f5e00d986 */ /* 0x0009ec000c101104 */
[----:B------:R-:W0:Y:S01]  /*3cd80*/  @!P2 LDC.64 R16, c[0x0][0x5c0] ;  /* 0x00017000ff10ab82 */ /* 0x000e220000000a00 */
[----:B----4-:R-:W-:Y:S02]  /*3cd90*/  FMUL R15, R102, UR60 ;  /* 0x0000003c660f7c20 */ /* 0x010fe40008400000 */
[----:B------:R-:W4:Y:S01]  /*3cda0*/  LDL.LU R102, [R1+0x478] ;  /* 0x0004780001667983 */ /* 0x000f220000300800 */
[----:B------:R-:W-:-:S02]  /*3cdb0*/  ISETP.LT.OR P5, PT, R28, 0xb2, !P6 ;  /* 0x000000b21c00780c */ /* 0x000fc400077a1670 */
        /* <DEDUP_REMOVED lines=8> */
[----:B------:R-:W-:-:S09]  /*3ce40*/  LOP3.LUT P2, RZ, R12, 0x80000000, RZ, 0xc0, !PT ;  /* 0x800000000cff7812 */ /* 0x000fd2000784c0ff */
        /* <DEDUP_REMOVED lines=15> */
[----:B------:R-:W-:Y:S02]  /*3cf40*/  ISETP.LT.OR P3, PT, R28, 0x5a, !P0 ;  /* 0x0000005a1c00780c */ /* 0x000fe40004761670 */
[----:B------:R-:W-:-:S04]  /*3cf50*/  LOP3.LUT R12, R12, 0xefffffff, RZ, 0xc0, !PT ;  /* 0xefffffff0c0c7812 */ /* 0x000fc800078ec0ff */
[----:B------:R-:W-:Y:S02]  /*3cf60*/  @P0 LOP3.LUT R12, R12, 0x10000000, RZ, 0xfc, !PT ;  /* 0x100000000c0c0812 */ /* 0x000fe400078efcff */
[----:B------:R-:W-:-:S05]  /*3cf70*/  ISETP.GE.AND P0, PT, R13, 0x101, PT ;  /* 0x000001010d00780c */ /* 0x000fca0003f06270 */
[----:B------:R-:W0:Y:S01]  /*3cf80*/  @!P3 LDC.64 R18, c[0x0][0x5c0] ;  /* 0x00017000ff12bb82 */ /* 0x000e220000000a00 */
[----:B------:R-:W-:Y:S02]  /*3cf90*/  ISETP.LT.OR P2, PT, R28, 0xb9, !P0 ;  /* 0x000000b91c00780c */ /* 0x000fe40004741670 */
[----:B------:R-:W-:-:S04]  /*3cfa0*/  @!P3 IADD3 R20, P5, P6, R3, R14, R11 ;  /* 0x0000000e0314b210 */ /* 0x000fc80007ebe00b */
[----:B------:R-:W-:-:S07]  /*3cfb0*/  @!P3 IADD3.X R21, R2, R29, R10, P5, P6 ;  /* 0x0000001d0215b210 */ /* 0x000fce0002fec40a */
[----:B------:R-:W1:Y:S01]  /*3cfc0*/  @!P2 LDC.64 R16, c[0x0][0x5c0] ;  /* 0x00017000ff10ab82 */ /* 0x000e620000000a00 */
[----:B------:R-:W-:Y:S02]  /*3cfd0*/  F2FP.SATFINITE.E4M3.F32.PACK_AB_MERGE_C R15, RZ, R15, RZ ;  /* 0x0000000fff0f723e */ /* 0x000fe400048070ff */
[----:B0-----:R-:W-:-:S05]  /*3cfe0*/  @!P3 IADD3 R18, P4, R20, R18, RZ ;  /* 0x000000121412b210 */ /* 0x001fca0007f9e0ff */
[----:B------:R-:W-:Y:S01]  /*3cff0*/  @!P3 IMAD.X R19, R21, 0x1, R19, P4 ;  /* 0x000000011513b824 */ /* 0x000fe200020e0613 */
[----:B------:R-:W-:-:S04]  /*3d000*/  ISETP.LT.OR P0, PT, R28, 0xba, !P0 ;  /* 0x000000ba1c00780c */ /* 0x000fc80004701670 */
[----:B------:R4:W-:Y:S01]  /*3d010*/  @!P3 STG.E.U8 desc[UR4][R18.64+0x59], R15 ;  /* 0x0000590f1200b986 */ /* 0x0009e2000c101104 */
[----:B-1----:R-:W-:-:S04]  /*3d020*/  @!P2 IADD3 R112, P5, P6, R14, R16, R11 ;  /* 0x000000100e70a210 */ /* 0x002fc80007ebe00b */
[----:B------:R-:W-:-:S04]  /*3d030*/  @!P2 IADD3.X R113, R29, R17, R10, P5, P6 ;  /* 0x000000111d71a210 */ /* 0x000fc80002fec40a */
[----:B------:R-:W0:Y:S01]  /*3d040*/  @!P0 LDC.64 R16, c[0x0][0x5c0] ;  /* 0x00017000ff108b82 */ /* 0x000e220000000a00 */
[----:B----4-:R-:W-:Y:S02]  /*3d050*/  FMUL R15, R102, UR60 ;  /* 0x0000003c660f7c20 */ /* 0x010fe40008400000 */
[----:B------:R-:W4:Y:S01]  /*3d060*/  LDL.LU R102, [R1+0x484] ;  /* 0x0004840001667983 */ /* 0x000f220000300800 */
[----:B------:R-:W-:Y:S02]  /*3d070*/  ISETP.GE.AND P5, PT, R13, 0x1, PT ;  /* 0x000000010d00780c */ /* 0x000fe40003fa6270 */
        /* <DEDUP_REMOVED lines=15> */
[----:B------:R3:W-:Y:S01]  /*3d170*/  @!P3 STG.E.U8 desc[UR4][R16.64+0x61], R15 ;  /* 0x0000610f1000b986 */ /* 0x0007e2000c101104 */
[----:B------:R-:W-:-:S04]  /*3d180*/  LOP3.LUT R5, R5, 0xfff7ffff, RZ, 0xc0, !PT ;  /* 0xfff7ffff05057812 */ /* 0x000fc800078ec0ff */
[----:B------:R-:W-:Y:S02]  /*3d190*/  @P2 LOP3.LUT R5, R5, 0x80000, RZ, 0xfc, !PT ;  /* 0x0008000005052812 */ /* 0x000fe400078efcff */
[----:B------:R-:W-:Y:S02]  /*3d1a0*/  LOP3.LUT P2, RZ, R12, 0x40000000, RZ, 0xc0, !PT ;  /* 0x400000000cff7812 */ /* 0x000fe4000784c0ff */
[----:B------:R-:W-:Y:S01]  /*3d1b0*/  LOP3.LUT R5, R5, 0xfffbffff, RZ, 0xc0, !PT ;  /* 0xfffbffff05057812 */ /* 0x000fe200078ec0ff */
[----:B---3--:R-:W-:Y:S02]  /*3d1c0*/  FMUL R15, R100, UR60 ;  /* 0x0000003c640f7c20 */ /* 0x008fe40008400000 */
[----:B------:R-:W3:Y:S04]  /*3d1d0*/  LDL.LU R100, [R1+0x48c] ;  /* 0x00048c0001647983 */ /* 0x000ee80000300800 */
[----:B------:R-:W3:Y:S01]  /*3d1e0*/  LDL.LU R60, [R1+0x490] ;  /* 0x00049000013c7983 */ /* 0x000ee20000300800 */
[----:B------:R-:W-:-:S02]  /*3d1f0*/  @P0 LOP3.LUT R5, R5, 0x40000, RZ, 0xfc, !PT ;  /* 0x0004000005050812 */ /* 0x000fc400078efcff */
[----:B------:R-:W-:Y:S01]  /*3d200*/  ISETP.LT.OR P0, PT, R28, 0xc1, !P2 ;  /* 0x000000c11c00780c */ /* 0x000fe20005701670 */
[----:B------:R-:W3:-:S12]  /*3d210*/  LDL.LU R61, [R1+0x494] ;  /* 0x00049400013d7983 */ /* 0x000ed80000300800 */
[----:B------:R-:W0:Y:S01]  /*3d220*/  @!P0 LDC.64 R16, c[0x0][0x5c0] ;  /* 0x00017000ff108b82 */ /* 0x000e220000000a00 */
[----:B------:R-:W-:Y:S02]  /*3d230*/  ISETP.LT.OR P6, PT, R28, 0xc2, !P2 ;  /* 0x000000c21c00780c */ /* 0x000fe400057c1670 */
[----:B------:R-:W-:Y:S02]  /*3d240*/  LOP3.LUT R5, R5, 0xfffdffff, RZ, 0xc0, !PT ;  /* 0xfffdffff05057812 */ /* 0x000fe400078ec0ff */
[----:B0-----:R-:W-:-:S04]  /*3d250*/  @!P0 IADD3 R108, P3, P4, R14, R16, R3 ;  /* 0x000000100e6c8210 */ /* 0x001fc80007c7e003 */
[----:B------:R-:W-:-:S05]  /*3d260*/  @!P0 IADD3.X R109, R29, R17, R2, P3, P4 ;  /* 0x000000111d6d8210 */ /* 0x000fca0001fe8402 */
[----:B------:R-:W0:Y:S01]  /*3d270*/  @!P6 LDC.64 R16, c[0x0][0x5c0] ;  /* 0x00017000ff10eb82 */ /* 0x000e220000000a00 */
[----:B------:R-:W-:-:S04]  /*3d280*/  @P0 LOP3.LUT R5, R5, 0x20000, RZ, 0xfc, !PT ;  /* 0x0002000005050812 */ /* 0x000fc800078efcff */
[----:B------:R-:W-:Y:S02]  /*3d290*/  LOP3.LUT R5, R5, 0xffff7fff, RZ, 0xc0, !PT ;  /* 0xffff7fff05057812 */ /* 0x000fe400078ec0ff */
[----:B------:R-:W-:Y:S02]  /*3d2a0*/  ISETP.LT.OR P0, PT, R28, 0x61, !P2 ;  /* 0x000000611c00780c */ /* 0x000fe40005701670 */
[----:B------:R-:W-:Y:S02]  /*3d2b0*/  @P6 LOP3.LUT R5, R5, 0x8000, RZ, 0xfc, !PT ;  /* 0x0000800005056812 */ /* 0x000fe400078efcff */
        /* <DEDUP_REMOVED lines=17> */
[----:B------:R-:W0:Y:S02]  /*3d3d0*/  @!P3 LDC.64 R16, c[0x0][0x5c0] ;  /* 0x00017000ff10bb82 */ /* 0x000e240000000a00 */
[----:B0-----:R-:W-:-:S05]  /*3d3e0*/  @!P3 IADD3 R16, P4, R14, R16, RZ ;  /* 0x000000100e10b210 */ /* 0x001fca0007f9e0ff */
[----:B------:R-:W-:Y:S02]  /*3d3f0*/  @!P3 IMAD.X R17, R29, 0x1, R17, P4 ;  /* 0x000000011d11b824 */ /* 0x000fe400020e0611 */
[----:B--2---:R-:W-:-:S05]  /*3d400*/  FMUL R15, R101, UR60 ;  /* 0x0000003c650f7c20 */ /* 0x004fca0008400000 */
[----:B------:R-:W-:-:S05]  /*3d410*/  F2FP.SATFINITE.E4M3.F32.PACK_AB_MERGE_C R15, RZ, R15, RZ ;  /* 0x0000000fff0f723e */ /* 0x000fca00048070ff */
[----:B------:R0:W-:Y:S01]  /*3d420*/  @!P3 STG.E.U8 desc[UR4][R16.64+0x68], R15 ;  /* 0x0000680f1000b986 */ /* 0x0001e2000c101104 */
[----:B------:R-:W-:-:S13]  /*3d430*/  ISETP.LT.OR P3, PT, R28, 0x6a, !P5 ;  /* 0x0000006a1c00780c */ /* 0x000fda0006f61670 */
[----:B0-----:R-:W0:Y:S01]  /*3d440*/  @!P3 LDC.64 R16, c[0x0][0x5c0] ;  /* 0x00017000ff10bb82 */ /* 0x001e220000000a00 */
[----:B------:R-:W-:-:S04]  /*3d450*/  LOP3.LUT R12, R12, 0xdfffffff, RZ, 0xc0, !PT ;  /* 0xdfffffff0c0c7812 */ /* 0x000fc800078ec0ff */
[----:B------:R-:W-:Y:S02]  /*3d460*/  @P2 LOP3.LUT R12, R12, 0x20000000, RZ, 0xfc, !PT ;  /* 0x200000000c0c2812 */ /* 0x000fe400078efcff */
[----:B------:R-:W-:Y:S02]  /*3d470*/  ISETP.LT.OR P2, PT, R28, 0xc1, !P1 ;  /* 0x000000c11c00780c */ /* 0x000fe40004f41670 */
[----:B0-----:R-:W-:-:S05]  /*3d480*/  @!P3 IADD3 R16, P4, R14, R16, RZ ;  /* 0x000000100e10b210 */ /* 0x001fca0007f9e0ff */
[----:B------:R-:W-:Y:S01]  /*3d490*/  @!P3 IMAD.X R17, R29, 0x1, R17, P4 ;  /* 0x000000011d11b824 */ /* 0x000fe200020e0611 */
[----:B------:R-:W-:-:S04]  /*3d4a0*/  LOP3.LUT R5, R5, 0xfffeffff, RZ, 0xc0, !PT ;  /* 0xfffeffff05057812 */ /* 0x000fc800078ec0ff */
[----:B------:R-:W-:-:S04]  /*3d4b0*/  @P6 LOP3.LUT R5, R5, 0x10000, RZ, 0xfc, !PT ;  /* 0x0001000005056812 */ /* 0x000fc800078efcff */
[----:B------:R-:W-:Y:S01]  /*3d4c0*/  LOP3.LUT R5, R5, 0xffffdfff, RZ, 0xc0, !PT ;  /* 0xffffdfff05057812 */ /* 0x000fe200078ec0ff */
[----:B---3--:R-:W-:-:S05]  /*3d4d0*/  FMUL R15, R100, UR60 ;  /* 0x0000003c640f7c20 */ /* 0x008fca0008400000 */
[----:B------:R-:W-:-:S05]  /*3d4e0*/  F2FP.SATFINITE.E4M3.F32.PACK_AB_MERGE_C R15, RZ, R15, RZ ;  /* 0x0000000fff0f723e */ /* 0x000fca00048070ff */
[----:B------:R0:W-:Y:S02]  /*3d4f0*/  @!P3 STG.E.U8 desc[UR4][R16.64+0x69], R15 ;  /* 0x0000690f1000b986 */ /* 0x0001e4000c101104 */
[----:B0-----:R-:W0:Y:S01]  /*3d500*/  @!P2 LDC.64 R16, c[0x0][0x5c0] ;  /* 0x00017000ff10ab82 */ /* 0x001e220000000a00 */
[----:B------:R-:W-:-:S04]  /*3d510*/  @P0 LOP3.LUT R5, R5, 0x2000, RZ, 0xfc, !PT ;  /* 0x0000200005050812 */ /* 0x000fc800078efcff */
[----:B------:R-:W-:-:S04]  /*3d520*/  LOP3.LUT R5, R5, 0xffffefff, RZ, 0xc0, !PT ;  /* 0xffffefff05057812 */ /* 0x000fc800078ec0ff */
[----:B------:R-:W-:Y:S01]  /*3d530*/  @P2 LOP3.LUT R5, R5, 0x1000, RZ, 0xfc, !PT ;  /* 0x0000100005052812 */ /* 0x000fe200078efcff */
[----:B------:R-:W-:Y:S02]  /*3d540*/  FMUL R15, R60, UR60 ;  /* 0x0000003c3c0f7c20 */ /* 0x000fe40008400000 */
[----:B------:R-:W2:Y:S01]  /*3d550*/  LDL.LU R60, [R1+0x498] ;  /* 0x00049800013c7983 */ /* 0x000ea20000300800 */
        /* <DEDUP_REMOVED lines=10> */
[----:B------:R-:W-:Y:S02]  /*3d600*/  LOP3.LUT P6, RZ, R4, 0x400, RZ, 0xc0, !PT ;  /* 0x0000040004ff7812 */ /* 0x000fe400078cc0ff */
[----:B------:R-:W-:Y:S02]  /*3d610*/  F2FP.SATFINITE.E4M3.F32.PACK_AB_MERGE_C R15, RZ, R15, RZ ;  /* 0x0000000fff0f723e */ /* 0x000fe400048070ff */
[----:B0-----:R-:W-:-:S04]  /*3d620*/  @!P2 IADD3 R92, P3, P4, R14, R16, R9 ;  /* 0x000000100e5ca210 */ /* 0x001fc80007c7e009 */
[----:B------:R-:W-:Y:S01]  /*3d630*/  @!P2 IADD3.X R93, R29, R17, R8, P3, P4 ;  /* 0x000000111d5da210 */ /* 0x000fe20001fe8408 */
[----:B------:R-:W-:Y:S04]  /*3d640*/  STL [R1+0x838], R92 ;  /* 0x0008385c01007387 */ /* 0x000fe80000100800 */
[----:B------:R-:W-:Y:S04]  /*3d650*/  STL [R1+0x834], R93 ;  /* 0x0008345d01007387 */ /* 0x000fe80000100800 */
[----:B------:R-:W3:Y:S04]  /*3d660*/  LDL.LU R41, [R1+0x49c] ;  /* 0x00049c0001297983 */ /* 0x000ee80000300800 */
[----:B------:R0:W-:Y:S02]  /*3d670*/  @!P6 STG.E.U8 desc[UR4][R124.64+0x68], R15 ;  /* 0x0000680f7c00e986 */ /* 0x0001e4000c101104 */
[----:B0-----:R-:W-:-:S02]  /*3d680*/  FMUL R15, R61, UR60 ;  /* 0x0000003c3d0f7c20 */ /* 0x001fc40008400000 */
[----:B------:R-:W4:Y:S01]  /*3d690*/  LDL.LU R61, [R1+0x4a0] ;  /* 0x0004a000013d7983 */ /* 0x000f220000300800 */
[----:B------:R-:W-:Y:S02]  /*3d6a0*/  LOP3.LUT P0, RZ, R4, 0x200, RZ, 0xc0, !PT ;  /* 0x0000020004ff7812 */ /* 0x000fe4000780c0ff */
[----:B------:R-:W-:-:S11]  /*3d6b0*/  F2FP.SATFINITE.E4M3.F32.PACK_AB_MERGE_C R15, RZ, R15, RZ ;  /* 0x0000000fff0f723e */ /* 0x000fd600048070ff */
[----:B------:R2:W-:Y:S01]  /*3d6c0*/  @!P0 STG.E.U8 desc[UR4][R122.64+0x69], R15 ;  /* 0x0000690f7a008986 */ /* 0x0005e2000c101104 */
[----:B------:R-:W-:Y:S02]  /*3d6d0*/  ISETP.LT.OR P0, PT, R28, 0xca, !P1 ;  /* 0x000000ca1c00780c */ /* 0x000fe40004f01670 */
[----:B------:R-:W-:-:S11]  /*3d6e0*/  LOP3.LUT R5, R5, 0xfffffbff, RZ, 0xc0, !PT ;  /* 0xfffffbff05057812 */ /* 0x000fd600078ec0ff */
        /* <DEDUP_REMOVED lines=10> */
[----:B------:R-:W-:Y:S04]  /*3d790*/  STL [R1+0x830], R86 ;  /* 0x0008305601007387 */ /* 0x000fe80000100800 */
[----:B------:R-:W-:Y:S01]  /*3d7a0*/  STL [R1+0x82c], R87 ;  /* 0x00082c5701007387 */ /* 0x000fe20000100800 */
[----:B0-----:R-:W-:-:S04]  /*3d7b0*/  @!P5 IADD3 R84, P3, P4, R14, R16, R11 ;  /* 0x000000100e54d210 */ /* 0x001fc80007c7e00b */
[----:B------:R-:W-:Y:S01]  /*3d7c0*/  @!P5 IADD3.X R85, R29, R17, R10, P3, P4 ;  /* 0x000000111d55d210 */ /* 0x000fe20001fe840a */
[----:B------:R-:W-:Y:S04]  /*3d7d0*/  STL [R1+0x824], R84 ;  /* 0x0008245401007387 */ /* 0x000fe80000100800 */
[----:B------:R-:W-:Y:S01]  /*3d7e0*/  STL [R1+0x820], R85 ;  /* 0x0008205501007387 */ /* 0x000fe20000100800 */
[----:B------:R-:W-:-:S04]  /*3d7f0*/  LOP3.LUT R5, R5, 0xfffffeff, RZ, 0xc0, !PT ;  /* 0xfffffeff05057812 */ /* 0x000fc800078ec0ff */
[----:B------:R-:W-:-:S04]  /*3d800*/  @P5 LOP3.LUT R5, R5, 0x100, RZ, 0xfc, !PT ;  /* 0x0000010005055812 */ /* 0x000fc800078efcff */
[----:B------:R-:W-:Y:S01]  /*3d810*/  LOP3.LUT R5, R5, 0xffffffbf, RZ, 0xc0, !PT ;  /* 0xffffffbf05057812 */ /* 0x000fe200078ec0ff */
[----:B--2---:R-:W-:Y:S02]  /*3d820*/  FMUL R15, R60, UR60 ;  /* 0x0000003c3c0f7c20 */ /* 0x004fe40008400000 */
[----:B------:R-:W2:Y:S03]  /*3d830*/  LDL.LU R60, [R1+0x4a4] ;  /* 0x0004a400013c7983 */ /* 0x000ea60000300800 */
[----:B------:R-:W-:-:S05]  /*3d840*/  F2FP.SATFINITE.E4M3.F32.PACK_AB_MERGE_C R15, RZ, R15, RZ ;  /* 0x0000000fff0f723e */ /* 0x000fca00048070ff */
[----:B------:R3:W-:Y:S01]  /*3d850*/  @!P0 STG.E.U8 desc[UR4][R62.64+0x60], R15 ;  /* 0x0000600f3e008986 */ /* 0x0007e2000c101104 */
[----:B------:R-:W-:-:S13]  /*3d860*/  ISETP.LT.OR P0, PT, R28, 0xc2, !P2 ;  /* 0x000000c21c00780c */ /* 0x000fda0005701670 */
[----:B------:R-:W0:Y:S01]  /*3d870*/  @!P0 LDC.64 R16, c[0x0][0x5c0] ;  /* 0x00017000ff108b82 */ /* 0x000e220000000a00 */
[----:B------:R-:W-:Y:S02]  /*3d880*/  @P0 LOP3.LUT R5, R5, 0x40, RZ, 0xfc, !PT ;  /* 0x0000004005050812 */ /* 0x000fe400078efcff */
[----:B0-----:R-:W-:-:S04]  /*3d890*/  @!P0 IADD3 R80, P3, P4, R14, R16, R11 ;  /* 0x000000100e508210 */ /* 0x001fc80007c7e00b */
[----:B------:R-:W-:Y:S02]  /*3d8a0*/  @!P0 IADD3.X R81, R29, R17, R10, P3, P4 ;  /* 0x000000111d518210 */ /* 0x000fe40001fe840a */
[----:B------:R-:W-:-:S04]  /*3d8b0*/  ISETP.GE.AND P0, PT, R13, 0x89, PT ;  /* 0x000000890d00780c */ /* 0x000fc80003f06270 */
[C---:B------:R-:W-:Y:S02]  /*3d8c0*/  ISETP.LT.OR P4, PT, R28.reuse, 0x61, !P0 ;  /* 0x000000611c00780c */ /* 0x040fe40004781670 */
[----:B------:R-:W-:-:S11]  /*3d8d0*/  ISETP.LT.OR P6, PT, R28, 0x62, !P1 ;  /* 0x000000621c00780c */ /* 0x000fd60004fc1670 */
[----:B------:R-:W0:Y:S01]  /*3d8e0*/  @!P4 LDC.64 R16, c[0x0][0x5c0] ;  /* 0x00017000ff10cb82 */ /* 0x000e220000000a00 */
[----:B------:R-:W-:Y:S01]  /*3d8f0*/  @!P4 IADD3 R18, P3, P5, R3, R14, R9 ;  /* 0x0000000e0312c210 */ /* 0x000fe20007d7e009 */
[----:B------:R-:W-:Y:S04]  /*3d900*/  STL [R1+0x828], R80 ;  /* 0x0008285001007387 */ /* 0x000fe80000100800 */
[----:B------:R-:W-:Y:S01]  /*3d910*/  STL [R1+0x81c], R81 ;  /* 0x00081c5101007387 */ /* 0x000fe20000100800 */
[----:B---3--:R-:W-:-:S05]  /*3d920*/  FMUL R15, R41, UR60 ;  /* 0x0000003c290f7c20 */ /* 0x008fca0008400000 */
[----:B------:R-:W-:-:S05]  /*3d930*/  F2FP.SATFINITE.E4M3.F32.PACK_AB_MERGE_C R15, RZ, R15, RZ ;  /* 0x0000000fff0f723e */ /* 0x000fca00048070ff */
[----:B------:R1:W-:Y:S02]  /*3d940*/  @!P6 STG.E.U8 desc[UR4][R66.64+0x61], R15 ;  /* 0x0000610f4200e986 */ /* 0x0003e4000c101104 */
[----:B-1----:R-:W-:Y:S02]  /*3d950*/  @!P4 IADD3.X R15, R2, R29, R8, P3, P5 ;  /* 0x0000001d020fc210 */ /* 0x002fe40001fea408 */
[----:B0-----:R-:W-:Y:S01]  /*3d960*/  @!P4 IADD3 R16, P3, R18, R16, RZ ;  /* 0x000000101210c210 */ /* 0x001fe20007f7e0ff */
[----:B----4-:R-:W-:Y:S02]  /*3d970*/  FMUL R18, R61, UR60 ;  /* 0x0000003c3d127c20 */ /* 0x010fe40008400000 */
[----:B------:R-:W3:Y:S04]  /*3d980*/  LDL.LU R61, [R1+0x4a8] ;  /* 0x0004a800013d7983 */ /* 0x000ee80000300800 */
[----:B------:R-:W4:Y:S01]  /*3d990*/  LDL.LU R41, [R1+0x4ac] ;  /* 0x0004ac0001297983 */ /* 0x000f220000300800 */
[C---:B------:R-:W-:Y:S01]  /*3d9a0*/  ISETP.LT.OR P2, PT, R28.reuse, 0xc9, !P2 ;  /* 0x000000c91c00780c */ /* 0x040fe20005741670 */
[----:B------:R-:W-:Y:S01]  /*3d9b0*/  @!P4 IMAD.X R17, R15, 0x1, R17, P3 ;  /* 0x000000010f11c824 */ /* 0x000fe200018e0611 */
[----:B------:R-:W-:-:S02]  /*3d9c0*/  ISETP.LT.OR P3, PT, R28, 0x62, !P0 ;  /* 0x000000621c00780c */ /* 0x000fc40004761670 */
[----:B------:R-:W-:-:S05]  /*3d9d0*/  F2FP.SATFINITE.E4M3.F32.PACK_AB_MERGE_C R18, RZ, R18, RZ ;  /* 0x00000012ff12723e */ /* 0x000fca00048070ff */
[----:B------:R0:W-:Y:S04]  /*3d9e0*/  @!P4 STG.E.U8 desc[UR4][R16.64+0x60], R18 ;  /* 0x000060121000c986 */ /* 0x0001e8000c101104 */
[----:B0-----:R-:W0:Y:S08]  /*3d9f0*/  @!P2 LDC.64 R16, c[0x0][0x5c0] ;  /* 0x00017000ff10ab82 */ /* 0x001e300000000a00 */
[----:B------:R-:W1:Y:S01]  /*3da00*/  @!P3 LDC.64 R18, c[0x0][0x5c0] ;  /* 0x00017000ff12bb82 */ /* 0x000e620000000a00 */
[----:B------:R-:W-:-:S04]  /*3da10*/  @!P3 IADD3 R20, P5, P6, R3, R14, R9 ;  /* 0x0000000e0314b210 */ /* 0x000fc80007ebe009 */
[----:B------:R-:W-:Y:S02]  /*3da20*/  @!P3 IADD3.X R15, R2, R29, R8, P5, P6 ;  /* 0x0000001d020fb210 */ /* 0x000fe40002fec408 */
[----:B0-----:R-:W-:-:S04]  /*3da30*/  @!P2 IADD3 R76, P5, P6, R14, R16, R11 ;  /* 0x000000100e4ca210 */ /* 0x001fc80007ebe00b */
[----:B------:R-:W-:Y:S02]  /*3da40*/  @!P2 IADD3.X R77, R29, R17, R10, P5, P6 ;  /* 0x000000111d4da210 */ /* 0x000fe40002fec40a */
[----:B-1----:R-:W-:Y:S01]  /*3da50*/  @!P3 IADD3 R18, P4, R20, R18, RZ ;  /* 0x000000121412b210 */ /* 0x002fe20007f9e0ff */
[----:B------:R-:W-:Y:S04]  /*3da60*/  STL [R1+0x818], R76 ;  /* 0x0008184c01007387 */ /* 0x000fe80000100800 */
[----:B------:R-:W-:Y:S01]  /*3da70*/  @!P3 IMAD.X R19, R15, 0x1, R19, P4 ;  /* 0x000000010f13b824 */ /* 0x000fe200020e0613 */
[----:B------:R-:W-:Y:S01]  /*3da80*/  STL [R1+0x814], R77 ;  /* 0x0008144d01007387 */ /* 0x000fe20000100800 */
[----:B------:R-:W-:-:S04]  /*3da90*/  ISETP.GE.AND P6, PT, R13, 0x101, PT ;  /* 0x000001010d00780c */ /* 0x000fc80003fc6270 */
[----:B------:R-:W-:-:S13]  /*3daa0*/  ISETP.LT.OR P6, PT, R28, 0xca, !P6 ;  /* 0x000000ca1c00780c */ /* 0x000fda00077c1670 */
[----:B------:R-:W0:Y:S01]  /*3dab0*/  @!P6 LDC.64 R16, c[0x0][0x5c0] ;  /* 0x00017000ff10eb82 */ /* 0x000e220000000a00 */
[----:B--2---:R-:W-:Y:S02]  /*3dac0*/  FMUL R15, R60, UR60 ;  /* 0x0000003c3c0f7c20 */ /* 0x004fe40008400000 */
[----:B------:R-:W2:Y:S03]  /*3dad0*/  LDL.LU R60, [R1+0x4b0] ;  /* 0x0004b000013c7983 */ /* 0x000ea60000300800 */
[----:B------:R-:W-:-:S05]  /*3dae0*/  F2FP.SATFINITE.E4M3.F32.PACK_AB_MERGE_C R15, RZ, R15, RZ ;  /* 0x0000000fff0f723e */ /* 0x000fca00048070ff */
[----:B------:R3:W-:Y:S01]  /*3daf0*/  @!P3 STG.E.U8 desc[UR4][R18.64+0x61], R15 ;  /* 0x0000610f1200b986 */ /* 0x0007e2000c101104 */
[----:B0-----:R-:W-:-:S04]  /*3db00*/  @!P6 IADD3 R74, P3, P4, R14, R16, R11 ;  /* 0x000000100e4ae210 */ /* 0x001fc80007c7e00b */
[----:B------:R-:W-:Y:S01]  /*3db10*/  @!P6 IADD3.X R75, R29, R17, R10, P3, P4 ;  /* 0x000000111d4be210 */ /* 0x000fe20001fe840a */
[----:B------:R-:W-:Y:S04]  /*3db20*/  STL [R1+0x810], R74 ;  /* 0x0008104a01007387 */ /* 0x000fe80000100800 */
[----:B------:R-:W-:Y:S01]  /*3db30*/  STL [R1+0x80c], R75 ;  /* 0x00080c4b01007387 */ /* 0x000fe20000100800 */
[----:B------:R-:W-:-:S04]  /*3db40*/  LOP3.LUT R5, R5, 0xffffffef, RZ, 0xc0, !PT ;  /* 0xffffffef05057812 */ /* 0x000fc800078ec0ff */
[----:B------:R-:W-:Y:S02]  /*3db50*/  @P2 LOP3.LUT R5, R5, 0x10, RZ, 0xfc, !PT ;  /* 0x0000001005052812 */ /* 0x000fe400078efcff */
[----:B------:R-:W-:Y:S02]  /*3db60*/  LOP3.LUT P2, RZ, R12, 0x20000000, RZ, 0xc0, !PT ;  /* 0x200000000cff7812 */ /* 0x000fe4000784c0ff */
[----:B------:R-:W-:Y:S02]  /*3db70*/  LOP3.LUT R5, R5, 0xfffffffd, RZ, 0xc0, !PT ;  /* 0xfffffffd05057812 */ /* 0x000fe400078ec0ff */
[C---:B------:R-:W-:Y:S01]  /*3db80*/  ISETP.LT.OR P5, PT, R28.reuse, 0xd1, !P2 ;  /* 0x000000d11c00780c */ /* 0x040fe200057a1670 */
[----:B---3--:R-:W-:Y:S01]  /*3db90*/  FMUL R15, R61, UR60 ;  /* 0x0000003c3d0f7c20 */ /* 0x008fe20008400000 */
[----:B------:R-:W-:Y:S01]  /*3dba0*/  @P6 LOP3.LUT R5, R5, 0x2, RZ, 0xfc, !PT ;  /* 0x0000000205056812 */ /* 0x000fe200078efcff */
[----:B------:R-:W3:Y:S10]  /*3dbb0*/  LDL.LU R61, [R1+0x4b4] ;  /* 0x0004b400013d7983 */ /* 0x000ef40000300800 */
[----:B------:R-:W0:Y:S01]  /*3dbc0*/  @!P5 LDC.64 R16, c[0x0][0x5c0] ;  /* 0x00017000ff10db82 */ /* 0x000e220000000a00 */
[----:B------:R-:W3:Y:S01]  /*3dbd0*/  LDL.LU R40, [R1+0x4b8] ;  /* 0x0004b80001287983 */ /* 0x000ee20000300800 */
[----:B------:R-:W-:-:S03]  /*3dbe0*/  ISETP.LT.OR P6, PT, R28, 0x69, !P1 ;  /* 0x000000691c00780c */ /* 0x000fc60004fc1670 */
[----:B------:R-:W3:Y:S01]  /*3dbf0*/  LDL.LU R47, [R1+0x4bc] ;  /* 0x0004bc00012f7983 */ /* 0x000ee20000300800 */
[----:B------:R-:W-:-:S09]  /*3dc00*/  F2FP.SATFINITE.E4M3.F32.PACK_AB_MERGE_C R15, RZ, R15, RZ ;  /* 0x0000000fff0f723e */ /* 0x000fd200048070ff */
[----:B------:R4:W-:Y:S02]  /*3dc10*/  @!P6 STG.E.U8 desc[UR4][R64.64+0x68], R15 ;  /* 0x0000680f4000e986 */ /* 0x0009e4000c101104 */
[----:B----4-:R-:W-:Y:S02]  /*3dc20*/  FMUL R15, R41, UR60 ;  /* 0x0000003c290f7c20 */ /* 0x010fe40008400000 */
[----:B------:R-:W4:Y:S01]  /*3dc30*/  LDL.LU R41, [R1+0x4c0] ;  /* 0x0004c00001297983 */ /* 0x000f220000300800 */
[----:B------:R-:W-:Y:S02]  /*3dc40*/  LOP3.LUT R5, R5, 0xfffffff7, RZ, 0xc0, !PT ;  /* 0xfffffff705057812 */ /* 0x000fe400078ec0ff */
[----:B0-----:R-:W-:Y:S02]  /*3dc50*/  @!P5 IADD3 R72, P3, P4, R14, R16, R3 ;  /* 0x000000100e48d210 */ /* 0x001fe40007c7e003 */
[----:B------:R-:W-:Y:S02]  /*3dc60*/  @P5 LOP3.LUT R5, R5, 0x8, RZ, 0xfc, !PT ;  /* 0x0000000805055812 */ /* 0x000fe400078efcff */
[----:B------:R-:W-:-:S02]  /*3dc70*/  @!P5 IADD3.X R73, R29, R17, R2, P3, P4 ;  /* 0x000000111d49d210 */ /* 0x000fc40001fe8402 */
[----:B------:R-:W-:-:S13]  /*3dc80*/  ISETP.LT.OR P5, PT, R28, 0xd2, !P2 ;  /* 0x000000d21c00780c */ /* 0x000fda00057a1670 */
[----:B------:R-:W0:Y:S02]  /*3dc90*/  @!P5 LDC.64 R16, c[0x0][0x5c0] ;  /* 0x00017000ff10db82 */ /* 0x000e240000000a00 */
[----:B0-----:R-:W-:-:S04]  /*3dca0*/  @!P5 IADD3 R70, P3, P4, R14, R16, R3 ;  /* 0x000000100e46d210 */ /* 0x001fc80007c7e003 */
[----:B------:R-:W-:Y:S02]  /*3dcb0*/  @!P5 IADD3.X R71, R29, R17, R2, P3, P4 ;  /* 0x000000111d47d210 */ /* 0x000fe40001fe8402 */
[C---:B------:R-:W-:Y:S02]  /*3dcc0*/  ISETP.LT.OR P4, PT, R28.reuse, 0x69, !P0 ;  /* 0x000000691c00780c */ /* 0x040fe40004781670 */
[----:B------:R-:W-:-:S11]  /*3dcd0*/  ISETP.LT.OR P6, PT, R28, 0x6a, !P1 ;  /* 0x0000006a1c00780c */ /* 0x000fd60004fc1670 */
[----:B------:R-:W0:Y:S01]  /*3dce0*/  @!P4 LDC.64 R16, c[0x0][0x5c0] ;  /* 0x00017000ff10cb82 */ /* 0x000e220000000a00 */
[----:B------:R-:W-:Y:S02]  /*3dcf0*/  LOP3.LUT R5, R5, 0xfffffffb, RZ, 0xc0, !PT ;  /* 0xfffffffb05057812 */ /* 0x000fe400078ec0ff */
[----:B------:R-:W-:Y:S02]  /*3dd00*/  F2FP.SATFINITE.E4M3.F32.PACK_AB_MERGE_C R15, RZ, R15, RZ ;  /* 0x0000000fff0f723e */ /* 0x000fe400048070ff */
[----:B------:R-:W-:Y:S02]  /*3dd10*/  @P5 LOP3.LUT R5, R5, 0x4, RZ, 0xfc, !PT ;  /* 0x0000000405055812 */ /* 0x000fe400078efcff */
[----:B------:R-:W-:Y:S01]  /*3dd20*/  @!P4 IADD3 R18, P3, P5, R3, R14, R9 ;  /* 0x0000000e0312c210 */ /* 0x000fe20007d7e009 */
[----:B------:R1:W-:Y:S03]  /*3dd30*/  @!P6 STG.E.U8 desc[UR4][R58.64+0x69], R15 ;  /* 0x0000690f3a00e986 */ /* 0x0003e6000c101104 */
[----:B-1----:R-:W-:-:S02]  /*3dd40*/  @!P4 IADD3.X R15, R2, R29, R8, P3, P5 ;  /* 0x0000001d020fc210 */ /* 0x002fc40001fea408 */
[----:B0-----:R-:W-:-:S05]  /*3dd50*/  @!P4 IADD3 R16, P3, R18, R16, RZ ;  /* 0x000000101210c210 */ /* 0x001fca0007f7e0ff */
[----:B------:R-:W-:Y:S01]  /*3dd60*/  @!P4 IMAD.X R17, R15, 0x1, R17, P3 ;  /* 0x000000010f11c824 */ /* 0x000fe200018e0611 */
[C---:B------:R-:W-:Y:S02]  /*3dd70*/  ISETP.LT.OR P3, PT, R28.reuse, 0x6a, !P0 ;  /* 0x0000006a1c00780c */ /* 0x040fe40004761670 */
[----:B------:R-:W-:Y:S01]  /*3dd80*/  ISETP.LT.OR P0, PT, R28, 0xd9, !P2 ;  /* 0x000000d91c00780c */ /* 0x000fe20005701670 */
[----:B--2---:R-:W-:-:S05]  /*3dd90*/  FMUL R18, R60, UR60 ;  /* 0x0000003c3c127c20 */ /* 0x004fca0008400000 */
[----:B------:R-:W-:-:S05]  /*3dda0*/  F2FP.SATFINITE.E4M3.F32.PACK_AB_MERGE_C R18, RZ, R18, RZ ;  /* 0x00000012ff12723e */ /* 0x000fca00048070ff */
[----:B------:R0:W-:Y:S02]  /*3ddb0*/  @!P4 STG.E.U8 desc[UR4][R16.64+0x68], R18 ;  /* 0x000068121000c986 */ /* 0x0001e4000c101104 */
[----:B0-----:R-:W0:Y:S01]  /*3ddc0*/  @!P0 LDC.64 R16, c[0x0][0x5c0] ;  /* 0x00017000ff108b82 */ /* 0x001e220000000a00 */
[----:B------:R-:W-:Y:S02]  /*3ddd0*/  @!P3 IADD3 R20, P5, P6, R3, R14, R9 ;  /* 0x0000000e0314b210 */ /* 0x000fe40007ebe009 */
[----:B------:R-:W-:Y:S02]  /*3dde0*/  LOP3.LUT R5, R5, 0xfffffffe, RZ, 0xc0, !PT ;  /* 0xfffffffe05057812 */ /* 0x000fe400078ec0ff */
[----:B------:R-:W-:-:S03]  /*3ddf0*/  @!P3 IADD3.X R15, R2, R29, R8, P5, P6 ;  /* 0x0000001d020fb210 */ /* 0x000fc60002fec408 */
[----:B------:R-:W1:Y:S01]  /*3de00*/  @!P3 LDC.64 R18, c[0x0][0x5c0] ;  /* 0x00017000ff12bb82 */ /* 0x000e620000000a00 */
[----:B------:R-:W-:Y:S02]  /*3de10*/  @P0 LOP3.LUT R5, R5, 0x1, RZ, 0xfc, !PT ;  /* 0x0000000105050812 */ /* 0x000fe400078efcff */
[----:B0-----:R-:W-:-:S04]  /*3de20*/  @!P0 IADD3 R66, P5, P6, R14, R16, R3 ;  /* 0x000000100e428210 */ /* 0x001fc80007ebe003 */
[----:B------:R-:W-:Y:S02]  /*3de30*/  @!P0 IADD3.X R67, R29, R17, R2, P5, P6 ;  /* 0x000000111d438210 */ /* 0x000fe40002fec402 */
[----:B------:R-:W-:Y:S02]  /*3de40*/  ISETP.LT.OR P0, PT, R28, 0xda, !P2 ;  /* 0x000000da1c00780c */ /* 0x000fe40005701670 */
[----:B-1----:R-:W-:-:S11]  /*3de50*/  @!P3 IADD3 R18, P4, R20, R18, RZ ;  /* 0x000000121412b210 */ /* 0x002fd60007f9e0ff */
[----:B------:R-:W0:Y:S01]  /*3de60*/  @!P0 LDC.64 R16, c[0x0][0x5c0] ;  /* 0x00017000ff108b82 */ /* 0x000e220000000a00 */
[----:B------:R-:W-:Y:S01]  /*3de70*/  LOP3.LUT R12, R12, 0xf7ffffff, RZ, 0xc0, !PT ;  /* 0xf7ffffff0c0c7812 */ /* 0x000fe200078ec0ff */
[----:B------:R-:W-:-:S03]  /*3de80*/  @!P3 IMAD.X R19, R15, 0x1, R19, P4 ;  /* 0x000000010f13b824 */ /* 0x000fc600020e0613 */
[----:B------:R-:W-:Y:S02]  /*3de90*/  @P2 LOP3.LUT R12, R12, 0x8000000, RZ, 0xfc, !PT ;  /* 0x080000000c0c2812 */ /* 0x000fe400078efcff */
[----:B------:R-:W-:Y:S02]  /*3dea0*/  ISETP.LT.OR P2, PT, R28, 0xd1, !P1 ;  /* 0x000000d11c00780c */ /* 0x000fe40004f41670 */
[C---:B------:R-:W-:Y:S02]  /*3deb0*/  LOP3.LUT P5, RZ, R4.reuse, 0x800, RZ, 0xc0, !PT ;  /* 0x0000080004ff7812 */ /* 0x040fe400078ac0ff */
[----:B------:R-:W-:-:S04]  /*3dec0*/  LOP3.LUT R4, R4, 0x7fffffff, RZ, 0xc0, !PT ;  /* 0x7fffffff04047812 */ /* 0x000fc800078ec0ff */
[----:B------:R-:W-:-:S04]  /*3ded0*/  @P0 LOP3.LUT R4, R4, 0x80000000, RZ, 0xfc, !PT ;  /* 0x8000000004040812 */ /* 0x000fc800078efcff */
[----:B------:R-:W-:-:S04]  /*3dee0*/  LOP3.LUT R4, R4, 0xbfffffff, RZ, 0xc0, !PT ;  /* 0xbfffffff04047812 */ /* 0x000fc800078ec0ff */
[----:B------:R-:W-:Y:S01]  /*3def0*/  @P2 LOP3.LUT R4, R4, 0x40000000, RZ, 0xfc, !PT ;  /* 0x4000000004042812 */ /* 0x000fe200078efcff */
[----:B---3--:R-:W-:-:S05]  /*3df00*/  FMUL R15, R61, UR60 ;  /* 0x0000003c3d0f7c20 */ /* 0x008fca0008400000 */
[----:B------:R-:W-:-:S05]  /*3df10*/  F2FP.SATFINITE.E4M3.F32.PACK_AB_MERGE_C R15, RZ, R15, RZ ;  /* 0x0000000fff0f723e */ /* 0x000fca00048070ff */
[----:B------:R1:W-:Y:S01]  /*3df20*/  @!P3 STG.E.U8 desc[UR4][R18.64+0x69], R15 ;  /* 0x0000690f1200b986 */ /* 0x0003e2000c101104 */
[----:B0-----:R-:W-:-:S04]  /*3df30*/  @!P0 IADD3 R62, P3, P4, R14, R16, R3 ;  /* 0x000000100e3e8210 */ /* 0x001fc80007c7e003 */
[----:B------:R-:W-:Y:S02]  /*3df40*/  @!P0 IADD3.X R63, R29, R17, R2, P3, P4 ;  /* 0x000000111d3f8210 */ /* 0x000fe40001fe8402 */
[----:B------:R-:W0:Y:S01]  /*3df50*/  @!P2 LDC.64 R16, c[0x0][0x5c0] ;  /* 0x00017000ff10ab82 */ /* 0x000e220000000a00 */
[----:B-1----:R-:W-:Y:S02]  /*3df60*/  FMUL R15, R40, UR60 ;  /* 0x0000003c280f7c20 */ /* 0x002fe40008400000 */
[----:B------:R-:W2:Y:S01]  /*3df70*/  LDL.LU R40, [R1+0x4c4] ;  /* 0x0004c40001287983 */ /* 0x000ea20000300800 */
[----:B0-----:R-:W-:-:S04]  /*3df80*/  @!P2 IADD3 R60, P3, P4, R14, R16, R9 ;  /* 0x000000100e3ca210 */ /* 0x001fc80007c7e009 */
[----:B------:R-:W-:Y:S02]  /*3df90*/  @!P2 IADD3.X R61, R29, R17, R8, P3, P4 ;  /* 0x000000111d3da210 */ /* 0x000fe40001fe8408 */
[----:B------:R-:W-:-:S13]  /*3dfa0*/  ISETP.LT.OR P2, PT, R28, 0xd2, !P1 ;  /* 0x000000d21c00780c */ /* 0x000fda0004f41670 */
[----:B------:R-:W0:Y:S01]  /*3dfb0*/  @!P2 LDC.64 R16, c[0x0][0x5c0] ;  /* 0x00017000ff10ab82 */ /* 0x000e220000000a00 */
[----:B------:R-:W-:Y:S02]  /*3dfc0*/  LOP3.LUT P0, RZ, R12, 0x10000000, RZ, 0xc0, !PT ;  /* 0x100000000cff7812 */ /* 0x000fe4000780c0ff */
[----:B0-----:R-:W-:-:S04]  /*3dfd0*/  @!P2 IADD3 R58, P3, P4, R14, R16, R9 ;  /* 0x000000100e3aa210 */ /* 0x001fc80007c7e009 */
[----:B------:R-:W-:Y:S02]  /*3dfe0*/  @!P2 IADD3.X R59, R29, R17, R8, P3, P4 ;  /* 0x000000111d3ba210 */ /* 0x000fe40001fe8408 */
[----:B------:R-:W-:Y:S02]  /*3dff0*/  ISETP.LT.OR P4, PT, R28, 0x61, !P0 ;  /* 0x000000611c00780c */ /* 0x000fe40004781670 */
[----:B------:R-:W-:Y:S02]  /*3e000*/  F2FP.SATFINITE.E4M3.F32.PACK_AB_MERGE_C R15, RZ, R15, RZ ;  /* 0x0000000fff0f723e */ /* 0x000fe400048070ff */
[----:B------:R-:W-:-:S09]  /*3e010*/  LOP3.LUT P6, RZ, R0, 0x200000, RZ, 0xc0, !PT ;  /* 0x0020000000ff7812 */ /* 0x000fd200078cc0ff */
[----:B------:R-:W0:Y:S01]  /*3e020*/  @!P4 LDC.64 R16, c[0x0][0x5c0] ;  /* 0x00017000ff10cb82 */ /* 0x000e220000000a00 */
[----:B------:R1:W-:Y:S01]  /*3e030*/  @!P5 STG.E.U8 desc[UR4][R134.64+0x60], R15 ;  /* 0x0000600f8600d986 */ /* 0x0003e2000c101104 */
[----:B------:R-:W-:Y:S01]  /*3e040*/  @!P4 IADD3 R18, P3, P5, R3, R14, R11 ;  /* 0x0000000e0312c210 */ /* 0x000fe20007d7e00b */
[----:B-1----:R-:W-:-:S05]  /*3e050*/  FMUL R15, R47, UR60 ;  /* 0x0000003c2f0f7c20 */ /* 0x002fca0008400000 */
[----:B------:R-:W-:-:S05]  /*3e060*/  F2FP.SATFINITE.E4M3.F32.PACK_AB_MERGE_C R15, RZ, R15, RZ ;  /* 0x0000000fff0f723e */ /* 0x000fca00048070ff */
[----:B------:R1:W-:Y:S02]  /*3e070*/  @!P6 STG.E.U8 desc[UR4][R130.64+0x61], R15 ;  /* 0x0000610f8200e986 */ /* 0x0003e4000c101104 */
[----:B-1----:R-:W-:Y:S02]  /*3e080*/  @!P4 IADD3.X R15, R2, R29, R10, P3, P5 ;  /* 0x0000001d020fc210 */ /* 0x002fe40001fea40a */
[----:B0-----:R-:W-:Y:S01]  /*3e090*/  @!P4 IADD3 R16, P3, R18, R16, RZ ;  /* 0x000000101210c210 */ /* 0x001fe20007f7e0ff */
[----:B----4-:R-:W-:Y:S02]  /*3e0a0*/  FMUL R18, R41, UR60 ;  /* 0x0000003c29127c20 */ /* 0x010fe40008400000 */
[----:B------:R-:W3:Y:S02]  /*3e0b0*/  LDL.LU R41, [R1+0x4c8] ;  /* 0x0004c80001297983 */ /* 0x000ee40000300800 */
[----:B------:R-:W-:Y:S01]  /*3e0c0*/  @!P4 IMAD.X R17, R15, 0x1, R17, P3 ;  /* 0x000000010f11c824 */ /* 0x000fe200018e0611 */
[----:B------:R-:W-:Y:S01]  /*3e0d0*/  ISETP.LT.OR P3, PT, R28, 0x62, !P0 ;  /* 0x000000621c00780c */ /* 0x000fe20004761670 */
[----:B------:R-:W4:Y:S01]  /*3e0e0*/  LDL.LU R43, [R1+0x4cc] ;  /* 0x0004cc00012b7983 */ /* 0x000f220000300800 */
[----:B------:R-:W-:-:S05]  /*3e0f0*/  F2FP.SATFINITE.E4M3.F32.PACK_AB_MERGE_C R18, RZ, R18, RZ ;  /* 0x00000012ff12723e */ /* 0x000fca00048070ff */
[----:B------:R0:W-:Y:S06]  /*3e100*/  @!P4 STG.E.U8 desc[UR4][R16.64+0x60], R18 ;  /* 0x000060121000c986 */ /* 0x0001ec000c101104 */
[----:B0-----:R-:W0:Y:S01]  /*3e110*/  @!P3 LDC.64 R18, c[0x0][0x5c0] ;  /* 0x00017000ff12bb82 */ /* 0x001e220000000a00 */
[----:B------:R-:W-:-:S04]  /*3e120*/  @!P3 IADD3 R20, P5, P6, R3, R14, R11 ;  /* 0x0000000e0314b210 */ /* 0x000fc80007ebe00b */
[----:B------:R-:W-:Y:S02]  /*3e130*/  @!P3 IADD3.X R15, R2, R29, R10, P5, P6 ;  /* 0x0000001d020fb210 */ /* 0x000fe40002fec40a */
[----:B0-----:R-:W-:-:S05]  /*3e140*/  @!P3 IADD3 R18, P4, R20, R18, RZ ;  /* 0x000000121412b210 */ /* 0x001fca0007f9e0ff */
[----:B------:R-:W-:Y:S01]  /*3e150*/  @!P3 IMAD.X R19, R15, 0x1, R19, P4 ;  /* 0x000000010f13b824 */ /* 0x000fe200020e0613 */
[----:B------:R-:W-:-:S04]  /*3e160*/  LOP3.LUT R4, R4, 0xdfffffff, RZ, 0xc0, !PT ;  /* 0xdfffffff04047812 */ /* 0x000fc800078ec0ff */
[----:B------:R-:W-:Y:S02]  /*3e170*/  @P2 LOP3.LUT R4, R4, 0x20000000, RZ, 0xfc, !PT ;  /* 0x2000000004042812 */ /* 0x000fe400078efcff */
[----:B------:R-:W-:-:S13]  /*3e180*/  ISETP.LT.OR P2, PT, R28, 0xd9, !P1 ;  /* 0x000000d91c00780c */ /* 0x000fda0004f41670 */
[----:B------:R-:W0:Y:S01]  /*3e190*/  @!P2 LDC.64 R16, c[0x0][0x5c0] ;  /* 0x00017000ff10ab82 */ /* 0x000e220000000a00 */
        /* <DEDUP_REMOVED lines=11> */
[----:B------:R-:W3:Y:S04]  /*3e250*/  LDL.LU R41, [R1+0x4d4] ;  /* 0x0004d40001297983 */ /* 0x000ee80000300800 */
[----:B------:R-:W3:Y:S04]  /*3e260*/  LDL.LU R68, [R1+0x4d8] ;  /* 0x0004d80001447983 */ /* 0x000ee80000300800 */
[----:B------:R-:W3:Y:S01]  /*3e270*/  LDL.LU R69, [R1+0x4dc] ;  /* 0x0004dc0001457983 */ /* 0x000ee20000300800 */
[----:B------:R-:W-:-:S02]  /*3e280*/  LOP3.LUT R4, R4, 0xf7ffffff, RZ, 0xc0, !PT ;  /* 0xf7ffffff04047812 */ /* 0x000fc400078ec0ff */
[----:B0-----:R-:W-:Y:S01]  /*3e290*/  @!P2 IADD3 R48, P3, P4, R14, R16, R9 ;  /* 0x000000100e30a210 */ /* 0x001fe20007c7e009 */
[----:B------:R-:W3:Y:S01]  /*3e2a0*/  LDL.LU R79, [R1+0x4e0] ;  /* 0x0004e000014f7983 */ /* 0x000ee20000300800 */
[----:B------:R-:W-:Y:S02]  /*3e2b0*/  ISETP.GE.AND P5, PT, R13, 0x101, PT ;  /* 0x000001010d00780c */ /* 0x000fe40003fa6270 */
[----:B------:R-:W-:Y:S02]  /*3e2c0*/  @P2 LOP3.LUT R4, R4, 0x8000000, RZ, 0xfc, !PT ;  /* 0x0800000004042812 */ /* 0x000fe400078efcff */
        /* <DEDUP_REMOVED lines=9> */
[----:B------:R-:W-:Y:S02]  /*3e360*/  LOP3.LUT P4, RZ, R4, 0x1000, RZ, 0xc0, !PT ;  /* 0x0000100004ff7812 */ /* 0x000fe4000788c0ff */
[----:B------:R-:W-:-:S11]  /*3e370*/  F2FP.SATFINITE.E4M3.F32.PACK_AB_MERGE_C R15, RZ, R15, RZ ;  /* 0x0000000fff0f723e */ /* 0x000fd600048070ff */
[----:B------:R4:W-:Y:S01]  /*3e380*/  @!P4 STG.E.U8 desc[UR4][R138.64+0x68], R15 ;  /* 0x0000680f8a00c986 */ /* 0x0009e2000c101104 */
[----:B0-----:R-:W-:-:S04]  /*3e390*/  @!P5 IADD3 R44, P3, P4, R14, R16, R11 ;  /* 0x000000100e2cd210 */ /* 0x001fc80007c7e00b */
[----:B------:R-:W-:Y:S02]  /*3e3a0*/  @!P5 IADD3.X R45, R29, R17, R10, P3, P4 ;  /* 0x000000111d2dd210 */ /* 0x000fe40001fe840a */
[----:B------:R-:W-:Y:S02]  /*3e3b0*/  ISETP.LT.OR P4, PT, R28, 0x69, !P0 ;  /* 0x000000691c00780c */ /* 0x000fe40004781670 */
[----:B------:R-:W-:-:S11]  /*3e3c0*/  LOP3.LUT P6, RZ, R0, 0x800, RZ, 0xc0, !PT ;  /* 0x0000080000ff7812 */ /* 0x000fd600078cc0ff */
[----:B------:R-:W0:Y:S01]  /*3e3d0*/  @!P4 LDC.64 R16, c[0x0][0x5c0] ;  /* 0x00017000ff10cb82 */ /* 0x000e220000000a00 */
[----:B----4-:R-:W-:Y:S01]  /*3e3e0*/  FMUL R15, R43, UR60 ;  /* 0x0000003c2b0f7c20 */ /* 0x010fe20008400000 */
[----:B------:R-:W-:-:S04]  /*3e3f0*/  LOP3.LUT R4, R4, 0xfdffffff, RZ, 0xc0, !PT ;  /* 0xfdffffff04047812 */ /* 0x000fc800078ec0ff */
[----:B------:R-:W-:Y:S02]  /*3e400*/  F2FP.SATFINITE.E4M3.F32.PACK_AB_MERGE_C R15, RZ, R15, RZ ;  /* 0x0000000fff0f723e */ /* 0x000fe400048070ff */
[----:B------:R-:W-:Y:S02]  /*3e410*/  @P5 LOP3.LUT R4, R4, 0x2000000, RZ, 0xfc, !PT ;  /* 0x0200000004045812 */ /* 0x000fe400078efcff */
[----:B------:R-:W-:Y:S01]  /*3e420*/  @!P4 IADD3 R18, P3, P5, R3, R14, R11 ;  /* 0x0000000e0312c210 */ /* 0x000fe20007d7e00b */
[----:B------:R1:W-:Y:S01]  /*3e430*/  @!P6 STG.E.U8 desc[UR4][R26.64+0x69], R15 ;  /* 0x0000690f1a00e986 */ /* 0x0003e2000c101104 */
[C---:B------:R-:W-:Y:S02]  /*3e440*/  LOP3.LUT P2, RZ, R12.reuse, 0x8000000, RZ, 0xc0, !PT ;  /* 0x080000000cff7812 */ /* 0x040fe4000784c0ff */
[----:B------:R-:W-:Y:S02]  /*3e450*/  LOP3.LUT R12, R12, 0xfdffffff, RZ, 0xc0, !PT ;  /* 0xfdffffff0c0c7812 */ /* 0x000fe400078ec0ff */
[----:B-1----:R-:W-:-:S02]  /*3e460*/  @!P4 IADD3.X R15, R2, R29, R10, P3, P5 ;  /* 0x0000001d020fc210 */ /* 0x002fc40001fea40a */
[----:B0-----:R-:W-:Y:S02]  /*3e470*/  @!P4 IADD3 R16, P3, R18, R16, RZ ;  /* 0x000000101210c210 */ /* 0x001fe40007f7e0ff */
[----:B------:R-:W-:-:S03]  /*3e480*/  @P0 LOP3.LUT R12, R12, 0x2000000, RZ, 0xfc, !PT ;  /* 0x020000000c0c0812 */ /* 0x000fc600078efcff */
[----:B------:R-:W-:Y:S01]  /*3e490*/  @!P4 IMAD.X R17, R15, 0x1, R17, P3 ;  /* 0x000000010f11c824 */ /* 0x000fe200018e0611 */
[----:B------:R-:W-:Y:S02]  /*3e4a0*/  ISETP.LT.OR P3, PT, R28, 0x6a, !P0 ;  /* 0x0000006a1c00780c */ /* 0x000fe40004761670 */
[----:B------:R-:W-:-:S04]  /*3e4b0*/  ISETP.GE.AND P0, PT, R13, 0x101, PT ;  /* 0x000001010d00780c */ /* 0x000fc80003f06270 */
[----:B------:R-:W-:-:S07]  /*3e4c0*/  ISETP.LT.OR P0, PT, R28, 0xd9, !P0 ;  /* 0x000000d91c00780c */ /* 0x000fce0004701670 */
[----:B------:R-:W-:Y:S01]  /*3e4d0*/  @!P3 IADD3 R20, P5, P6, R3, R14, R11 ;  /* 0x0000000e0314b210 */ /* 0x000fe20007ebe00b */
[----:B--2---:R-:W-:-:S05]  /*3e4e0*/  FMUL R18, R40, UR60 ;  /* 0x0000003c28127c20 */ /* 0x004fca0008400000 */
[----:B------:R-:W-:-:S05]  /*3e4f0*/  F2FP.SATFINITE.E4M3.F32.PACK_AB_MERGE_C R18, RZ, R18, RZ ;  /* 0x00000012ff12723e */ /* 0x000fca00048070ff */
[----:B------:R0:W-:Y:S02]  /*3e500*/  @!P4 STG.E.U8 desc[UR4][R16.64+0x68], R18 ;  /* 0x000068121000c986 */ /* 0x0001e4000c101104 */
[----:B0-----:R-:W0:Y:S01]  /*3e510*/  @!P0 LDC.64 R16, c[0x0][0x5c0] ;  /* 0x00017000ff108b82 */ /* 0x001e220000000a00 */
[----:B------:R-:W-:Y:S02]  /*3e520*/  @!P3 IADD3.X R15, R2, R29, R10, P5, P6 ;  /* 0x0000001d020fb210 */ /* 0x000fe40002fec40a */
[----:B------:R-:W-:-:S05]  /*3e530*/  LOP3.LUT R4, R4, 0xfeffffff, RZ, 0xc0, !PT ;  /* 0xfeffffff04047812 */ /* 0x000fca00078ec0ff */
[----:B------:R-:W1:Y:S01]  /*3e540*/  @!P3 LDC.64 R18, c[0x0][0x5c0] ;  /* 0x00017000ff12bb82 */ /* 0x000e620000000a00 */
[----:B------:R-:W-:Y:S02]  /*3e550*/  @P0 LOP3.LUT R4, R4, 0x1000000, RZ, 0xfc, !PT ;  /* 0x0100000004040812 */ /* 0x000fe400078efcff */
[----:B0-----:R-:W-:-:S04]  /*3e560*/  @!P0 IADD3 R42, P5, P6, R14, R16, R11 ;  /* 0x000000100e2a8210 */ /* 0x001fc80007ebe00b */
[----:B------:R-:W-:Y:S02]  /*3e570*/  @!P0 IADD3.X R43, R29, R17, R10, P5, P6 ;  /* 0x000000111d2b8210 */ /* 0x000fe40002fec40a */
[----:B------:R-:W-:-:S04]  /*3e580*/  ISETP.GE.AND P5, PT, R13, 0x101, PT ;  /* 0x000001010d00780c */ /* 0x000fc80003fa6270 */
[----:B------:R-:W-:Y:S02]  /*3e590*/  ISETP.LT.OR P0, PT, R28, 0xda, !P5 ;  /* 0x000000da1c00780c */ /* 0x000fe40006f01670 */
[----:B-1----:R-:W-:-:S11]  /*3e5a0*/  @!P3 IADD3 R18, P4, R20, R18, RZ ;  /* 0x000000121412b210 */ /* 0x002fd60007f9e0ff */
[----:B------:R-:W0:Y:S01]  /*3e5b0*/  @!P0 LDC.64 R16, c[0x0][0x5c0] ;  /* 0x00017000ff108b82 */ /* 0x000e220000000a00 */
[----:B------:R-:W-:Y:S01]  /*3e5c0*/  @!P3 IMAD.X R19, R15, 0x1, R19, P4 ;  /* 0x000000010f13b824 */ /* 0x000fe200020e0613 */
[----:B------:R-:W-:Y:S01]  /*3e5d0*/  ISETP.GE.AND P6, PT, R13, 0x1, PT ;  /* 0x000000010d00780c */ /* 0x000fe20003fc6270 */
[----:B---3--:R-:W-:-:S05]  /*3e5e0*/  FMUL R15, R41, UR60 ;  /* 0x0000003c290f7c20 */ /* 0x008fca0008400000 */
[----:B------:R-:W-:-:S05]  /*3e5f0*/  F2FP.SATFINITE.E4M3.F32.PACK_AB_MERGE_C R15, RZ, R15, RZ ;  /* 0x0000000fff0f723e */ /* 0x000fca00048070ff */
[----:B------:R1:W-:Y:S01]  /*3e600*/  @!P3 STG.E.U8 desc[UR4][R18.64+0x69], R15 ;  /* 0x0000690f1200b986 */ /* 0x0003e2000c101104 */
[----:B0-----:R-:W-:-:S04]  /*3e610*/  @!P0 IADD3 R40, P3, P4, R14, R16, R11 ;  /* 0x000000100e288210 */ /* 0x001fc80007c7e00b */
[----:B------:R-:W-:Y:S02]  /*3e620*/  @!P0 IADD3.X R41, R29, R17, R10, P3, P4 ;  /* 0x000000111d298210 */ /* 0x000fe40001fe840a */
[----:B------:R-:W-:-:S13]  /*3e630*/  ISETP.LT.OR P3, PT, R28, 0x71, !P6 ;  /* 0x000000711c00780c */ /* 0x000fda0007761670 */
[----:B------:R-:W0:Y:S01]  /*3e640*/  @!P3 LDC.64 R16, c[0x0][0x5c0] ;  /* 0x00017000ff10bb82 */ /* 0x000e220000000a00 */
[----:B-1----:R-:W-:Y:S02]  /*3e650*/  FMUL R15, R68, UR60 ;  /* 0x0000003c440f7c20 */ /* 0x002fe40008400000 */
[----:B------:R-:W2:Y:S03]  /*3e660*/  LDL.LU R68, [R1+0x4e4] ;  /* 0x0004e40001447983 */ /* 0x000ea60000300800 */
[----:B------:R-:W-:Y:S02]  /*3e670*/  F2FP.SATFINITE.E4M3.F32.PACK_AB_MERGE_C R15, RZ, R15, RZ ;  /* 0x0000000fff0f723e */ /* 0x000fe400048070ff */
[----:B0-----:R-:W-:-:S05]  /*3e680*/  @!P3 IADD3 R16, P4, R14, R16, RZ ;  /* 0x000000100e10b210 */ /* 0x001fca0007f9e0ff */
[----:B------:R-:W-:-:S05]  /*3e690*/  @!P3 IMAD.X R17, R29, 0x1, R17, P4 ;  /* 0x000000011d11b824 */ /* 0x000fca00020e0611 */
[----:B------:R0:W-:Y:S02]  /*3e6a0*/  @!P3 STG.E.U8 desc[UR4][R16.64+0x70], R15 ;  /* 0x0000700f1000b986 */ /* 0x0001e4000c101104 */
[----:B0-----:R-:W-:Y:S02]  /*3e6b0*/  FMUL R15, R69, UR60 ;  /* 0x0000003c450f7c20 */ /* 0x001fe40008400000 */
[----:B------:R-:W3:Y:S01]  /*3e6c0*/  LDL.LU R69, [R1+0x4e8] ;  /* 0x0004e80001457983 */ /* 0x000ee20000300800 */
[----:B------:R-:W-:-:S13]  /*3e6d0*/  ISETP.LT.OR P3, PT, R28, 0x72, !P6 ;  /* 0x000000721c00780c */ /* 0x000fda0007761670 */
[----:B------:R-:W0:Y:S01]  /*3e6e0*/  @!P3 LDC.64 R16, c[0x0][0x5c0] ;  /* 0x00017000ff10bb82 */ /* 0x000e220000000a00 */
[----:B------:R-:W-:Y:S02]  /*3e6f0*/  F2FP.SATFINITE.E4M3.F32.PACK_AB_MERGE_C R15, RZ, R15, RZ ;  /* 0x0000000fff0f723e */ /* 0x000fe400048070ff */
[----:B0-----:R-:W-:-:S05]  /*3e700*/  @!P3 IADD3 R16, P4, R14, R16, RZ ;  /* 0x000000100e10b210 */ /* 0x001fca0007f9e0ff */
[----:B------:R-:W-:-:S05]  /*3e710*/  @!P3 IMAD.X R17, R29, 0x1, R17, P4 ;  /* 0x000000011d11b824 */ /* 0x000fca00020e0611 */
[----:B------:R0:W-:Y:S02]  /*3e720*/  @!P3 STG.E.U8 desc[UR4][R16.64+0x71], R15 ;  /* 0x0000710f1000b986 */ /* 0x0001e4000c101104 */
[----:B0-----:R-:W-:Y:S02]  /*3e730*/  FMUL R15, R79, UR60 ;  /* 0x0000003c4f0f7c20 */ /* 0x001fe40008400000 */
[----:B------:R-:W4:Y:S01]  /*3e740*/  LDL.LU R79, [R1+0x4ec] ;  /* 0x0004ec00014f7983 */ /* 0x000f220000300800 */
[----:B------:R-:W-:-:S04]  /*3e750*/  LOP3.LUT R4, R4, 0xff7fffff, RZ, 0xc0, !PT ;  /* 0xff7fffff04047812 */ /* 0x000fc800078ec0ff */
[----:B------:R-:W-:Y:S02]  /*3e760*/  @P0 LOP3.LUT R4, R4, 0x800000, RZ, 0xfc, !PT ;  /* 0x0080000004040812 */ /* 0x000fe400078efcff */
[----:B------:R-:W-:Y:S02]  /*3e770*/  ISETP.LT.OR P0, PT, R28, 0xe1, !P2 ;  /* 0x000000e11c00780c */ /* 0x000fe40005701670 */
[----:B------:R-:W-:-:S11]  /*3e780*/  LOP3.LUT R12, R12, 0xfbffffff, RZ, 0xc0, !PT ;  /* 0xfbffffff0c0c7812 */ /* 0x000fd600078ec0ff */
[----:B------:R-:W0:Y:S01]  /*3e790*/  @!P0 LDC.64 R16, c[0x0][0x5c0] ;  /* 0x00017000ff108b82 */ /* 0x000e220000000a00 */
        /* <DEDUP_REMOVED lines=14> */
[----:B------:R-:W-:-:S11]  /*3e880*/  F2FP.SATFINITE.E4M3.F32.PACK_AB_MERGE_C R15, RZ, R15, RZ ;  /* 0x0000000fff0f723e */ /* 0x000fd600048070ff */
[----:B------:R2:W-:Y:S01]  /*3e890*/  @!P0 STG.E.U8 desc[UR4][R148.64+0x70], R15 ;  /* 0x0000700f94008986 */ /* 0x0005e2000c101104 */
[----:B------:R-:W-:Y:S02]  /*3e8a0*/  ISETP.LT.OR P0, PT, R28, 0x72, !P2 ;  /* 0x000000721c00780c */ /* 0x000fe40005701670 */
[----:B0-----:R-:W-:-:S04]  /*3e8b0*/  @!P5 IADD3 R34, P3, P4, R14, R16, R3 ;  /* 0x000000100e22d210 */ /* 0x001fc80007c7e003 */
[----:B------:R-:W-:Y:S02]  /*3e8c0*/  @!P5 IADD3.X R35, R29, R17, R2, P3, P4 ;  /* 0x000000111d23d210 */ /* 0x000fe40001fe8402 */
[----:B------:R-:W-:-:S13]  /*3e8d0*/  ISETP.LT.OR P4, PT, R28, 0xea, !P2 ;  /* 0x000000ea1c00780c */ /* 0x000fda0005781670 */
[----:B------:R-:W0:Y:S01]  /*3e8e0*/  @!P4 LDC.64 R16, c[0x0][0x5c0] ;  /* 0x00017000ff10cb82 */ /* 0x000e220000000a00 */
[----:B--2---:R-:W-:Y:S02]  /*3e8f0*/  FMUL R15, R68, UR60 ;  /* 0x0000003c440f7c20 */ /* 0x004fe40008400000 */
[----:B------:R-:W2:Y:S03]  /*3e900*/  LDL.LU R68, [R1+0x4f0] ;  /* 0x0004f00001447983 */ /* 0x000ea60000300800 */
[----:B------:R-:W-:-:S05]  /*3e910*/  F2FP.SATFINITE.E4M3.F32.PACK_AB_MERGE_C R15, RZ, R15, RZ ;  /* 0x0000000fff0f723e */ /* 0x000fca00048070ff */
[----:B------:R3:W-:Y:S01]  /*3e920*/  @!P0 STG.E.U8 desc[UR4][R146.64+0x71], R15 ;  /* 0x0000710f92008986 */ /* 0x0007e2000c101104 */
[----:B0-----:R-:W-:-:S04]  /*3e930*/  @!P4 IADD3 R32, P2, P3, R14, R16, R3 ;  /* 0x000000100e20c210 */ /* 0x001fc80007b5e003 */
[----:B------:R-:W-:Y:S02]  /*3e940*/  @!P4 IADD3.X R33, R29, R17, R2, P2, P3 ;  /* 0x000000111d21c210 */ /* 0x000fe400017e6402 */
[----:B------:R-:W-:-:S13]  /*3e950*/  ISETP.LT.OR P2, PT, R28, 0x79, !P6 ;  /* 0x000000791c00780c */ /* 0x000fda0007741670 */
[----:B------:R-:W0:Y:S01]  /*3e960*/  @!P2 LDC.64 R16, c[0x0][0x5c0] ;  /* 0x00017000ff10ab82 */ /* 0x000e220000000a00 */
[----:B---3--:R-:W-:Y:S02]  /*3e970*/  FMUL R15, R69, UR60 ;  /* 0x0000003c450f7c20 */ /* 0x008fe40008400000 */
[----:B------:R-:W3:Y:S01]  /*3e980*/  LDL.LU R69, [R1+0x4f4] ;  /* 0x0004f40001457983 */ /* 0x000ee20000300800 */
[----:B0-----:R-:W-:Y:S02]  /*3e990*/  @!P2 IADD3 R16, P3, R14, R16, RZ ;  /* 0x000000100e10a210 */ /* 0x001fe40007f7e0ff */
[----:B------:R-:W-:-:S03]  /*3e9a0*/  F2FP.SATFINITE.E4M3.F32.PACK_AB_MERGE_C R15, RZ, R15, RZ ;  /* 0x0000000fff0f723e */ /* 0x000fc600048070ff */
[----:B------:R-:W-:-:S05]  /*3e9b0*/  @!P2 IMAD.X R17, R29, 0x1, R17, P3 ;  /* 0x000000011d11a824 */ /* 0x000fca00018e0611 */
[----:B------:R4:W-:Y:S02]  /*3e9c0*/  @!P2 STG.E.U8 desc[UR4][R16.64+0x78], R15 ;  /* 0x0000780f1000a986 */ /* 0x0009e4000c101104 */
[----:B----4-:R-:W-:Y:S02]  /*3e9d0*/  FMUL R15, R79, UR60 ;  /* 0x0000003c4f0f7c20 */ /* 0x010fe40008400000 */
[----:B------:R-:W4:Y:S01]  /*3e9e0*/  LDL.LU R79, [R1+0x4f8] ;  /* 0x0004f800014f7983 */ /* 0x000f220000300800 */
[----:B------:R-:W-:-:S13]  /*3e9f0*/  ISETP.LT.OR P2, PT, R28, 0x7a, !P6 ;  /* 0x0000007a1c00780c */ /* 0x000fda0007741670 */
[----:B------:R-:W0:Y:S01]  /*3ea00*/  @!P2 LDC.64 R16, c[0x0][0x5c0] ;  /* 0x00017000ff10ab82 */ /* 0x000e220000000a00 */
[----:B------:R-:W-:-:S04]  /*3ea10*/  LOP3.LUT R4, R4, 0xffdfffff, RZ, 0xc0, !PT ;  /* 0xffdfffff04047812 */ /* 0x000fc800078ec0ff */
[----:B------:R-:W-:Y:S02]  /*3ea20*/  @P5 LOP3.LUT R4, R4, 0x200000, RZ, 0xfc, !PT ;  /* 0x0020000004045812 */ /* 0x000fe400078efcff */
[----:B------:R-:W-:Y:S02]  /*3ea30*/  ISETP.LT.OR P5, PT, R28, 0xe1, !P1 ;  /* 0x000000e11c00780c */ /* 0x000fe40004fa1670 */
[----:B------:R-:W-:Y:S02]  /*3ea40*/  F2FP.SATFINITE.E4M3.F32.PACK_AB_MERGE_C R15, RZ, R15, RZ ;  /* 0x0000000fff0f723e */ /* 0x000fe400048070ff */
[----:B0-----:R-:W-:-:S05]  /*3ea50*/  @!P2 IADD3 R16, P3, R14, R16, RZ ;  /* 0x000000100e10a210 */ /* 0x001fca0007f7e0ff */
[----:B------:R-:W-:-:S05]  /*3ea60*/  @!P2 IMAD.X R17, R29, 0x1, R17, P3 ;  /* 0x000000011d11a824 */ /* 0x000fca00018e0611 */
[----:B------:R0:W-:Y:S02]  /*3ea70*/  @!P2 STG.E.U8 desc[UR4][R16.64+0x79], R15 ;  /* 0x0000790f1000a986 */ /* 0x0001e4000c101104 */
[----:B0-----:R-:W0:Y:S01]  /*3ea80*/  @!P5 LDC.64 R16, c[0x0][0x5c0] ;  /* 0x00017000ff10db82 */ /* 0x001e220000000a00 */
[C---:B------:R-:W-:Y:S02]  /*3ea90*/  LOP3.LUT P0, RZ, R4.reuse, 0x4000, RZ, 0xc0, !PT ;  /* 0x0000400004ff7812 */ /* 0x040fe4000780c0ff */
[----:B------:R-:W-:-:S04]  /*3eaa0*/  LOP3.LUT R4, R4, 0xfff7ffff, RZ, 0xc0, !PT ;  /* 0xfff7ffff04047812 */ /* 0x000fc800078ec0ff */
[----:B------:R-:W-:-:S04]  /*3eab0*/  @P4 LOP3.LUT R4, R4, 0x80000, RZ, 0xfc, !PT ;  /* 0x0008000004044812 */ /* 0x000fc800078efcff */
[----:B------:R-:W-:-:S04]  /*3eac0*/  LOP3.LUT R4, R4, 0xfffbffff, RZ, 0xc0, !PT ;  /* 0xfffbffff04047812 */ /* 0x000fc800078ec0ff */
[----:B------:R-:W-:Y:S02]  /*3ead0*/  @P5 LOP3.LUT R4, R4, 0x40000, RZ, 0xfc, !PT ;  /* 0x0004000004045812 */ /* 0x000fe400078efcff */
[----:B0-----:R-:W-:-:S04]  /*3eae0*/  @!P5 IADD3 R30, P2, P3, R14, R16, R9 ;  /* 0x000000100e1ed210 */ /* 0x001fc80007b5e009 */
[----:B------:R-:W-:Y:S02]  /*3eaf0*/  @!P5 IADD3.X R31, R29, R17, R8, P2, P3 ;  /* 0x000000111d1fd210 */ /* 0x000fe400017e6408 */
[----:B------:R-:W-:-:S13]  /*3eb00*/  ISETP.LT.OR P5, PT, R28, 0xe2, !P1 ;  /* 0x000000e21c00780c */ /* 0x000fda0004fa1670 */
        /* <DEDUP_REMOVED lines=9> */
[----:B---3--:R-:W-:Y:S02]  /*3eba0*/  FMUL R15, R69, UR60 ;  /* 0x0000003c450f7c20 */ /* 0x008fe40008400000 */
[----:B------:R-:W3:Y:S01]  /*3ebb0*/  LDL.LU R69, [R1+0x500] ;  /* 0x0005000001457983 */ /* 0x000ee20000300800 */
[----:B0-----:R-:W-:-:S04]  /*3ebc0*/  @!P0 IADD3 R24, P2, P3, R14, R16, R9 ;  /* 0x000000100e188210 */ /* 0x001fc80007b5e009 */
[----:B------:R-:W-:Y:S02]  /*3ebd0*/  @!P0 IADD3.X R25, R29, R17, R8, P2, P3 ;  /* 0x000000111d198210 */ /* 0x000fe400017e6408 */
[----:B------:R-:W-:Y:S02]  /*3ebe0*/  LOP3.LUT P3, RZ, R0, 0x10, RZ, 0xc0, !PT ;  /* 0x0000001000ff7812 */ /* 0x000fe4000786c0ff */
[----:B------:R-:W-:-:S11]  /*3ebf0*/  F2FP.SATFINITE.E4M3.F32.PACK_AB_MERGE_C R15, RZ, R15, RZ ;  /* 0x0000000fff0f723e */ /* 0x000fd600048070ff */
[----:B------:R4:W-:Y:S02]  /*3ec00*/  @!P3 STG.E.U8 desc[UR4][R22.64+0x79], R15 ;  /* 0x0000790f1600b986 */ /* 0x0009e4000c101104 */
[----:B----4-:R-:W-:Y:S02]  /*3ec10*/  FMUL R15, R79, UR60 ;  /* 0x0000003c4f0f7c20 */ /* 0x010fe40008400000 */
[----:B------:R-:W4:Y:S01]  /*3ec20*/  LDL.LU R79, [R1+0x504] ;  /* 0x00050400014f7983 */ /* 0x000f220000300800 */
[----:B------:R-:W-:Y:S02]  /*3ec30*/  ISETP.LT.OR P3, PT, R28, 0xea, !P1 ;  /* 0x000000ea1c00780c */ /* 0x000fe40004f61670 */
[----:B------:R-:W-:-:S11]  /*3ec40*/  LOP3.LUT R4, R4, 0xfffdffff, RZ, 0xc0, !PT ;  /* 0xfffdffff04047812 */ /* 0x000fd600078ec0ff */
[----:B------:R-:W0:Y:S01]  /*3ec50*/  @!P3 LDC.64 R16, c[0x0][0x5c0] ;  /* 0x00017000ff10bb82 */ /* 0x000e220000000a00 */
[----:B------:R-:W-:-:S04]  /*3ec60*/  @P5 LOP3.LUT R4, R4, 0x20000, RZ, 0xfc, !PT ;  /* 0x0002000004045812 */ /* 0x000fc800078efcff */
[----:B------:R-:W-:-:S04]  /*3ec70*/  LOP3.LUT R4, R4, 0xfffeffff, RZ, 0xc0, !PT ;  /* 0xfffeffff04047812 */ /* 0x000fc800078ec0ff */
[----:B------:R-:W-:Y:S02]  /*3ec80*/  @P0 LOP3.LUT R4, R4, 0x10000, RZ, 0xfc, !PT ;  /* 0x0001000004040812 */ /* 0x000fe400078efcff */
[----:B------:R-:W-:Y:S02]  /*3ec90*/  LOP3.LUT P5, RZ, R12, 0x4000000, RZ, 0xc0, !PT ;  /* 0x040000000cff7812 */ /* 0x000fe400078ac0ff */
        /* <DEDUP_REMOVED lines=14> */
[----:B------:R-:W-:-:S09]  /*3ed80*/  ISETP.GE.AND P5, PT, R13, 0x89, PT ;  /* 0x000000890d00780c */ /* 0x000fd20003fa6270 */
[----:B------:R2:W-:Y:S01]  /*3ed90*/  @!P4 STG.E.U8 desc[UR4][R154.64+0x70], R15 ;  /* 0x0000700f9a00c986 */ /* 0x0005e2000c101104 */
[----:B0-----:R-:W-:-:S04]  /*3eda0*/  @!P3 IADD3 R18, P1, P2, R14, R16, R11 ;  /* 0x000000100e12b210 */ /* 0x001fc80007a3e00b */
[----:B------:R-:W-:Y:S02]  /*3edb0*/  @!P3 IADD3.X R19, R29, R17, R10, P1, P2 ;  /* 0x000000111d13b210 */ /* 0x000fe40000fe440a */
[----:B------:R-:W-:Y:S02]  /*3edc0*/  ISETP.LT.OR P2, PT, R28, 0x71, !P5 ;  /* 0x000000711c00780c */ /* 0x000fe40006f41670 */
[----:B------:R-:W-:-:S11]  /*3edd0*/  LOP3.LUT P6, RZ, R0, 0x1000000, RZ, 0xc0, !PT ;  /* 0x0100000000ff7812 */ /* 0x000fd600078cc0ff */
[----:B------:R-:W0:Y:S01]  /*3ede0*/  @!P2 LDC.64 R16, c[0x0][0x5c0] ;  /* 0x00017000ff10ab82 */ /* 0x000e220000000a00 */
[----:B------:R-:W-:-:S04]  /*3edf0*/  LOP3.LUT R4, R4, 0xffffbfff, RZ, 0xc0, !PT ;  /* 0xffffbfff04047812 */ /* 0x000fc800078ec0ff */
[----:B------:R-:W-:Y:S02]  /*3ee00*/  @P3 LOP3.LUT R4, R4, 0x4000, RZ, 0xfc, !PT ;  /* 0x0000400004043812 */ /* 0x000fe400078efcff */
[----:B------:R-:W-:Y:S01]  /*3ee10*/  @!P2 IADD3 R50, P1, P3, R3, R14, R9 ;  /* 0x0000000e0332a210 */ /* 0x000fe20007b3e009 */
[----:B--2---:R-:W-:Y:S02]  /*3ee20*/  FMUL R15, R68, UR60 ;  /* 0x0000003c440f7c20 */ /* 0x004fe40008400000 */
[----:B------:R-:W2:Y:S03]  /*3ee30*/  LDL.LU R68, [R1+0x508] ;  /* 0x0005080001447983 */ /* 0x000ea60000300800 */
[----:B------:R-:W-:-:S05]  /*3ee40*/  F2FP.SATFINITE.E4M3.F32.PACK_AB_MERGE_C R15, RZ, R15, RZ ;  /* 0x0000000fff0f723e */ /* 0x000fca00048070ff */
[----:B------:R1:W-:Y:S01]  /*3ee50*/  @!P6 STG.E.U8 desc[UR4][R150.64+0x71], R15 ;  /* 0x0000710f9600e986 */ /* 0x0003e2000c101104 */
[----:B---3--:R-:W-:-:S03]  /*3ee60*/  FMUL R51, R69, UR60 ;  /* 0x0000003c45337c20 */ /* 0x008fc60008400000 */
[----:B------:R-:W3:Y:S01]  /*3ee70*/  LDL.LU R69, [R1+0x50c] ;  /* 0x00050c0001457983 */ /* 0x000ee20000300800 */
[----:B-1----:R-:W-:Y:S02]  /*3ee80*/  @!P2 IADD3.X R15, R2, R29, R8, P1, P3 ;  /* 0x0000001d020fa210 */ /* 0x002fe40000fe6408 */
[----:B0-----:R-:W-:Y:S01]  /*3ee90*/  @!P2 IADD3 R16, P1, R50, R16, RZ ;  /* 0x000000103210a210 */ /* 0x001fe20007f3e0ff */
[----:B------:R-:W3:Y:S04]  /*3eea0*/  LDL.LU R78, [R1+0x510] ;  /* 0x00051000014e7983 */ /* 0x000ee80000300800 */
[----:B------:R-:W-:Y:S01]  /*3eeb0*/  @!P2 IMAD.X R17, R15, 0x1, R17, P1 ;  /* 0x000000010f11a824 */ /* 0x000fe200008e0611 */
[----:B------:R-:W-:Y:S02]  /*3eec0*/  ISETP.LT.OR P1, PT, R28, 0x72, !P5 ;  /* 0x000000721c00780c */ /* 0x000fe40006f21670 */
[----:B------:R-:W-:-:S05]  /*3eed0*/  F2FP.SATFINITE.E4M3.F32.PACK_AB_MERGE_C R51, RZ, R51, RZ ;  /* 0x00000033ff33723e */ /* 0x000fca00048070ff */
[----:B------:R0:W-:Y:S06]  /*3eee0*/  @!P2 STG.E.U8 desc[UR4][R16.64+0x70], R51 ;  /* 0x000070331000a986 */ /* 0x0001ec000c101104 */
[----:B0-----:R-:W0:Y:S01]  /*3eef0*/  @!P1 LDC.64 R16, c[0x0][0x5c0] ;  /* 0x00017000ff109b82 */ /* 0x001e220000000a00 */
[----:B------:R-:W-:-:S04]  /*3ef00*/  @!P1 IADD3 R15, P3, P4, R3, R14, R9 ;  /* 0x0000000e030f9210 */ /* 0x000fc80007c7e009 */
[----:B------:R-:W-:Y:S02]  /*3ef10*/  @!P1 IADD3.X R50, R2, R29, R8, P3, P4 ;  /* 0x0000001d02329210 */ /* 0x000fe40001fe8408 */
[----:B0-----:R-:W-:-:S05]  /*3ef20*/  @!P1 IADD3 R16, P2, R15, R16, RZ ;  /* 0x000000100f109210 */ /* 0x001fca0007f5e0ff */
[----:B------:R-:W-:Y:S02]  /*3ef30*/  @!P1 IMAD.X R17, R50, 0x1, R17, P2 ;  /* 0x0000000132119824 */ /* 0x000fe400010e0611 */
[----:B----4-:R-:W-:Y:S02]  /*3ef40*/  FMUL R50, R79, UR60 ;  /* 0x0000003c4f327c20 */ /* 0x010fe40008400000 */
[----:B------:R-:W4:Y:S04]  /*3ef50*/  LDL.LU R79, [R1+0x514] ;  /* 0x00051400014f7983 */ /* 0x000f280000300800 */
[----:B------:R-:W4:Y:S04]  /*3ef60*/  LDL.LU R83, [R1+0x518] ;  /* 0x0005180001537983 */ /* 0x000f280000300800 */
[----:B------:R-:W4:Y:S04]  /*3ef70*/  LDL.LU R91, [R1+0x51c] ;  /* 0x00051c00015b7983 */ /* 0x000f280000300800 */
[----:B------:R-:W4:Y:S04]  /*3ef80*/  LDL.LU R89, [R1+0x520] ;  /* 0x0005200001597983 */ /* 0x000f280000300800 */
[----:B------:R-:W4:Y:S04]  /*3ef90*/  LDL.LU R97, [R1+0x524] ;  /* 0x0005240001617983 */ /* 0x000f280000300800 */
[----:B------:R-:W4:Y:S04]  /*3efa0*/  LDL.LU R121, [R1+0x528] ;  /* 0x0005280001797983 */ /* 0x000f280000300800 */
[----:B------:R-:W4:Y:S01]  /*3efb0*/  LDL.LU R7, [R1+0x52c] ;  /* 0x00052c0001077983 */ /* 0x000f220000300800 */
[----:B------:R-:W-:-:S02]  /*3efc0*/  ISETP.LT.OR P4, PT, R28, 0x79, !P5 ;  /* 0x000000791c00780c */ /* 0x000fc40006f81670 */
[----:B------:R-:W-:Y:S01]  /*3efd0*/  LOP3.LUT P0, RZ, R12, 0x2000000, RZ, 0xc0, !PT ;  /* 0x020000000cff7812 */ /* 0x000fe2000780c0ff */
[----:B------:R-:W4:Y:S10]  /*3efe0*/  LDL.LU R92, [R1+0x530] ;  /* 0x00053000015c7983 */ /* 0x000f340000300800 */
[----:B------:R-:W-:-:S04]  /*3eff0*/  @!P4 IADD3 R51, P3, P5, R3, R14, R9 ;  /* 0x0000000e0333c210 */ /* 0x000fc80007d7e009 */
[----:B------:R-:W-:Y:S02]  /*3f000*/  @!P4 IADD3.X R15, R2, R29, R8, P3, P5 ;  /* 0x0000001d020fc210 */ /* 0x000fe40001fea408 */
[----:B------:R-:W-:-:S04]  /*3f010*/  ISETP.GE.AND P5, PT, R13, 0x89, PT ;  /* 0x000000890d00780c */ /* 0x000fc80003fa6270 */
[C---:B------:R-:W-:Y:S02]  /*3f020*/  ISETP.LT.OR P2, PT, R28.reuse, 0x7a, !P5 ;  /* 0x0000007a1c00780c */ /* 0x040fe40006f41670 */
[----:B------:R-:W-:Y:S02]  /*3f030*/  ISETP.LT.OR P5, PT, R28, 0x71, !P0 ;  /* 0x000000711c00780c */ /* 0x000fe400047a1670 */
[----:B------:R-:W-:Y:S02]  /*3f040*/  F2FP.SATFINITE.E4M3.F32.PACK_AB_MERGE_C R50, RZ, R50, RZ ;  /* 0x00000032ff32723e */ /* 0x000fe400048070ff */
[----:B------:R-:W-:-:S03]  /*3f050*/  LOP3.LUT P6, RZ, R5, 0x80, RZ, 0xc0, !PT ;  /* 0x0000008005ff7812 */ /* 0x000fc600078cc0ff */
[----:B------:R0:W-:Y:S04]  /*3f060*/  @!P1 STG.E.U8 desc[UR4][R16.64+0x71], R50 ;  /* 0x0000713210009986 */ /* 0x0001e8000c101104 */
[CC--:B------:R-:W-:Y:S02]  /*3f070*/  @!P2 IADD3 R52, P1, P3, R3.reuse, R14.reuse, R9 ;  /* 0x0000000e0334a210 */ /* 0x0c0fe40007b3e009 */
[----:B------:R-:W-:Y:S02]  /*3f080*/  LOP3.LUT R12, R12, 0xffbfffff, RZ, 0xc0, !PT ;  /* 0xffbfffff0c0c7812 */ /* 0x000fe400078ec0ff */
[----:B0-----:R-:W-:Y:S02]  /*3f090*/  @!P2 IADD3.X R50, R2, R29, R8, P1, P3 ;  /* 0x0000001d0232a210 */ /* 0x001fe40000fe6408 */
[----:B------:R-:W-:-:S02]  /*3f0a0*/  @!P5 IADD3 R53, P1, P3, R3, R14, R11 ;  /* 0x0000000e0335d210 */ /* 0x000fc40007b3e00b */
[----:B------:R-:W-:Y:S02]  /*3f0b0*/  @P5 LOP3.LUT R12, R12, 0x400000, RZ, 0xfc, !PT ;  /* 0x004000000c0c5812 */ /* 0x000fe400078efcff */
[----:B------:R-:W-:Y:S02]  /*3f0c0*/  @!P5 IADD3.X R56, R2, R29, R10, P1, P3 ;  /* 0x0000001d0238d210 */ /* 0x000fe40000fe640a */
[----:B------:R-:W-:Y:S02]  /*3f0d0*/  LOP3.LUT P5, RZ, R0, 0x2000, RZ, 0xc0, !PT ;  /* 0x0000200000ff7812 */ /* 0x000fe400078ac0ff */
[----:B------:R-:W-:Y:S02]  /*3f0e0*/  ISETP.LT.OR P1, PT, R28, 0x72, !P0 ;  /* 0x000000721c00780c */ /* 0x000fe40004721670 */
[----:B------:R-:W-:-:S11]  /*3f0f0*/  LOP3.LUT R12, R12, 0xff7fffff, RZ, 0xc0, !PT ;  /* 0xff7fffff0c0c7812 */ /* 0x000fd600078ec0ff */
[----:B------:R-:W-:-:S04]  /*3f100*/  @P1 LOP3.LUT R12, R12, 0x800000, RZ, 0xfc, !PT ;  /* 0x008000000c0c1812 */ /* 0x000fc800078efcff */
[----:B------:R-:W-:Y:S01]  /*3f110*/  LOP3.LUT R12, R12, 0xffdfffff, RZ, 0xc0, !PT ;  /* 0xffdfffff0c0c7812 */ /* 0x000fe200078ec0ff */
[----:B--2---:R-:W-:-:S05]  /*3f120*/  FMUL R16, R68, UR60 ;  /* 0x0000003c44107c20 */ /* 0x004fca0008400000 */
[----:B------:R-:W-:-:S05]  /*3f130*/  F2FP.SATFINITE.E4M3.F32.PACK_AB_MERGE_C R16, RZ, R16, RZ ;  /* 0x00000010ff10723e */ /* 0x000fca00048070ff */
[----:B------:R3:W-:Y:S01]  /*3f140*/  @!P6 STG.E.U8 desc[UR4][R160.64+0x78], R16 ;  /* 0x00007810a000e986 */ /* 0x0007e2000c101104 */
[----:B------:R-:W-:-:S04]  /*3f150*/  @!P1 IADD3 R57, P3, P6, R3, R14, R11 ;  /* 0x0000000e03399210 */ /* 0x000fc80007e7e00b */
[----:B------:R-:W-:Y:S02]  /*3f160*/  @!P1 IADD3.X R65, R2, R29, R10, P3, P6 ;  /* 0x0000001d02419210 */ /* 0x000fe40001fec40a */
[----:B------:R-:W-:Y:S01]  /*3f170*/  ISETP.LT.OR P3, PT, R28, 0x79, !P0 ;  /* 0x000000791c00780c */ /* 0x000fe20004761670 */
[----:B---3--:R-:W-:-:S05]  /*3f180*/  FMUL R16, R69, UR60 ;  /* 0x0000003c45107c20 */ /* 0x008fca0008400000 */
[----:B------:R-:W-:-:S05]  /*3f190*/  F2FP.SATFINITE.E4M3.F32.PACK_AB_MERGE_C R16, RZ, R16, RZ ;  /* 0x00000010ff10723e */ /* 0x000fca00048070ff */
[----:B------:R0:W-:Y:S02]  /*3f1a0*/  @!P5 STG.E.U8 desc[UR4][R156.64+0x79], R16 ;  /* 0x000079109c00d986 */ /* 0x0001e4000c101104 */
[----:B0-----:R-:W0:Y:S01]  /*3f1b0*/  @!P4 LDC.64 R16, c[0x0][0x5c0] ;  /* 0x00017000ff10cb82 */ /* 0x001e220000000a00 */
[----:B------:R-:W-:Y:S02]  /*3f1c0*/  @!P3 IADD3 R64, P1, P6, R3, R14, R11 ;  /* 0x0000000e0340b210 */ /* 0x000fe40007e3e00b */
[----:B------:R-:W-:Y:S02]  /*3f1d0*/  ISETP.LT.OR P5, PT, R28, 0x7a, !P0 ;  /* 0x0000007a1c00780c */ /* 0x000fe400047a1670 */
[----:B------:R-:W-:Y:S02]  /*3f1e0*/  @!P3 IADD3.X R69, R2, R29, R10, P1, P6 ;  /* 0x0000001d0245b210 */ /* 0x000fe40000fec40a */
[----:B------:R-:W-:Y:S02]  /*3f1f0*/  @P3 LOP3.LUT R12, R12, 0x200000, RZ, 0xfc, !PT ;  /* 0x002000000c0c3812 */ /* 0x000fe400078efcff */
[----:B------:R-:W-:-:S02]  /*3f200*/  LOP3.LUT P3, RZ, R0, 0x2000000, RZ, 0xc0, !PT ;  /* 0x0200000000ff7812 */ /* 0x000fc4000786c0ff */
[----:B0-----:R-:W-:-:S05]  /*3f210*/  @!P4 IADD3 R16, P6, R51, R16, RZ ;  /* 0x000000103310c210 */ /* 0x001fca0007fde0ff */
[----:B------:R-:W-:Y:S02]  /*3f220*/  @!P4 IMAD.X R17, R15, 0x1, R17, P6 ;  /* 0x000000010f11c824 */ /* 0x000fe400030e0611 */
[----:B------:R-:W-:Y:S01]  /*3f230*/  FMUL R15, R78, UR60 ;  /* 0x0000003c4e0f7c20 */ /* 0x000fe20008400000 */
[----:B------:R-:W-:-:S04]  /*3f240*/  @!P5 IADD3 R51, P1, P6, R3, R14, R11 ;  /* 0x0000000e0333d210 */ /* 0x000fc80007e3e00b */
[----:B------:R-:W-:Y:S02]  /*3f250*/  F2FP.SATFINITE.E4M3.F32.PACK_AB_MERGE_C R15, RZ, R15, RZ ;  /* 0x0000000fff0f723e */ /* 0x000fe400048070ff */
[----:B------:R-:W-:Y:S02]  /*3f260*/  LOP3.LUT R12, R12, 0xfeffffff, RZ, 0xc0, !PT ;  /* 0xfeffffff0c0c7812 */ /* 0x000fe400078ec0ff */
[----:B------:R-:W-:Y:S01]  /*3f270*/  @!P5 IADD3.X R68, R2, R29, R10, P1, P6 ;  /* 0x0000001d0244d210 */ /* 0x000fe20000fec40a */
[----:B------:R0:W-:Y:S01]  /*3f280*/  @!P4 STG.E.U8 desc[UR4][R16.64+0x78], R15 ;  /* 0x0000780f1000c986 */ /* 0x0001e2000c101104 */
[----:B------:R-:W-:Y:S02]  /*3f290*/  ISETP.GE.AND P5, PT, R13, 0x89, PT ;  /* 0x000000890d00780c */ /* 0x000fe40003fa6270 */
[----:B------:R-:W-:Y:S02]  /*3f2a0*/  @P3 LOP3.LUT R12, R12, 0x1000000, RZ, 0xfc, !PT ;  /* 0x010000000c0c3812 */ /* 0x000fe400078efcff */
[----:B------:R-:W-:Y:S01]  /*3f2b0*/  ISETP.LT.OR P3, PT, R28, 0x81, !P5 ;  /* 0x000000811c00780c */ /* 0x000fe20006f61670 */
[----:B0-----:R-:W0:-:S12]  /*3f2c0*/  @!P2 LDC.64 R16, c[0x0][0x5c0] ;  /* 0x00017000ff10ab82 */ /* 0x001e180000000a00 */
[----:B------:R-:W-:Y:S01]  /*3f2d0*/  @!P3 IADD3 R78, P4, P6, R3, R14, R9 ;  /* 0x0000000e034eb210 */ /* 0x000fe20007e9e009 */
[----:B----4-:R-:W-:-:S03]  /*3f2e0*/  FMUL R15, R79, UR60 ;  /* 0x0000003c4f0f7c20 */ /* 0x010fc60008400000 */
[----:B------:R-:W-:Y:S02]  /*3f2f0*/  @!P3 IADD3.X R82, R2, R29, R8, P4, P6 ;  /* 0x0000001d0252b210 */ /* 0x000fe400027ec408 */
[----:B------:R-:W-:Y:S02]  /*3f300*/  ISETP.LT.OR P4, PT, R28, 0x82, !P5 ;  /* 0x000000821c00780c */ /* 0x000fe40006f81670 */
[----:B------:R-:W-:Y:S02]  /*3f310*/  LOP3.LUT R0, R0, 0xfffffff7, RZ, 0xc0, !PT ;  /* 0xfffffff700007812 */ /* 0x000fe400078ec0ff */
[----:B------:R-:W-:Y:S02]  /*3f320*/  F2FP.SATFINITE.E4M3.F32.PACK_AB_MERGE_C R15, RZ, R15, RZ ;  /* 0x0000000fff0f723e */ /* 0x000fe400048070ff */
[----:B0-----:R-:W-:-:S05]  /*3f330*/  @!P2 IADD3 R16, P1, R52, R16, RZ ;  /* 0x000000103410a210 */ /* 0x001fca0007f3e0ff */
[----:B------:R-:W-:Y:S01]  /*3f340*/  @!P2 IMAD.X R17, R50, 0x1, R17, P1 ;  /* 0x000000013211a824 */ /* 0x000fe200008e0611 */
[----:B------:R-:W-:Y:S02]  /*3f350*/  @P3 LOP3.LUT R0, R0, 0x8, RZ, 0xfc, !PT ;  /* 0x0000000800003812 */ /* 0x000fe400078efcff */
[C---:B------:R-:W-:Y:S02]  /*3f360*/  LOP3.LUT P3, RZ, R12.reuse, 0x1000000, RZ, 0xc0, !PT ;  /* 0x010000000cff7812 */ /* 0x040fe4000786c0ff */
[C---:B------:R-:W-:Y:S01]  /*3f370*/  LOP3.LUT P1, RZ, R12.reuse, 0x800000, RZ, 0xc0, !PT ;  /* 0x008000000cff7812 */ /* 0x040fe2000782c0ff */
[----:B------:R0:W-:Y:S01]  /*3f380*/  @!P2 STG.E.U8 desc[UR4][R16.64+0x79], R15 ;  /* 0x0000790f1000a986 */ /* 0x0001e2000c101104 */
[----:B------:R-:W-:Y:S02]  /*3f390*/  @!P4 IADD3 R50, P2, P6, R3, R14, R9 ;  /* 0x0000000e0332c210 */ /* 0x000fe40007e5e009 */
[----:B------:R-:W-:Y:S02]  /*3f3a0*/  LOP3.LUT R12, R12, 0xfffdffff, RZ, 0xc0, !PT ;  /* 0xfffdffff0c0c7812 */ /* 0x000fe400078ec0ff */
[----:B------:R-:W-:-:S02]  /*3f3b0*/  @!P4 IADD3.X R52, R2, R29, R8, P2, P6 ;  /* 0x0000001d0234c210 */ /* 0x000fc400017ec408 */
[----:B------:R-:W-:Y:S02]  /*3f3c0*/  @P4 LOP3.LUT R12, R12, 0x20000, RZ, 0xfc, !PT ;  /* 0x000200000c0c4812 */ /* 0x000fe400078efcff */
[----:B------:R-:W-:-:S04]  /*3f3d0*/  ISETP.GE.AND P4, PT, R13, 0x89, PT ;  /* 0x000000890d00780c */ /* 0x000fc80003f86270 */
[----:B------:R-:W-:Y:S02]  /*3f3e0*/  ISETP.LT.OR P5, PT, R28, 0x89, !P4 ;  /* 0x000000891c00780c */ /* 0x000fe400067a1670 */
[----:B------:R-:W-:Y:S01]  /*3f3f0*/  LOP3.LUT R0, R0, 0xffffffef, RZ, 0xc0, !PT ;  /* 0xffffffef00007812 */ /* 0x000fe200078ec0ff */
[----:B0-----:R-:W-:-:S10]  /*3f400*/  FMUL R15, R83, UR60 ;  /* 0x0000003c530f7c20 */ /* 0x001fd40008400000 */
[----:B------:R-:W-:-:S04]  /*3f410*/  @!P5 IADD3 R79, P2, P6, R3, R14, R9 ;  /* 0x0000000e034fd210 */ /* 0x000fc80007e5e009 */
[----:B------:R-:W-:Y:S02]  /*3f420*/  @!P5 IADD3.X R88, R2, R29, R8, P2, P6 ;  /* 0x0000001d0258d210 */ /* 0x000fe400017ec408 */
[----:B------:R-:W-:Y:S02]  /*3f430*/  LOP3.LUT P6, RZ, R5, 0x4000, RZ, 0xc0, !PT ;  /* 0x0000400005ff7812 */ /* 0x000fe400078cc0ff */
[----:B------:R-:W-:Y:S02]  /*3f440*/  @P5 LOP3.LUT R0, R0, 0x10, RZ, 0xfc, !PT ;  /* 0x0000001000005812 */ /* 0x000fe400078efcff */
[----:B------:R-:W-:Y:S02]  /*3f450*/  LOP3.LUT P5, RZ, R12, 0x400000, RZ, 0xc0, !PT ;  /* 0x004000000cff7812 */ /* 0x000fe400078ac0ff */
[----:B------:R-:W-:-:S07]  /*3f460*/  F2FP.SATFINITE.E4M3.F32.PACK_AB_MERGE_C R15, RZ, R15, RZ ;  /* 0x0000000fff0f723e */ /* 0x000fce00048070ff */
[----:B------:R0:W-:Y:S01]  /*3f470*/  @!P6 STG.E.U8 desc[UR4][R176.64+0x70], R15 ;  /* 0x0000700fb000e986 */ /* 0x0001e2000c101104 */
[----:B------:R-:W-:-:S03]  /*3f480*/  ISETP.LT.OR P4, PT, R28, 0x8a, !P4 ;  /* 0x0000008a1c00780c */ /* 0x000fc60006781670 */
[----:B------:R-:W1:Y:S01]  /*3f490*/  @!P5 LDC.64 R16, c[0x0][0x5c0] ;  /* 0x00017000ff10db82 */ /* 0x000e620000000a00 */
[----:B0-----:R-:W-:-:S05]  /*3f4a0*/  FMUL R15, R91, UR60 ;  /* 0x0000003c5b0f7c20 */ /* 0x001fca0008400000 */
[----:B------:R-:W-:-:S05]  /*3f4b0*/  F2FP.SATFINITE.E4M3.F32.PACK_AB_MERGE_C R15, RZ, R15, RZ ;  /* 0x0000000fff0f723e */ /* 0x000fca00048070ff */
[----:B------:R0:W-:Y:S01]  /*3f4c0*/  @!P3 STG.E.U8 desc[UR4][R174.64+0x71], R15 ;  /* 0x0000710fae00b986 */ /* 0x0001e2000c101104 */
[----:B------:R-:W-:Y:S02]  /*3f4d0*/  ISETP.LT.OR P3, PT, R28, 0x81, !P0 ;  /* 0x000000811c00780c */ /* 0x000fe40004761670 */
[----:B------:R-:W-:-:S04]  /*3f4e0*/  @!P4 IADD3 R83, P2, P6, R3, R14, R9 ;  /* 0x0000000e0353c210 */ /* 0x000fc80007e5e009 */
[----:B------:R-:W-:-:S07]  /*3f4f0*/  @!P4 IADD3.X R94, R2, R29, R8, P2, P6 ;  /* 0x0000001d025ec210 */ /* 0x000fce00017ec408 */
[----:B------:R-:W-:Y:S01]  /*3f500*/  @!P3 IADD3 R91, P2, P6, R3, R14, R11 ;  /* 0x0000000e035bb210 */ /* 0x000fe20007e5e00b */
[----:B0-----:R-:W-:-:S03]  /*3f510*/  FMUL R15, R89, UR60 ;  /* 0x0000003c590f7c20 */ /* 0x001fc60008400000 */
[----:B------:R-:W-:Y:S02]  /*3f520*/  @!P3 IADD3.X R96, R2, R29, R10, P2, P6 ;  /* 0x0000001d0260b210 */ /* 0x000fe400017ec40a */
[----:B-1----:R-:W-:Y:S02]  /*3f530*/  @!P5 IADD3 R16, P2, R53, R16, RZ ;  /* 0x000000103510d210 */ /* 0x002fe40007f5e0ff */
[----:B------:R-:W-:-:S03]  /*3f540*/  F2FP.SATFINITE.E4M3.F32.PACK_AB_MERGE_C R15, RZ, R15, RZ ;  /* 0x0000000fff0f723e */ /* 0x000fc600048070ff */
[----:B------:R-:W-:-:S05]  /*3f550*/  @!P5 IMAD.X R17, R56, 0x1, R17, P2 ;  /* 0x000000013811d824 */ /* 0x000fca00010e0611 */
[----:B------:R0:W-:Y:S01]  /*3f560*/  @!P5 STG.E.U8 desc[UR4][R16.64+0x70], R15 ;  /* 0x0000700f1000d986 */ /* 0x0001e2000c101104 */
[----:B------:R-:W-:Y:S01]  /*3f570*/  ISETP.LT.OR P2, PT, R28, 0x82, !P0 ;  /* 0x000000821c00780c */ /* 0x000fe20004741670 */
[----:B0-----:R-:W0:-:S12]  /*3f580*/  @!P1 LDC.64 R16, c[0x0][0x5c0] ;  /* 0x00017000ff109b82 */ /* 0x001e180000000a00 */
[----:B------:R-:W-:Y:S01]  /*3f590*/  @!P2 IADD3 R90, P3, P6, R3, R14, R11 ;  /* 0x0000000e035aa210 */ /* 0x000fe20007e7e00b */
[----:B------:R-:W-:Y:S01]  /*3f5a0*/  FMUL R15, R97, UR60 ;  /* 0x0000003c610f7c20 */ /* 0x000fe20008400000 */
[----:B------:R-:W-:Y:S02]  /*3f5b0*/  LOP3.LUT R12, R12, 0xffffdfff, RZ, 0xc0, !PT ;  /* 0xffffdfff0c0c7812 */ /* 0x000fe400078ec0ff */
[----:B------:R-:W-:Y:S02]  /*3f5c0*/  @!P2 IADD3.X R95, R2, R29, R10, P3, P6 ;  /* 0x0000001d025fa210 */ /* 0x000fe40001fec40a */
[----:B------:R-:W-:Y:S02]  /*3f5d0*/  @P2 LOP3.LUT R12, R12, 0x2000, RZ, 0xfc, !PT ;  /* 0x000020000c0c2812 */ /* 0x000fe400078efcff */
[----:B------:R-:W-:Y:S02]  /*3f5e0*/  F2FP.SATFINITE.E4M3.F32.PACK_AB_MERGE_C R15, RZ, R15, RZ ;  /* 0x0000000fff0f723e */ /* 0x000fe400048070ff */
[----:B------:R-:W-:-:S02]  /*3f5f0*/  ISETP.LT.OR P2, PT, R28, 0x89, !P0 ;  /* 0x000000891c00780c */ /* 0x000fc40004741670 */
[----:B0-----:R-:W-:-:S05]  /*3f600*/  @!P1 IADD3 R16, P3, R57, R16, RZ ;  /* 0x0000001039109210 */ /* 0x001fca0007f7e0ff */
[----:B------:R-:W-:-:S05]  /*3f610*/  @!P1 IMAD.X R17, R65, 0x1, R17, P3 ;  /* 0x0000000141119824 */ /* 0x000fca00018e0611 */
[----:B------:R0:W-:Y:S01]  /*3f620*/  @!P1 STG.E.U8 desc[UR4][R16.64+0x71], R15 ;  /* 0x0000710f10009986 */ /* 0x0001e2000c101104 */
[----:B------:R-:W-:Y:S02]  /*3f630*/  ISETP.LT.OR P1, PT, R28, 0x8a, !P0 ;  /* 0x0000008a1c00780c */ /* 0x000fe40004721670 */
[----:B------:R-:W-:Y:S02]  /*3f640*/  @!P2 IADD3 R57, P5, P6, R3, R14, R11 ;  /* 0x0000000e0339a210 */ /* 0x000fe40007ebe00b */
[----:B------:R-:W-:Y:S02]  /*3f650*/  LOP3.LUT R12, R12, 0xffffefff, RZ, 0xc0, !PT ;  /* 0xffffefff0c0c7812 */ /* 0x000fe400078ec0ff */
[----:B------:R-:W-:-:S07]  /*3f660*/  @!P2 IADD3.X R89, R2, R29, R10, P5, P6 ;  /* 0x0000001d0259a210 */ /* 0x000fce0002fec40a */
[----:B------:R-:W-:Y:S02]  /*3f670*/  @!P1 IADD3 R53, P5, P6, R3, R14, R11 ;  /* 0x0000000e03359210 */ /* 0x000fe40007ebe00b */
[----:B------:R-:W-:Y:S02]  /*3f680*/  @P1 LOP3.LUT R12, R12, 0x1000, RZ, 0xfc, !PT ;  /* 0x000010000c0c1812 */ /* 0x000fe400078efcff */
[----:B------:R-:W-:Y:S02]  /*3f690*/  @!P1 IADD3.X R56, R2, R29, R10, P5, P6 ;  /* 0x0000001d02389210 */ /* 0x000fe40002fec40a */
[----:B------:R-:W-:Y:S01]  /*3f6a0*/  LOP3.LUT P1, RZ, R5, 0x200000, RZ, 0xc0, !PT ;  /* 0x0020000005ff7812 */ /* 0x000fe2000782c0ff */
[----:B0-----:R-:W-:-:S05]  /*3f6b0*/  FMUL R15, R121, UR60 ;  /* 0x0000003c790f7c20 */ /* 0x001fca0008400000 */
[----:B------:R-:W-:-:S07]  /*3f6c0*/  F2FP.SATFINITE.E4M3.F32.PACK_AB_MERGE_C R15, RZ, R15, RZ ;  /* 0x0000000fff0f723e */ /* 0x000fce00048070ff */
[----:B------:R0:W-:Y:S02]  /*3f6d0*/  @!P1 STG.E.U8 desc[UR4][R204.64+0x78], R15 ;  /* 0x0000780fcc009986 */ /* 0x0001e4000c101104 */
[----:B0-----:R-:W-:Y:S02]  /*3f6e0*/  FMUL R15, R7, UR60 ;  /* 0x0000003c070f7c20 */ /* 0x001fe40008400000 */
[----:B------:R-:W2:Y:S04]  /*3f6f0*/  LDL.LU R7, [R1+0x534] ;  /* 0x0005340001077983 */ /* 0x000ea80000300800 */
[----:B------:R-:W3:Y:S01]  /*3f700*/  LDL.LU R121, [R1+0x538] ;  /* 0x0005380001797983 */ /* 0x000ee20000300800 */
[----:B------:R-:W-:-:S04]  /*3f710*/  ISETP.GE.AND P2, PT, R13, 0x89, PT ;  /* 0x000000890d00780c */ /* 0x000fc80003f46270 */
[----:B------:R-:W-:Y:S02]  /*3f720*/  ISETP.LT.OR P3, PT, R28, 0x91, !P2 ;  /* 0x000000911c00780c */ /* 0x000fe40005761670 */
[----:B------:R-:W-:Y:S02]  /*3f730*/  LOP3.LUT R4, R4, 0xffffefff, RZ, 0xc0, !PT ;  /* 0xffffefff04047812 */ /* 0x000fe400078ec0ff */
[----:B------:R-:W-:-:S09]  /*3f740*/  ISETP.LT.OR P1, PT, R28, 0x92, !P2 ;  /* 0x000000921c00780c */ /* 0x000fd20005721670 */
[CCC-:B------:R-:W-:Y:S02]  /*3f750*/  @!P3 IADD3 R97, P5, P6, R3.reuse, R14.reuse, R9.reuse ;  /* 0x0000000e0361b210 */ /* 0x1c0fe40007ebe009 */
[----:B------:R-:W-:Y:S02]  /*3f760*/  @P3 LOP3.LUT R4, R4, 0x1000, RZ, 0xfc, !PT ;  /* 0x0000100004043812 */ /* 0x000fe400078efcff */
[----:B------:R-:W-:Y:S02]  /*3f770*/  @!P3 IADD3.X R122, R2, R29, R8, P5, P6 ;  /* 0x0000001d027ab210 */ /* 0x000fe40002fec408 */
[----:B------:R-:W-:Y:S02]  /*3f780*/  LOP3.LUT P3, RZ, R12, 0x200000, RZ, 0xc0, !PT ;  /* 0x002000000cff7812 */ /* 0x000fe4000786c0ff */
[----:B------:R-:W-:Y:S02]  /*3f790*/  LOP3.LUT R4, R4, 0xfffff7ff, RZ, 0xc0, !PT ;  /* 0xfffff7ff04047812 */ /* 0x000fe400078ec0ff */
[----:B------:R-:W-:-:S02]  /*3f7a0*/  @!P1 IADD3 R123, P5, P6, R3, R14, R9 ;  /* 0x0000000e037b9210 */ /* 0x000fc40007ebe009 */
[----:B------:R-:W-:Y:S02]  /*3f7b0*/  LOP3.LUT R0, R0, 0xffffffbf, RZ, 0xc0, !PT ;  /* 0xffffffbf00007812 */ /* 0x000fe400078ec0ff */
[----:B------:R-:W-:-:S05]  /*3f7c0*/  @P1 LOP3.LUT R4, R4, 0x800, RZ, 0xfc, !PT ;  /* 0x0000080004041812 */ /* 0x000fca00078efcff */
[----:B------:R-:W0:Y:S01]  /*3f7d0*/  @!P3 LDC.64 R16, c[0x0][0x5c0] ;  /* 0x00017000ff10bb82 */ /* 0x000e220000000a00 */
[----:B------:R-:W-:Y:S02]  /*3f7e0*/  @!P1 IADD3.X R124, R2, R29, R8, P5, P6 ;  /* 0x0000001d027c9210 */ /* 0x000fe40002fec408 */
[----:B------:R-:W-:Y:S02]  /*3f7f0*/  ISETP.LT.OR P1, PT, R28, 0x99, !P2 ;  /* 0x000000991c00780c */ /* 0x000fe40005721670 */
[----:B------:R-:W-:Y:S02]  /*3f800*/  @P4 LOP3.LUT R0, R0, 0x40, RZ, 0xfc, !PT ;  /* 0x0000004000004812 */ /* 0x000fe400078efcff */
[----:B------:R-:W-:Y:S02]  /*3f810*/  LOP3.LUT P4, RZ, R5, 0x100000, RZ, 0xc0, !PT ;  /* 0x0010000005ff7812 */ /* 0x000fe4000788c0ff */
[----:B------:R-:W-:-:S07]  /*3f820*/  F2FP.SATFINITE.E4M3.F32.PACK_AB_MERGE_C R15, RZ, R15, RZ ;  /* 0x0000000fff0f723e */ /* 0x000fce00048070ff */
[----:B------:R-:W-:-:S04]  /*3f830*/  @!P1 IADD3 R125, P5, P6, R3, R14, R9 ;  /* 0x0000000e037d9210 */ /* 0x000fc80007ebe009 */
[----:B------:R1:W-:Y:S01]  /*3f840*/  @!P4 STG.E.U8 desc[UR4][R186.64+0x79], R15 ;  /* 0x0000790fba00c986 */ /* 0x0003e2000c101104 */
[----:B------:R-:W-:Y:S02]  /*3f850*/  @!P1 IADD3.X R130, R2, R29, R8, P5, P6 ;  /* 0x0000001d02829210 */ /* 0x000fe40002fec408 */
[----:B0-----:R-:W-:Y:S01]  /*3f860*/  @!P3 IADD3 R16, P5, R64, R16, RZ ;  /* 0x000000104010b210 */ /* 0x001fe20007fbe0ff */
[----:B-1----:R-:W-:Y:S02]  /*3f870*/  FMUL R15, R92, UR60 ;  /* 0x0000003c5c0f7c20 */ /* 0x002fe40008400000 */
[----:B------:R-:W4:Y:S02]  /*3f880*/  LDL.LU R92, [R1+0x53c] ;  /* 0x00053c00015c7983 */ /* 0x000f240000300800 */
[----:B------:R-:W-:Y:S01]  /*3f890*/  @!P3 IMAD.X R17, R69, 0x1, R17, P5 ;  /* 0x000000014511b824 */ /* 0x000fe200028e0611 */
[----:B------:R-:W-:-:S05]  /*3f8a0*/  F2FP.SATFINITE.E4M3.F32.PACK_AB_MERGE_C R15, RZ, R15, RZ ;  /* 0x0000000fff0f723e */ /* 0x000fca00048070ff */
[----:B------:R0:W-:Y:S01]  /*3f8b0*/  @!P3 STG.E.U8 desc[UR4][R16.64+0x78], R15 ;  /* 0x0000780f1000b986 */ /* 0x0001e2000c101104 */
[----:B------:R-:W-:Y:S02]  /*3f8c0*/  ISETP.LT.OR P4, PT, R28, 0x7a, !P0 ;  /* 0x0000007a1c00780c */ /* 0x000fe40004781670 */
[----:B------:R-:W-:-:S04]  /*3f8d0*/  LOP3.LUT R4, R4, 0xfffffbff, RZ, 0xc0, !PT ;  /* 0xfffffbff04047812 */ /* 0x000fc800078ec0ff */
[----:B------:R-:W-:Y:S02]  /*3f8e0*/  @P1 LOP3.LUT R4, R4, 0x400, RZ, 0xfc, !PT ;  /* 0x0000040004041812 */ /* 0x000fe400078efcff */
[----:B------:R-:W-:-:S05]  /*3f8f0*/  ISETP.LT.OR P1, PT, R28, 0x9a, !P2 ;  /* 0x0000009a1c00780c */ /* 0x000fca0005721670 */
[----:B0-----:R-:W0:Y:S01]  /*3f900*/  @!P4 LDC.64 R16, c[0x0][0x5c0] ;  /* 0x00017000ff10cb82 */ /* 0x001e220000000a00 */
[----:B------:R-:W-:Y:S02]  /*3f910*/  LOP3.LUT R4, R4, 0xfffffdff, RZ, 0xc0, !PT ;  /* 0xfffffdff04047812 */ /* 0x000fe400078ec0ff */
[----:B------:R-:W-:-:S05]  /*3f920*/  LOP3.LUT R12, R12, 0xffefffff, RZ, 0xc0, !PT ;  /* 0xffefffff0c0c7812 */ /* 0x000fca00078ec0ff */
[----:B------:R-:W-:Y:S02]  /*3f930*/  @!P1 IADD3 R69, P5, P6, R3, R14, R9 ;  /* 0x0000000e03459210 */ /* 0x000fe40007ebe009 */
[----:B------:R-:W-:Y:S02]  /*3f940*/  @P1 LOP3.LUT R4, R4, 0x200, RZ, 0xfc, !PT ;  /* 0x0000020004041812 */ /* 0x000fe400078efcff */
[----:B------:R-:W-:Y:S02]  /*3f950*/  @!P1 IADD3.X R131, R2, R29, R8, P5, P6 ;  /* 0x0000001d02839210 */ /* 0x000fe40002fec408 */
[----:B------:R-:W-:Y:S02]  /*3f960*/  ISETP.LT.OR P1, PT, R28, 0x91, !P0 ;  /* 0x000000911c00780c */ /* 0x000fe40004721670 */
[----:B------:R-:W-:Y:S01]  /*3f970*/  @P2 LOP3.LUT R12, R12, 0x100000, RZ, 0xfc, !PT ;  /* 0x001000000c0c2812 */ /* 0x000fe200078efcff */
[----:B--2---:R-:W-:Y:S02]  /*3f980*/  FMUL R15, R7, UR60 ;  /* 0x0000003c070f7c20 */ /* 0x004fe40008400000 */
[----:B------:R-:W2:Y:S01]  /*3f990*/  LDL.LU R7, [R1+0x540] ;  /* 0x0005400001077983 */ /* 0x000ea20000300800 */
[----:B------:R-:W-:-:S02]  /*3f9a0*/  ISETP.LT.OR P2, PT, R28, 0x92, !P0 ;  /* 0x000000921c00780c */ /* 0x000fc40004741670 */
[----:B0-----:R-:W-:-:S05]  /*3f9b0*/  @!P4 IADD3 R16, P3, R51, R16, RZ ;  /* 0x000000103310c210 */ /* 0x001fca0007f7e0ff */
[----:B------:R-:W-:Y:S02]  /*3f9c0*/  @!P1 IADD3 R138, P5, P6, R3, R14, R11 ;  /* 0x0000000e038a9210 */ /* 0x000fe40007ebe00b */
[----:B------:R-:W-:Y:S01]  /*3f9d0*/  F2FP.SATFINITE.E4M3.F32.PACK_AB_MERGE_C R15, RZ, R15, RZ ;  /* 0x0000000fff0f723e */ /* 0x000fe200048070ff */
[----:B------:R-:W-:Y:S01]  /*3f9e0*/  @!P4 IMAD.X R17, R68, 0x1, R17, P3 ;  /* 0x000000014411c824 */ /* 0x000fe200018e0611 */
[----:B------:R-:W-:-:S04]  /*3f9f0*/  @!P1 IADD3.X R146, R2, R29, R10, P5, P6 ;  /* 0x0000001d02929210 */ /* 0x000fc80002fec40a */
[----:B------:R3:W-:Y:S01]  /*3fa00*/  @!P4 STG.E.U8 desc[UR4][R16.64+0x79], R15 ;  /* 0x0000790f1000c986 */ /* 0x0007e2000c101104 */
[----:B------:R-:W-:Y:S02]  /*3fa10*/  @!P2 IADD3 R135, P3, P5, R3, R14, R11 ;  /* 0x0000000e0387a210 */ /* 0x000fe40007d7e00b */
[----:B------:R-:W-:Y:S02]  /*3fa20*/  ISETP.GE.AND P4, PT, R13, 0x1, PT ;  /* 0x000000010d00780c */ /* 0x000fe40003f86270 */
[----:B------:R-:W-:Y:S02]  /*3fa30*/  @!P2 IADD3.X R139, R2, R29, R10, P3, P5 ;  /* 0x0000001d028ba210 */ /* 0x000fe40001fea40a */
[----:B------:R-:W-:Y:S01]  /*3fa40*/  ISETP.LT.OR P3, PT, R28, 0x81, !P4 ;  /* 0x000000811c00780c */ /* 0x000fe20006761670 */
[----:B---3--:R-:W-:Y:S02]  /*3fa50*/  FMUL R15, R121, UR60 ;  /* 0x0000003c790f7c20 */ /* 0x008fe40008400000 */
[----:B------:R-:W3:Y:S10]  /*3fa60*/  LDL.LU R121, [R1+0x544] ;  /* 0x0005440001797983 */ /* 0x000ef40000300800 */
[----:B------:R-:W0:Y:S01]  /*3fa70*/  @!P3 LDC.64 R16, c[0x0][0x5c0] ;  /* 0x00017000ff10bb82 */ /* 0x000e220000000a00 */
[----:B------:R-:W-:-:S02]  /*3fa80*/  F2FP.SATFINITE.E4M3.F32.PACK_AB_MERGE_C R15, RZ, R15, RZ ;  /* 0x0000000fff0f723e */ /* 0x000fc400048070ff */
[----:B0-----:R-:W-:-:S05]  /*3fa90*/  @!P3 IADD3 R16, P5, R14, R16, RZ ;  /* 0x000000100e10b210 */ /* 0x001fca0007fbe0ff */
[----:B------:R-:W-:-:S05]  /*3faa0*/  @!P3 IMAD.X R17, R29, 0x1, R17, P5 ;  /* 0x000000011d11b824 */ /* 0x000fca00028e0611 */
[----:B------:R0:W-:Y:S01]  /*3fab0*/  @!P3 STG.E.U8 desc[UR4][R16.64+0x80], R15 ;  /* 0x0000800f1000b986 */ /* 0x0001e2000c101104 */
[----:B------:R-:W-:-:S13]  /*3fac0*/  ISETP.LT.OR P3, PT, R28, 0x82, !P4 ;  /* 0x000000821c00780c */ /* 0x000fda0006761670 */
[----:B0-----:R-:W0:Y:S01]  /*3fad0*/  @!P3 LDC.64 R16, c[0x0][0x5c0] ;  /* 0x00017000ff10bb82 */ /* 0x001e220000000a00 */
[----:B----4-:R-:W-:Y:S02]  /*3fae0*/  FMUL R15, R92, UR60 ;  /* 0x0000003c5c0f7c20 */ /* 0x010fe40008400000 */
[----:B------:R-:W4:Y:S03]  /*3faf0*/  LDL.LU R92, [R1+0x548] ;  /* 0x00054800015c7983 */ /* 0x000f260000300800 */
[----:B------:R-:W-:Y:S02]  /*3fb00*/  F2FP.SATFINITE.E4M3.F32.PACK_AB_MERGE_C R15, RZ, R15, RZ ;  /* 0x0000000fff0f723e */ /* 0x000fe400048070ff */
[----:B0-----:R-:W-:-:S05]  /*3fb10*/  @!P3 IADD3 R16, P5, R14, R16, RZ ;  /* 0x000000100e10b210 */ /* 0x001fca0007fbe0ff */
[----:B------:R-:W-:-:S05]  /*3fb20*/  @!P3 IMAD.X R17, R29, 0x1, R17, P5 ;  /* 0x000000011d11b824 */ /* 0x000fca00028e0611 */
[----:B------:R2:W-:Y:S01]  /*3fb30*/  @!P3 STG.E.U8 desc[UR4][R16.64+0x81], R15 ;  /* 0x0000810f1000b986 */ /* 0x0005e2000c101104 */
[----:B------:R-:W-:Y:S01]  /*3fb40*/  LOP3.LUT R4, R4, 0xfffffeff, RZ, 0xc0, !PT ;  /* 0xfffffeff04047812 */ /* 0x000fe200078ec0ff */
[----:B--2---:R-:W-:Y:S02]  /*3fb50*/  FMUL R15, R7, UR60 ;  /* 0x0000003c070f7c20 */ /* 0x004fe40008400000 */
[----:B------:R-:W2:Y:S01]  /*3fb60*/  LDL.LU R7, [R1+0x54c] ;  /* 0x00054c0001077983 */ /* 0x000ea20000300800 */
[----:B------:R-:W-:-:S04]  /*3fb70*/  @P1 LOP3.LUT R4, R4, 0x100, RZ, 0xfc, !PT ;  /* 0x0000010004041812 */ /* 0x000fc800078efcff */
[----:B------:R-:W-:-:S04]  /*3fb80*/  LOP3.LUT R4, R4, 0xffffffbf, RZ, 0xc0, !PT ;  /* 0xffffffbf04047812 */ /* 0x000fc800078ec0ff */
[----:B------:R-:W-:Y:S02]  /*3fb90*/  @P2 LOP3.LUT R4, R4, 0x40, RZ, 0xfc, !PT ;  /* 0x0000004004042812 */ /* 0x000fe400078efcff */
[----:B------:R-:W-:Y:S02]  /*3fba0*/  ISETP.LT.OR P2, PT, R28, 0x99, !P0 ;  /* 0x000000991c00780c */ /* 0x000fe40004741670 */
[----:B------:R-:W-:Y:S02]  /*3fbb0*/  LOP3.LUT R4, R4, 0xfffffffb, RZ, 0xc0, !PT ;  /* 0xfffffffb04047812 */ /* 0x000fe400078ec0ff */
[----:B------:R-:W-:-:S09]  /*3fbc0*/  LOP3.LUT P6, RZ, R5, 0x4000000, RZ, 0xc0, !PT ;  /* 0x0400000005ff7812 */ /* 0x000fd200078cc0ff */
[----:B------:R-:W-:Y:S02]  /*3fbd0*/  @!P2 IADD3 R65, P3, P5, R3, R14, R11 ;  /* 0x0000000e0341a210 */ /* 0x000fe40007d7e00b */
[----:B------:R-:W-:Y:S02]  /*3fbe0*/  @P2 LOP3.LUT R4, R4, 0x4, RZ, 0xfc, !PT ;  /* 0x0000000404042812 */ /* 0x000fe400078efcff */
[----:B------:R-:W-:Y:S02]  /*3fbf0*/  @!P2 IADD3.X R134, R2, R29, R10, P3, P5 ;  /* 0x0000001d0286a210 */ /* 0x000fe40001fea40a */
[----:B------:R-:W-:Y:S02]  /*3fc00*/  ISETP.LT.OR P2, PT, R28, 0x9a, !P0 ;  /* 0x0000009a1c00780c */ /* 0x000fe40004741670 */
[----:B------:R-:W-:Y:S02]  /*3fc10*/  F2FP.SATFINITE.E4M3.F32.PACK_AB_MERGE_C R15, RZ, R15, RZ ;  /* 0x0000000fff0f723e */ /* 0x000fe400048070ff */
[----:B------:R-:W-:-:S02]  /*3fc20*/  LOP3.LUT P1, RZ, R5, 0x8000000, RZ, 0xc0, !PT ;  /* 0x0800000005ff7812 */ /* 0x000fc4000782c0ff */
[----:B------:R-:W-:Y:S01]  /*3fc30*/  LOP3.LUT R0, R0, 0x7fffffff, RZ, 0xc0, !PT ;  /* 0x7fffffff00007812 */ /* 0x000fe200078ec0ff */
[----:B------:R3:W-:Y:S06]  /*3fc40*/  @!P6 STG.E.U8 desc[UR4][R232.64+0x80], R15 ;  /* 0x0000800fe800e986 */ /* 0x0007ec000c101104 */
[----:B------:R-:W-:Y:S02]  /*3fc50*/  @!P2 IADD3 R147, P3, P5, R3, R14, R11 ;  /* 0x0000000e0393a210 */ /* 0x000fe40007d7e00b */
[----:B------:R-:W-:Y:S02]  /*3fc60*/  @P2 LOP3.LUT R0, R0, 0x80000000, RZ, 0xfc, !PT ;  /* 0x8000000000002812 */ /* 0x000fe400078efcff */
[----:B------:R-:W-:Y:S01]  /*3fc70*/  @!P2 IADD3.X R148, R2, R29, R10, P3, P5 ;  /* 0x0000001d0294a210 */ /* 0x000fe20001fea40a */
[----:B---3--:R-:W-:Y:S01]  /*3fc80*/  FMUL R15, R121, UR60 ;  /* 0x0000003c790f7c20 */ /* 0x008fe20008400000 */
[----:B------:R-:W-:Y:S01]  /*3fc90*/  LOP3.LUT P2, RZ, R12, 0x100000, RZ, 0xc0, !PT ;  /* 0x001000000cff7812 */ /* 0x000fe2000784c0ff */
[----:B------:R-:W3:Y:S03]  /*3fca0*/  LDL.LU R121, [R1+0x550] ;  /* 0x0005500001797983 */ /* 0x000ee60000300800 */
[----:B------:R-:W-:-:S02]  /*3fcb0*/  F2FP.SATFINITE.E4M3.F32.PACK_AB_MERGE_C R15, RZ, R15, RZ ;  /* 0x0000000fff0f723e */ /* 0x000fc400048070ff */
[----:B------:R-:W-:-:S03]  /*3fcc0*/  ISETP.LT.OR P6, PT, R28, 0xa1, !P2 ;  /* 0x000000a11c00780c */ /* 0x000fc600057c1670 */
[----:B------:R4:W-:Y:S01]  /*3fcd0*/  @!P1 STG.E.U8 desc[UR4][R230.64+0x81], R15 ;  /* 0x0000810fe6009986 */ /* 0x0009e2000c101104 */
[----:B------:R-:W-:-:S09]  /*3fce0*/  ISETP.LT.OR P1, PT, R28, 0xa2, !P2 ;  /* 0x000000a21c00780c */ /* 0x000fd20005721670 */
[----:B------:R-:W-:-:S04]  /*3fcf0*/  @!P6 IADD3 R150, P3, P5, R3, R14, R9 ;  /* 0x0000000e0396e210 */ /* 0x000fc80007d7e009 */
[----:B------:R-:W-:Y:S02]  /*3fd00*/  @!P6 IADD3.X R153, R2, R29, R8, P3, P5 ;  /* 0x0000001d0299e210 */ /* 0x000fe40001fea408 */
[----:B------:R-:W-:-:S04]  /*3fd10*/  @!P1 IADD3 R152, P3, P5, R3, R14, R9 ;  /* 0x0000000e03989210 */ /* 0x000fc80007d7e009 */
        /* <DEDUP_REMOVED lines=8> */
[----:B------:R2:W-:Y:S02]  /*3fda0*/  @!P3 STG.E.U8 desc[UR4][R16.64+0x88], R15 ;  /* 0x0000880f1000b986 */ /* 0x0005e4000c101104 */
[----:B--2---:R-:W-:Y:S02]  /*3fdb0*/  FMUL R15, R7, UR60 ;  /* 0x0000003c070f7c20 */ /* 0x004fe40008400000 */
[----:B------:R-:W2:Y:S01]  /*3fdc0*/  LDL.LU R7, [R1+0x558] ;  /* 0x0005580001077983 */ /* 0x000ea20000300800 */
[----:B------:R-:W-:Y:S02]  /*3fdd0*/  ISETP.LT.OR P3, PT, R28, 0x8a, !P4 ;  /* 0x0000008a1c00780c */ /* 0x000fe40006761670 */
[----:B------:R-:W-:Y:S02]  /*3fde0*/  LOP3.LUT P4, RZ, R5, 0x80000000, RZ, 0xc0, !PT ;  /* 0x8000000005ff7812 */ /* 0x000fe4000788c0ff */
[----:B------:R-:W-:-:S09]  /*3fdf0*/  LOP3.LUT R12, R12, 0xfffbffff, RZ, 0xc0, !PT ;  /* 0xfffbffff0c0c7812 */ /* 0x000fd200078ec0ff */
[----:B------:R-:W0:Y:S02]  /*3fe00*/  @!P3 LDC.64 R16, c[0x0][0x5c0] ;  /* 0x00017000ff10bb82 */ /* 0x000e240000000a00 */
[----:B------:R-:W-:Y:S02]  /*3fe10*/  @P4 LOP3.LUT R12, R12, 0x40000, RZ, 0xfc, !PT ;  /* 0x000400000c0c4812 */ /* 0x000fe400078efcff */
[----:B------:R-:W-:Y:S02]  /*3fe20*/  LOP3.LUT P4, RZ, R0, 0x4000000, RZ, 0xc0, !PT ;  /* 0x0400000000ff7812 */ /* 0x000fe4000788c0ff */
[----:B------:R-:W-:Y:S02]  /*3fe30*/  LOP3.LUT R12, R12, 0xfff7ffff, RZ, 0xc0, !PT ;  /* 0xfff7ffff0c0c7812 */ /* 0x000fe400078ec0ff */
[----:B------:R-:W-:-:S04]  /*3fe40*/  LOP3.LUT R4, R4, 0xffffff7f, RZ, 0xc0, !PT ;  /* 0xffffff7f04047812 */ /* 0x000fc800078ec0ff */
[----:B------:R-:W-:-:S05]  /*3fe50*/  @P6 LOP3.LUT R4, R4, 0x80, RZ, 0xfc, !PT ;  /* 0x0000008004046812 */ /* 0x000fca00078efcff */
[----:B------:R-:W-:Y:S02]  /*3fe60*/  @P4 LOP3.LUT R12, R12, 0x80000, RZ, 0xfc, !PT ;  /* 0x000800000c0c4812 */ /* 0x000fe400078efcff */
[----:B------:R-:W-:Y:S02]  /*3fe70*/  ISETP.LT.OR P4, PT, R28, 0xa9, !P2 ;  /* 0x000000a91c00780c */ /* 0x000fe40005781670 */
[----:B------:R-:W-:Y:S02]  /*3fe80*/  LOP3.LUT R4, R4, 0xffffffdf, RZ, 0xc0, !PT ;  /* 0xffffffdf04047812 */ /* 0x000fe400078ec0ff */
[----:B0-----:R-:W-:Y:S02]  /*3fe90*/  @!P3 IADD3 R16, P5, R14, R16, RZ ;  /* 0x000000100e10b210 */ /* 0x001fe40007fbe0ff */
[----:B------:R-:W-:-:S03]  /*3fea0*/  F2FP.SATFINITE.E4M3.F32.PACK_AB_MERGE_C R15, RZ, R15, RZ ;  /* 0x0000000fff0f723e */ /* 0x000fc600048070ff */
[----:B------:R-:W-:Y:S01]  /*3feb0*/  @!P3 IMAD.X R17, R29, 0x1, R17, P5 ;  /* 0x000000011d11b824 */ /* 0x000fe200028e0611 */
[----:B------:R-:W-:-:S04]  /*3fec0*/  @P1 LOP3.LUT R4, R4, 0x20, RZ, 0xfc, !PT ;  /* 0x0000002004041812 */ /* 0x000fc800078efcff */
[----:B------:R3:W-:Y:S01]  /*3fed0*/  @!P3 STG.E.U8 desc[UR4][R16.64+0x89], R15 ;  /* 0x0000890f1000b986 */ /* 0x0007e2000c101104 */
[----:B------:R-:W-:Y:S02]  /*3fee0*/  LOP3.LUT R4, R4, 0xfffffffd, RZ, 0xc0, !PT ;  /* 0xfffffffd04047812 */ /* 0x000fe400078ec0ff */
[----:B------:R-:W-:Y:S02]  /*3fef0*/  @!P4 IADD3 R149, P3, P5, R3, R14, R9 ;  /* 0x0000000e0395c210 */ /* 0x000fe40007d7e009 */
[----:B------:R-:W-:Y:S02]  /*3ff00*/  @P4 LOP3.LUT R4, R4, 0x2, RZ, 0xfc, !PT ;  /* 0x0000000204044812 */ /* 0x000fe400078efcff */
[----:B------:R-:W-:Y:S02]  /*3ff10*/  @!P4 IADD3.X R151, R2, R29, R8, P3, P5 ;  /* 0x0000001d0297c210 */ /* 0x000fe40001fea408 */
[----:B------:R-:W-:Y:S02]  /*3ff20*/  ISETP.LT.OR P4, PT, R28, 0xaa, !P2 ;  /* 0x000000aa1c00780c */ /* 0x000fe40005781670 */
[----:B------:R-:W-:-:S02]  /*3ff30*/  LOP3.LUT P6, RZ, R0, 0x8000000, RZ, 0xc0, !PT ;  /* 0x0800000000ff7812 */ /* 0x000fc400078cc0ff */
[----:B------:R-:W-:Y:S01]  /*3ff40*/  LOP3.LUT R0, R0, 0xbfffffff, RZ, 0xc0, !PT ;  /* 0xbfffffff00007812 */ /* 0x000fe200078ec0ff */
[----:B---3--:R-:W-:Y:S02]  /*3ff50*/  FMUL R15, R121, UR60 ;  /* 0x0000003c790f7c20 */ /* 0x008fe40008400000 */
[----:B------:R-:W3:Y:S06]  /*3ff60*/  LDL.LU R121, [R1+0x55c] ;  /* 0x00055c0001797983 */ /* 0x000eec0000300800 */
[----:B------:R-:W-:Y:S02]  /*3ff70*/  @!P4 IADD3 R155, P3, P5, R3, R14, R9 ;  /* 0x0000000e039bc210 */ /* 0x000fe40007d7e009 */
[----:B------:R-:W-:-:S02]  /*3ff80*/  @P4 LOP3.LUT R0, R0, 0x40000000, RZ, 0xfc, !PT ;  /* 0x4000000000004812 */ /* 0x000fc400078efcff */
[----:B------:R-:W-:Y:S02]  /*3ff90*/  @!P4 IADD3.X R157, R2, R29, R8, P3, P5 ;  /* 0x0000001d029dc210 */ /* 0x000fe40001fea408 */
[----:B------:R-:W-:Y:S02]  /*3ffa0*/  ISETP.LT.OR P4, PT, R28, 0xa1, !P0 ;  /* 0x000000a11c00780c */ /* 0x000fe40004781670 */
[----:B------:R-:W-:-:S05]  /*3ffb0*/  F2FP.SATFINITE.E4M3.F32.PACK_AB_MERGE_C R15, RZ, R15, RZ ;  /* 0x0000000fff0f723e */ /* 0x000fca00048070ff */
[----:B------:R4:W-:Y:S01]  /*3ffc0*/  @!P6 STG.E.U8 desc[UR4][R236.64+0x88], R15 ;  /* 0x0000880fec00e986 */ /* 0x0009e2000c101104 */
[C---:B------:R-:W-:Y:S02]  /*3ffd0*/  LOP3.LUT P6, RZ, R0.reuse, 0x8, RZ, 0xc0, !PT ;  /* 0x0000000800ff7812 */ /* 0x040fe400078cc0ff */
[----:B------:R-:W-:-:S03]  /*3ffe0*/  LOP3.LUT R0, R0, 0xdfffffff, RZ, 0xc0, !PT ;  /* 0xdfffffff00007812 */ /* 0x000fc600078ec0ff */
[----:B------:R-:W-:Y:S02]  /*3fff0*/  @!P4 IADD3 R160, P3, P5, R3, R14, R11 ;  /* 0x0000000e03a0c210 */ /* 0x000fe40007d7e00b */
[----:B------:R-:W-:Y:S02]  /*40000*/  @P4 LOP3.LUT R0, R0, 0x20000000, RZ, 0xfc, !PT ;  /* 0x2000000000004812 */ /* 0x000fe400078efcff */
[----:B------:R-:W-:Y:S02]  /*40010*/  @!P4 IADD3.X R174, R2, R29, R10, P3, P5 ;  /* 0x0000001d02aec210 */ /* 0x000fe40001fea40a */
[----:B------:R-:W-:Y:S01]  /*40020*/  LOP3.LUT P4, RZ, R12, 0x80000, RZ, 0xc0, !PT ;  /* 0x000800000cff7812 */ /* 0x000fe2000788c0ff */
[----:B----4-:R-:W-:Y:S01]  /*40030*/  FMUL R15, R92, UR60 ;  /* 0x0000003c5c0f7c20 */ /* 0x010fe20008400000 */
[----:B------:R-:W-:Y:S01]  /*40040*/  LOP3.LUT P1, RZ, R6, 0x2, RZ, 0xc0, !PT ;  /* 0x0000000206ff7812 */ /* 0x000fe2000782c0ff */
[----:B------:R-:W0:Y:S03]  /*40050*/  @!P6 LDC.64 R16, c[0x0][0x5c0] ;  /* 0x00017000ff10eb82 */ /* 0x000e260000000a00 */
[----:B------:R-:W-:-:S07]  /*40060*/  F2FP.SATFINITE.E4M3.F32.PACK_AB_MERGE_C R15, RZ, R15, RZ ;  /* 0x0000000fff0f723e */ /* 0x000fce00048070ff */
[----:B------:R2:W-:Y:S02]  /*40070*/  @!P4 STG.E.U8 desc[UR4][R228.64+0x89], R15 ;  /* 0x0000890fe400c986 */ /* 0x0005e4000c101104 */
[----:B--2---:R-:W-:Y:S02]  /*40080*/  FMUL R15, R7, UR60 ;  /* 0x0000003c070f7c20 */ /* 0x004fe40008400000 */
[----:B------:R-:W2:Y:S01]  /*40090*/  LDL.LU R7, [R1+0x560] ;  /* 0x0005600001077983 */ /* 0x000ea20000300800 */
[----:B------:R-:W-:Y:S02]  /*400a0*/  ISETP.LT.OR P4, PT, R28, 0xa2, !P0 ;  /* 0x000000a21c00780c */ /* 0x000fe40004781670 */
[----:B------:R-:W-:Y:S01]  /*400b0*/  LOP3.LUT R0, R0, 0xf7ffffff, RZ, 0xc0, !PT ;  /* 0xf7ffffff00007812 */ /* 0x000fe200078ec0ff */
[----:B------:R-:W4:Y:S01]  /*400c0*/  LDL.LU R92, [R1+0x564] ;  /* 0x00056400015c7983 */ /* 0x000f220000300800 */
[----:B------:R-:W-:-:S03]  /*400d0*/  F2FP.SATFINITE.E4M3.F32.PACK_AB_MERGE_C R15, RZ, R15, RZ ;  /* 0x0000000fff0f723e */ /* 0x000fc600048070ff */
[----:B------:R-:W4:Y:S06]  /*400e0*/  LDL.LU R93, [R1+0x568] ;  /* 0x00056800015d7983 */ /* 0x000f2c0000300800 */
[----:B------:R-:W-:Y:S02]  /*400f0*/  @!P4 IADD3 R161, P3, P5, R3, R14, R11 ;  /* 0x0000000e03a1c210 */ /* 0x000fe40007d7e00b */
[----:B------:R-:W-:Y:S02]  /*40100*/  @P4 LOP3.LUT R0, R0, 0x8000000, RZ, 0xfc, !PT ;  /* 0x0800000000004812 */ /* 0x000fe400078efcff */
[----:B------:R-:W-:-:S02]  /*40110*/  @!P4 IADD3.X R175, R2, R29, R10, P3, P5 ;  /* 0x0000001d02afc210 */ /* 0x000fc40001fea40a */
[----:B------:R-:W-:Y:S02]  /*40120*/  ISETP.LT.OR P4, PT, R28, 0xa9, !P0 ;  /* 0x000000a91c00780c */ /* 0x000fe40004781670 */
[----:B------:R-:W-:-:S11]  /*40130*/  LOP3.LUT R0, R0, 0xfbffffff, RZ, 0xc0, !PT ;  /* 0xfbffffff00007812 */ /* 0x000fd600078ec0ff */
[----:B------:R-:W-:Y:S02]  /*40140*/  @!P4 IADD3 R177, P3, P5, R3, R14, R11 ;  /* 0x0000000e03b1c210 */ /* 0x000fe40007d7e00b */
[----:B------:R-:W-:Y:S02]  /*40150*/  @P4 LOP3.LUT R0, R0, 0x4000000, RZ, 0xfc, !PT ;  /* 0x0400000000004812 */ /* 0x000fe400078efcff */
[----:B------:R-:W-:Y:S02]  /*40160*/  @!P4 IADD3.X R187, R2, R29, R10, P3, P5 ;  /* 0x0000001d02bbc210 */ /* 0x000fe40001fea40a */
[----:B------:R-:W-:-:S13]  /*40170*/  LOP3.LUT P4, RZ, R12, 0x40000, RZ, 0xc0, !PT ;  /* 0x000400000cff7812 */ /* 0x000fda000788c0ff */
[----:B------:R3:W-:Y:S02]  /*40180*/  @!P4 STG.E.U8 desc[UR4][R194.64+0x80], R15 ;  /* 0x0000800fc200c986 */ /* 0x0007e4000c101104 */
[----:B---3--:R-:W-:-:S05]  /*40190*/  FMUL R15, R121, UR60 ;  /* 0x0000003c790f7c20 */ /* 0x008fca0008400000 */
[----:B------:R-:W-:-:S05]  /*401a0*/  F2FP.SATFINITE.E4M3.F32.PACK_AB_MERGE_C R15, RZ, R15, RZ ;  /* 0x0000000fff0f723e */ /* 0x000fca00048070ff */
[----:B------:R2:W-:Y:S01]  /*401b0*/  @!P1 STG.E.U8 desc[UR4][R192.64+0x81], R15 ;  /* 0x0000810fc0009986 */ /* 0x0005e2000c101104 */
        /* <DEDUP_REMOVED lines=8> */
[----:B------:R-:W-:Y:S02]  /*40240*/  LOP3.LUT P1, RZ, R6, 0x40, RZ, 0xc0, !PT ;  /* 0x0000004006ff7812 */ /* 0x000fe4000782c0ff */
[----:B------:R-:W-:-:S04]  /*40250*/  LOP3.LUT R0, R0, 0xfeffffff, RZ, 0xc0, !PT ;  /* 0xfeffffff00007812 */ /* 0x000fc800078ec0ff */
[----:B------:R-:W-:Y:S02]  /*40260*/  @P4 LOP3.LUT R0, R0, 0x1000000, RZ, 0xfc, !PT ;  /* 0x0100000000004812 */ /* 0x000fe400078efcff */
[C---:B------:R-:W-:Y:S01]  /*40270*/  LOP3.LUT P4, RZ, R12.reuse, 0x20000, RZ, 0xc0, !PT ;  /* 0x000200000cff7812 */ /* 0x040fe2000788c0ff */
[----:B--2---:R-:W-:Y:S02]  /*40280*/  FMUL R15, R7, UR60 ;  /* 0x0000003c070f7c20 */ /* 0x004fe40008400000 */
[----:B------:R-:W2:Y:S01]  /*40290*/  LDL.LU R7, [R1+0x56c] ;  /* 0x00056c0001077983 */ /* 0x000ea20000300800 */
[----:B------:R-:W-:-:S04]  /*402a0*/  LOP3.LUT R12, R12, 0xffff7fff, RZ, 0xc0, !PT ;  /* 0xffff7fff0c0c7812 */ /* 0x000fc800078ec0ff */
[----:B------:R-:W-:Y:S02]  /*402b0*/  @P1 LOP3.LUT R12, R12, 0x8000, RZ, 0xfc, !PT ;  /* 0x000080000c0c1812 */ /* 0x000fe400078efcff */
[----:B------:R-:W-:Y:S02]  /*402c0*/  LOP3.LUT P1, RZ, R6, 0x80, RZ, 0xc0, !PT ;  /* 0x0000008006ff7812 */ /* 0x000fe4000782c0ff */
[----:B------:R-:W-:Y:S02]  /*402d0*/  LOP3.LUT R12, R12, 0xfffeffff, RZ, 0xc0, !PT ;  /* 0xfffeffff0c0c7812 */ /* 0x000fe400078ec0ff */
[----:B0-----:R-:W-:-:S09]  /*402e0*/  @!P6 IADD3 R16, P3, R78, R16, RZ ;  /* 0x000000104e10e210 */ /* 0x001fd20007f7e0ff */
[----:B------:R-:W-:Y:S02]  /*402f0*/  @P1 LOP3.LUT R12, R12, 0x10000, RZ, 0xfc, !PT ;  /* 0x000100000c0c1812 */ /* 0x000fe400078efcff */
[----:B------:R-:W-:Y:S01]  /*40300*/  ISETP.LT.OR P1, PT, R28, 0xb2, !P2 ;  /* 0x000000b21c00780c */ /* 0x000fe20005721670 */
[----:B------:R-:W-:Y:S01]  /*40310*/  @!P6 IMAD.X R17, R82, 0x1, R17, P3 ;  /* 0x000000015211e824 */ /* 0x000fe200018e0611 */
[----:B------:R-:W-:Y:S02]  /*40320*/  F2FP.SATFINITE.E4M3.F32.PACK_AB_MERGE_C R15, RZ, R15, RZ ;  /* 0x0000000fff0f723e */ /* 0x000fe400048070ff */
[----:B------:R-:W-:-:S03]  /*40330*/  LOP3.LUT R4, R4, 0xfffffffe, RZ, 0xc0, !PT ;  /* 0xfffffffe04047812 */ /* 0x000fc600078ec0ff */
[----:B------:R0:W-:Y:S06]  /*40340*/  @!P6 STG.E.U8 desc[UR4][R16.64+0x80], R15 ;  /* 0x0000800f1000e986 */ /* 0x0001ec000c101104 */
[----:B------:R-:W-:Y:S02]  /*40350*/  @!P1 IADD3 R233, P3, P5, R3, R14, R9 ;  /* 0x0000000e03e99210 */ /* 0x000fe40007d7e009 */
[----:B------:R-:W-:Y:S02]  /*40360*/  @P1 LOP3.LUT R4, R4, 0x1, RZ, 0xfc, !PT ;  /* 0x0000000104041812 */ /* 0x000fe400078efcff */
[----:B------:R-:W-:Y:S01]  /*40370*/  @!P1 IADD3.X R237, R2, R29, R8, P3, P5 ;  /* 0x0000001d02ed9210 */ /* 0x000fe20001fea408 */
[----:B0-----:R-:W0:Y:S01]  /*40380*/  @!P4 LDC.64 R16, c[0x0][0x5c0] ;  /* 0x00017000ff10cb82 */ /* 0x001e220000000a00 */
[----:B------:R-:W-:-:S02]  /*40390*/  ISETP.LT.OR P1, PT, R28, 0xb9, !P2 ;  /* 0x000000b91c00780c */ /* 0x000fc40005721670 */
[----:B------:R-:W-:-:S11]  /*403a0*/  LOP3.LUT R0, R0, 0xefffffff, RZ, 0xc0, !PT ;  /* 0xefffffff00007812 */ /* 0x000fd600078ec0ff */
[----:B------:R-:W-:-:S04]  /*403b0*/  @!P1 IADD3 R228, P5, P6, R3, R14, R9 ;  /* 0x0000000e03e49210 */ /* 0x000fc80007ebe009 */
[----:B------:R-:W-:Y:S02]  /*403c0*/  @!P1 IADD3.X R231, R2, R29, R8, P5, P6 ;  /* 0x0000001d02e79210 */ /* 0x000fe40002fec408 */
[----:B------:R-:W-:Y:S02]  /*403d0*/  ISETP.GE.AND P6, PT, R13, 0x89, PT ;  /* 0x000000890d00780c */ /* 0x000fe40003fc6270 */
[----:B------:R-:W-:Y:S02]  /*403e0*/  @P1 LOP3.LUT R0, R0, 0x10000000, RZ, 0xfc, !PT ;  /* 0x1000000000001812 */ /* 0x000fe400078efcff */
[----:B------:R-:W-:Y:S01]  /*403f0*/  ISETP.LT.OR P1, PT, R28, 0xba, !P6 ;  /* 0x000000ba1c00780c */ /* 0x000fe20007721670 */
[----:B----4-:R-:W-:Y:S01]  /*40400*/  FMUL R15, R92, UR60 ;  /* 0x0000003c5c0f7c20 */ /* 0x010fe20008400000 */
[----:B0-----:R-:W-:Y:S01]  /*40410*/  @!P4 IADD3 R16, P3, R50, R16, RZ ;  /* 0x000000103210c210 */ /* 0x001fe20007f7e0ff */
[----:B------:R-:W3:Y:S03]  /*40420*/  LDL.LU R92, [R1+0x570] ;  /* 0x00057000015c7983 */ /* 0x000ee60000300800 */
[----:B------:R-:W-:Y:S01]  /*40430*/  F2FP.SATFINITE.E4M3.F32.PACK_AB_MERGE_C R15, RZ, R15, RZ ;  /* 0x0000000fff0f723e */ /* 0x000fe200048070ff */
[----:B------:R-:W-:Y:S01]  /*40440*/  @!P4 IMAD.X R17, R52, 0x1, R17, P3 ;  /* 0x000000013411c824 */ /* 0x000fe200018e0611 */
[----:B------:R-:W-:-:S02]  /*40450*/  LOP3.LUT P5, RZ, R0, 0x10, RZ, 0xc0, !PT ;  /* 0x0000001000ff7812 */ /* 0x000fc400078ac0ff */
[C---:B------:R-:W-:Y:S02]  /*40460*/  LOP3.LUT P2, RZ, R0.reuse, 0x40, RZ, 0xc0, !PT ;  /* 0x0000004000ff7812 */ /* 0x040fe4000784c0ff */
[----:B------:R0:W-:Y:S01]  /*40470*/  @!P4 STG.E.U8 desc[UR4][R16.64+0x81], R15 ;  /* 0x0000810f1000c986 */ /* 0x0001e2000c101104 */
[----:B------:R-:W-:Y:S02]  /*40480*/  LOP3.LUT R0, R0, 0xff7fffff, RZ, 0xc0, !PT ;  /* 0xff7fffff00007812 */ /* 0x000fe400078ec0ff */
[----:B------:R-:W-:Y:S02]  /*40490*/  @!P1 IADD3 R192, P3, P4, R3, R14, R9 ;  /* 0x0000000e03c09210 */ /* 0x000fe40007c7e009 */
[----:B------:R-:W-:Y:S02]  /*404a0*/  @P1 LOP3.LUT R0, R0, 0x800000, RZ, 0xfc, !PT ;  /* 0x0080000000001812 */ /* 0x000fe400078efcff */
[----:B------:R-:W-:Y:S02]  /*404b0*/  @!P1 IADD3.X R204, R2, R29, R8, P3, P4 ;  /* 0x0000001d02cc9210 */ /* 0x000fe40001fe8408 */
[----:B------:R-:W-:-:S02]  /*404c0*/  ISETP.LT.OR P1, PT, R28, 0xb1, !P0 ;  /* 0x000000b11c00780c */ /* 0x000fc40004721670 */
[----:B------:R-:W-:Y:S01]  /*404d0*/  LOP3.LUT R0, R0, 0xffbfffff, RZ, 0xc0, !PT ;  /* 0xffbfffff00007812 */ /* 0x000fe200078ec0ff */
[----:B0-----:R-:W-:Y:S01]  /*404e0*/  FMUL R15, R93, UR60 ;  /* 0x0000003c5d0f7c20 */ /* 0x001fe20008400000 */
[----:B------:R-:W0:Y:S09]  /*404f0*/  @!P5 LDC.64 R16, c[0x0][0x5c0] ;  /* 0x00017000ff10db82 */ /* 0x000e320000000a00 */
[----:B------:R-:W-:-:S02]  /*40500*/  @!P1 IADD3 R229, P3, P4, R3, R14, R11 ;  /* 0x0000000e03e59210 */ /* 0x000fc40007c7e00b */
[----:B------:R-:W-:Y:S02]  /*40510*/  @P1 LOP3.LUT R0, R0, 0x400000, RZ, 0xfc, !PT ;  /* 0x0040000000001812 */ /* 0x000fe400078efcff */
[----:B------:R-:W-:Y:S02]  /*40520*/  @!P1 IADD3.X R232, R2, R29, R10, P3, P4 ;  /* 0x0000001d02e89210 */ /* 0x000fe40001fe840a */
[----:B------:R-:W-:Y:S02]  /*40530*/  LOP3.LUT P1, RZ, R12, 0x10000, RZ, 0xc0, !PT ;  /* 0x000100000cff7812 */ /* 0x000fe4000782c0ff */
[----:B------:R-:W-:-:S11]  /*40540*/  F2FP.SATFINITE.E4M3.F32.PACK_AB_MERGE_C R15, RZ, R15, RZ ;  /* 0x0000000fff0f723e */ /* 0x000fd600048070ff */
[----:B------:R2:W-:Y:S02]  /*40550*/  @!P1 STG.E.U8 desc[UR4][R214.64+0x88], R15 ;  /* 0x0000880fd6009986 */ /* 0x0005e4000c101104 */
[----:B--2---:R-:W-:Y:S02]  /*40560*/  FMUL R15, R7, UR60 ;  /* 0x0000003c070f7c20 */ /* 0x004fe40008400000 */
[----:B------:R-:W2:Y:S01]  /*40570*/  LDL.LU R7, [R1+0x574] ;  /* 0x0005740001077983 */ /* 0x000ea20000300800 */
[----:B------:R-:W-:-:S03]  /*40580*/  ISETP.LT.OR P1, PT, R28, 0xb2, !P0 ;  /* 0x000000b21c00780c */ /* 0x000fc60004721670 */
[----:B------:R-:W4:Y:S01]  /*40590*/  LDL.LU R85, [R1+0x578] ;  /* 0x0005780001557983 */ /* 0x000f220000300800 */
[----:B------:R-:W-:-:S03]  /*405a0*/  LOP3.LUT R0, R0, 0xffdfffff, RZ, 0xc0, !PT ;  /* 0xffdfffff00007812 */ /* 0x000fc600078ec0ff */
[----:B------:R-:W4:Y:S06]  /*405b0*/  LDL.LU R76, [R1+0x57c] ;  /* 0x00057c00014c7983 */ /* 0x000f2c0000300800 */
[----:B------:R-:W-:Y:S02]  /*405c0*/  @!P1 IADD3 R205, P3, P4, R3, R14, R11 ;  /* 0x0000000e03cd9210 */ /* 0x000fe40007c7e00b */
[----:B------:R-:W-:Y:S02]  /*405d0*/  @P1 LOP3.LUT R0, R0, 0x200000, RZ, 0xfc, !PT ;  /* 0x0020000000001812 */ /* 0x000fe400078efcff */
[----:B------:R-:W-:-:S02]  /*405e0*/  @!P1 IADD3.X R230, R2, R29, R10, P3, P4 ;  /* 0x0000001d02e69210 */ /* 0x000fc40001fe840a */
[----:B------:R-:W-:Y:S02]  /*405f0*/  LOP3.LUT P1, RZ, R12, 0x8000, RZ, 0xc0, !PT ;  /* 0x000080000cff7812 */ /* 0x000fe4000782c0ff */
[----:B------:R-:W-:-:S11]  /*40600*/  F2FP.SATFINITE.E4M3.F32.PACK_AB_MERGE_C R15, RZ, R15, RZ ;  /* 0x0000000fff0f723e */ /* 0x000fd600048070ff */
[----:B------:R3:W-:Y:S01]  /*40610*/  @!P1 STG.E.U8 desc[UR4][R190.64+0x89], R15 ;  /* 0x0000890fbe009986 */ /* 0x0007e2000c101104 */
[----:B------:R-:W-:-:S13]  /*40620*/  ISETP.LT.OR P1, PT, R28, 0xb9, !P0 ;  /* 0x000000b91c00780c */ /* 0x000fda0004721670 */
[----:B------:R-:W-:-:S04]  /*40630*/  @!P1 IADD3 R195, P3, P4, R3, R14, R11 ;  /* 0x0000000e03c39210 */ /* 0x000fc80007c7e00b */
[----:B------:R-:W-:Y:S02]  /*40640*/  @!P1 IADD3.X R215, R2, R29, R10, P3, P4 ;  /* 0x0000001d02d79210 */ /* 0x000fe40001fe840a */
[----:B0-----:R-:W-:-:S05]  /*40650*/  @!P5 IADD3 R16, P3, R79, R16, RZ ;  /* 0x000000104f10d210 */ /* 0x001fca0007f7e0ff */
[----:B------:R-:W-:Y:S02]  /*40660*/  @!P5 IMAD.X R17, R88, 0x1, R17, P3 ;  /* 0x000000015811d824 */ /* 0x000fe400018e0611 */
[----:B---3--:R-:W-:-:S05]  /*40670*/  FMUL R15, R92, UR60 ;  /* 0x0000003c5c0f7c20 */ /* 0x008fca0008400000 */
[----:B------:R-:W-:-:S05]  /*40680*/  F2FP.SATFINITE.E4M3.F32.PACK_AB_MERGE_C R15, RZ, R15, RZ ;  /* 0x0000000fff0f723e */ /* 0x000fca00048070ff */
[----:B------:R0:W-:Y:S01]  /*40690*/  @!P5 STG.E.U8 desc[UR4][R16.64+0x88], R15 ;  /* 0x0000880f1000d986 */ /* 0x0001e2000c101104 */
[----:B------:R-:W-:-:S04]  /*406a0*/  LOP3.LUT R0, R0, 0xfff7ffff, RZ, 0xc0, !PT ;  /* 0xfff7ffff00007812 */ /* 0x000fc800078ec0ff */
[----:B------:R-:W-:-:S04]  /*406b0*/  @P1 LOP3.LUT R0, R0, 0x80000, RZ, 0xfc, !PT ;  /* 0x0008000000001812 */ /* 0x000fc800078efcff */
[----:B------:R-:W-:Y:S02]  /*406c0*/  LOP3.LUT P1, RZ, R0, 0x8000, RZ, 0xc0, !PT ;  /* 0x0000800000ff7812 */ /* 0x000fe4000782c0ff */
[----:B------:R-:W-:Y:S01]  /*406d0*/  LOP3.LUT R12, R12, 0xffffbfff, RZ, 0xc0, !PT ;  /* 0xffffbfff0c0c7812 */ /* 0x000fe200078ec0ff */
[----:B0-----:R-:W0:Y:S10]  /*406e0*/  @!P2 LDC.64 R16, c[0x0][0x5c0] ;  /* 0x00017000ff10ab82 */ /* 0x001e340000000a00 */
[----:B------:R-:W-:Y:S01]  /*406f0*/  @P1 LOP3.LUT R12, R12, 0x4000, RZ, 0xfc, !PT ;  /* 0x000040000c0c1812 */ /* 0x000fe200078efcff */
[----:B--2---:R-:W-:-:S02]  /*40700*/  FMUL R15, R7, UR60 ;  /* 0x0000003c070f7c20 */ /* 0x004fc40008400000 */
[----:B------:R-:W2:Y:S04]  /*40710*/  LDL.LU R7, [R1+0x580] ;  /* 0x0005800001077983 */ /* 0x000ea80000300800 */
[----:B------:R-:W3:Y:S04]  /*40720*/  LDL.LU R156, [R1+0x584] ;  /* 0x00058400019c7983 */ /* 0x000ee80000300800 */
[----:B------:R-:W3:Y:S04]  /*40730*/  LDL.LU R51, [R1+0x588] ;  /* 0x0005880001337983 */ /* 0x000ee80000300800 */
[----:B------:R-:W3:Y:S01]  /*40740*/  LDL.LU R64, [R1+0x58c] ;  /* 0x00058c0001407983 */ /* 0x000ee20000300800 */
[----:B------:R-:W-:-:S02]  /*40750*/  ISETP.LT.OR P1, PT, R28, 0xba, !P0 ;  /* 0x000000ba1c00780c */ /* 0x000fc40004721670 */
[----:B------:R-:W-:-:S11]  /*40760*/  LOP3.LUT R0, R0, 0xfffeffff, RZ, 0xc0, !PT ;  /* 0xfffeffff00007812 */ /* 0x000fd600078ec0ff */
[----:B------:R-:W-:Y:S02]  /*40770*/  @!P1 IADD3 R194, P3, P4, R3, R14, R11 ;  /* 0x0000000e03c29210 */ /* 0x000fe40007c7e00b */
[----:B------:R-:W-:Y:S02]  /*40780*/  @P1 LOP3.LUT R0, R0, 0x10000, RZ, 0xfc, !PT ;  /* 0x0001000000001812 */ /* 0x000fe400078efcff */
[----:B------:R-:W-:Y:S02]  /*40790*/  @!P1 IADD3.X R214, R2, R29, R10, P3, P4 ;  /* 0x0000001d02d69210 */ /* 0x000fe40001fe840a */
[----:B------:R-:W-:Y:S02]  /*407a0*/  ISETP.LT.OR P1, PT, R28, 0xc1, !P6 ;  /* 0x000000c11c00780c */ /* 0x000fe40007721670 */
[----:B0-----:R-:W-:Y:S02]  /*407b0*/  @!P2 IADD3 R16, P3, R83, R16, RZ ;  /* 0x000000105310a210 */ /* 0x001fe40007f7e0ff */
[----:B------:R-:W-:-:S03]  /*407c0*/  F2FP.SATFINITE.E4M3.F32.PACK_AB_MERGE_C R15, RZ, R15, RZ ;  /* 0x0000000fff0f723e */ /* 0x000fc600048070ff */
[----:B------:R-:W-:-:S06]  /*407d0*/  @!P2 IMAD.X R17, R94, 0x1, R17, P3 ;  /* 0x000000015e11a824 */ /* 0x000fcc00018e0611 */
[----:B------:R-:W-:Y:S01]  /*407e0*/  @!P1 IADD3 R92, P4, P5, R3, R14, R9 ;  /* 0x0000000e035c9210 */ /* 0x000fe20007d9e009 */
[----:B------:R4:W-:Y:S03]  /*407f0*/  @!P2 STG.E.U8 desc[UR4][R16.64+0x89], R15 ;  /* 0x0000890f1000a986 */ /* 0x0009e6000c101104 */
[----:B------:R-:W-:Y:S02]  /*40800*/  @!P1 IADD3.X R93, R2, R29, R8, P4, P5 ;  /* 0x0000001d025d9210 */ /* 0x000fe400027ea408 */
[----:B------:R-:W-:Y:S02]  /*40810*/  LOP3.LUT P5, RZ, R6, 0x4000, RZ, 0xc0, !PT ;  /* 0x0000400006ff7812 */ /* 0x000fe400078ac0ff */
[----:B------:R-:W-:Y:S02]  /*40820*/  ISETP.LT.OR P2, PT, R28, 0xc2, !P6 ;  /* 0x000000c21c00780c */ /* 0x000fe40007741670 */
[----:B------:R-:W-:Y:S01]  /*40830*/  LOP3.LUT R0, R0, 0xfdffffff, RZ, 0xc0, !PT ;  /* 0xfdffffff00007812 */ /* 0x000fe200078ec0ff */
[----:B----4-:R-:W-:-:S03]  /*40840*/  FMUL R15, R85, UR60 ;  /* 0x0000003c550f7c20 */ /* 0x010fc60008400000 */
[----:B------:R-:W-:Y:S02]  /*40850*/  @P1 LOP3.LUT R0, R0, 0x2000000, RZ, 0xfc, !PT ;  /* 0x0200000000001812 */ /* 0x000fe400078efcff */
[----:B------:R-:W-:Y:S02]  /*40860*/  F2FP.SATFINITE.E4M3.F32.PACK_AB_MERGE_C R15, RZ, R15, RZ ;  /* 0x0000000fff0f723e */ /* 0x000fe400048070ff */
[----:B------:R-:W-:-:S03]  /*40870*/  LOP3.LUT P1, RZ, R12, 0x4000, RZ, 0xc0, !PT ;  /* 0x000040000cff7812 */ /* 0x000fc6000782c0ff */
[----:B------:R0:W-:Y:S01]  /*40880*/  @!P5 STG.E.U8 desc[UR4][R224.64+0x80], R15 ;  /* 0x0000800fe000d986 */ /* 0x0001e2000c101104 */
[----:B------:R-:W-:Y:S02]  /*40890*/  LOP3.LUT R0, R0, 0xffefffff, RZ, 0xc0, !PT ;  /* 0xffefffff00007812 */ /* 0x000fe400078ec0ff */
[----:B------:R-:W-:Y:S02]  /*408a0*/  @!P2 IADD3 R86, P3, P4, R3, R14, R9 ;  /* 0x0000000e0356a210 */ /* 0x000fe40007c7e009 */
[----:B------:R-:W-:Y:S01]  /*408b0*/  @P2 LOP3.LUT R0, R0, 0x100000, RZ, 0xfc, !PT ;  /* 0x0010000000002812 */ /* 0x000fe200078efcff */
[----:B0-----:R-:W-:Y:S01]  /*408c0*/  FMUL R15, R76, UR60 ;  /* 0x0000003c4c0f7c20 */ /* 0x001fe20008400000 */
[----:B------:R-:W-:Y:S02]  /*408d0*/  @!P2 IADD3.X R87, R2, R29, R8, P3, P4 ;  /* 0x0000001d0257a210 */ /* 0x000fe40001fe8408 */
[----:B------:R-:W-:Y:S02]  /*408e0*/  ISETP.LT.OR P2, PT, R28, 0xc9, !P6 ;  /* 0x000000c91c00780c */ /* 0x000fe40007741670 */
[----:B------:R-:W-:-:S02]  /*408f0*/  F2FP.SATFINITE.E4M3.F32.PACK_AB_MERGE_C R15, RZ, R15, RZ ;  /* 0x0000000fff0f723e */ /* 0x000fc400048070ff */
[----:B------:R-:W-:-:S03]  /*40900*/  ISETP.LT.OR P5, PT, R28, 0xca, !P6 ;  /* 0x000000ca1c00780c */ /* 0x000fc600077a1670 */
[----:B------:R2:W-:Y:S01]  /*40910*/  @!P1 STG.E.U8 desc[UR4][R212.64+0x81], R15 ;  /* 0x0000810fd4009986 */ /* 0x0005e2000c101104 */
[----:B------:R-:W-:Y:S02]  /*40920*/  ISETP.LT.OR P1, PT, R28, 0x81, !P0 ;  /* 0x000000811c00780c */ /* 0x000fe40004721670 */
[----:B------:R-:W-:-:S03]  /*40930*/  LOP3.LUT R0, R0, 0xfffbffff, RZ, 0xc0, !PT ;  /* 0xfffbffff00007812 */ /* 0x000fc600078ec0ff */
[CCC-:B------:R-:W-:Y:S02]  /*40940*/  @!P2 IADD3 R80, P3, P4, R3.reuse, R14.reuse, R9.reuse ;  /* 0x0000000e0350a210 */ /* 0x1c0fe40007c7e009 */
[----:B------:R-:W-:Y:S02]  /*40950*/  @P2 LOP3.LUT R0, R0, 0x40000, RZ, 0xfc, !PT ;  /* 0x0004000000002812 */ /* 0x000fe400078efcff */
[----:B------:R-:W-:Y:S02]  /*40960*/  @!P2 IADD3.X R84, R2, R29, R8, P3, P4 ;  /* 0x0000001d0254a210 */ /* 0x000fe40001fe8408 */
[----:B------:R-:W-:Y:S02]  /*40970*/  LOP3.LUT R0, R0, 0xfffdffff, RZ, 0xc0, !PT ;  /* 0xfffdffff00007812 */ /* 0x000fe400078ec0ff */
[----:B------:R-:W0:Y:S01]  /*40980*/  @!P1 LDC.64 R16, c[0x0][0x5c0] ;  /* 0x00017000ff109b82 */ /* 0x000e220000000a00 */
[----:B------:R-:W-:Y:S02]  /*40990*/  @!P5 IADD3 R85, P3, P4, R3, R14, R9 ;  /* 0x0000000e0355d210 */ /* 0x000fe40007c7e009 */
[----:B------:R-:W-:-:S02]  /*409a0*/  @P5 LOP3.LUT R0, R0, 0x20000, RZ, 0xfc, !PT ;  /* 0x0002000000005812 */ /* 0x000fc400078efcff */
[----:B------:R-:W-:Y:S02]  /*409b0*/  @!P5 IADD3.X R81, R2, R29, R8, P3, P4 ;  /* 0x0000001d0251d210 */ /* 0x000fe40001fe8408 */
[----:B------:R-:W-:Y:S02]  /*409c0*/  ISETP.LT.OR P5, PT, R28, 0xc1, !P0 ;  /* 0x000000c11c00780c */ /* 0x000fe400047a1670 */
[----:B------:R-:W-:-:S11]  /*409d0*/  LOP3.LUT P2, RZ, R12, 0x2000, RZ, 0xc0, !PT ;  /* 0x000020000cff7812 */ /* 0x000fd6000784c0ff */
[----:B------:R-:W-:-:S04]  /*409e0*/  @!P5 IADD3 R76, P3, P4, R3, R14, R11 ;  /* 0x0000000e034cd210 */ /* 0x000fc80007c7e00b */
[----:B------:R-:W-:Y:S02]  /*409f0*/  @!P5 IADD3.X R77, R2, R29, R10, P3, P4 ;  /* 0x0000001d024dd210 */ /* 0x000fe40001fe840a */
[----:B0-----:R-:W-:-:S05]  /*40a00*/  @!P1 IADD3 R16, P3, R91, R16, RZ ;  /* 0x000000105b109210 */ /* 0x001fca0007f7e0ff */
[----:B------:R-:W-:Y:S01]  /*40a10*/  @!P1 IMAD.X R17, R96, 0x1, R17, P3 ;  /* 0x0000000160119824 */ /* 0x000fe200018e0611 */
[----:B------:R-:W-:-:S04]  /*40a20*/  LOP3.LUT R0, R0, 0xffff7fff, RZ, 0xc0, !PT ;  /* 0xffff7fff00007812 */ /* 0x000fc800078ec0ff */
[----:B------:R-:W-:Y:S02]  /*40a30*/  @P5 LOP3.LUT R0, R0, 0x8000, RZ, 0xfc, !PT ;  /* 0x0000800000005812 */ /* 0x000fe400078efcff */
[----:B------:R-:W-:Y:S02]  /*40a40*/  ISETP.LT.OR P5, PT, R28, 0xc2, !P0 ;  /* 0x000000c21c00780c */ /* 0x000fe400047a1670 */
[----:B------:R-:W-:-:S11]  /*40a50*/  LOP3.LUT R0, R0, 0xffffefff, RZ, 0xc0, !PT ;  /* 0xffffefff00007812 */ /* 0x000fd600078ec0ff */
[----:B------:R-:W-:-:S04]  /*40a60*/  @!P5 IADD3 R74, P3, P4, R3, R14, R11 ;  /* 0x0000000e034ad210 */ /* 0x000fc80007c7e00b */
[----:B------:R-:W-:Y:S02]  /*40a70*/  @!P5 IADD3.X R75, R2, R29, R10, P3, P4 ;  /* 0x0000001d024bd210 */ /* 0x000fe40001fe840a */
[----:B------:R-:W-:Y:S01]  /*40a80*/  @P5 LOP3.LUT R0, R0, 0x1000, RZ, 0xfc, !PT ;  /* 0x0000100000005812 */ /* 0x000fe200078efcff */
[----:B--2---:R-:W-:-:S05]  /*40a90*/  FMUL R15, R7, UR60 ;  /* 0x0000003c070f7c20 */ /* 0x004fca0008400000 */
[----:B------:R-:W-:-:S05]  /*40aa0*/  F2FP.SATFINITE.E4M3.F32.PACK_AB_MERGE_C R15, RZ, R15, RZ ;  /* 0x0000000fff0f723e */ /* 0x000fca00048070ff */
[----:B------:R0:W-:Y:S02]  /*40ab0*/  @!P1 STG.E.U8 desc[UR4][R16.64+0x80], R15 ;  /* 0x0000800f10009986 */ /* 0x0001e4000c101104 */
[----:B0-----:R-:W0:Y:S01]  /*40ac0*/  @!P2 LDC.64 R16, c[0x0][0x5c0] ;  /* 0x00017000ff10ab82 */ /* 0x001e220000000a00 */
[----:B---3--:R-:W-:Y:S02]  /*40ad0*/  FMUL R15, R156, UR60 ;  /* 0x0000003c9c0f7c20 */ /* 0x008fe40008400000 */
[----:B------:R-:W2:Y:S01]  /*40ae0*/  LDL.LU R156, [R1+0x590] ;  /* 0x00059000019c7983 */ /* 0x000ea20000300800 */
[----:B------:R-:W-:Y:S02]  /*40af0*/  ISETP.LT.OR P1, PT, R28, 0xc9, !P0 ;  /* 0x000000c91c00780c */ /* 0x000fe40004721670 */
[----:B------:R-:W-:-:S11]  /*40b00*/  F2FP.SATFINITE.E4M3.F32.PACK_AB_MERGE_C R15, RZ, R15, RZ ;  /* 0x0000000fff0f723e */ /* 0x000fd600048070ff */
[----:B------:R-:W-:Y:S02]  /*40b10*/  @!P1 IADD3 R225, P4, P5, R3, R14, R11 ;  /* 0x0000000e03e19210 */ /* 0x000fe40007d9e00b */
[----:B0-----:R-:W-:Y:S02]  /*40b20*/  @!P2 IADD3 R16, P3, R90, R16, RZ ;  /* 0x000000105a10a210 */ /* 0x001fe40007f7e0ff */
[----:B------:R-:W-:-:S03]  /*40b30*/  @!P1 IADD3.X R7, R2, R29, R10, P4, P5 ;  /* 0x0000001d02079210 */ /* 0x000fc600027ea40a */
[----:B------:R-:W-:Y:S01]  /*40b40*/  @!P2 IMAD.X R17, R95, 0x1, R17, P3 ;  /* 0x000000015f11a824 */ /* 0x000fe200018e0611 */
[----:B------:R-:W-:-:S04]  /*40b50*/  LOP3.LUT P4, RZ, R6, 0x200000, RZ, 0xc0, !PT ;  /* 0x0020000006ff7812 */ /* 0x000fc8000788c0ff */
[----:B------:R0:W-:Y:S02]  /*40b60*/  @!P2 STG.E.U8 desc[UR4][R16.64+0x81], R15 ;  /* 0x0000810f1000a986 */ /* 0x0001e4000c101104 */
[----:B0-----:R-:W-:-:S05]  /*40b70*/  FMUL R15, R51, UR60 ;  /* 0x0000003c330f7c20 */ /* 0x001fca0008400000 */
[----:B------:R-:W-:-:S05]  /*40b80*/  F2FP.SATFINITE.E4M3.F32.PACK_AB_MERGE_C R15, RZ, R15, RZ ;  /* 0x0000000fff0f723e */ /* 0x000fca00048070ff */
[----:B------:R0:W-:Y:S02]  /*40b90*/  @!P4 STG.E.U8 desc[UR4][R184.64+0x88], R15 ;  /* 0x0000880fb800c986 */ /* 0x0001e4000c101104 */
[----:B0-----:R-:W-:Y:S02]  /*40ba0*/  FMUL R15, R64, UR60 ;  /* 0x0000003c400f7c20 */ /* 0x001fe40008400000 */
[----:B------:R-:W3:Y:S04]  /*40bb0*/  LDL.LU R64, [R1+0x594] ;  /* 0x0005940001407983 */ /* 0x000ee80000300800 */
[----:B------:R-:W4:Y:S01]  /*40bc0*/  LDL.LU R51, [R1+0x598] ;  /* 0x0005980001337983 */ /* 0x000f220000300800 */
[----:B------:R-:W-:Y:S02]  /*40bd0*/  LOP3.LUT R0, R0, 0xfffffbff, RZ, 0xc0, !PT ;  /* 0xfffffbff00007812 */ /* 0x000fe400078ec0ff */
[----:B------:R-:W-:Y:S01]  /*40be0*/  LOP3.LUT P6, RZ, R6, 0x100000, RZ, 0xc0, !PT ;  /* 0x0010000006ff7812 */ /* 0x000fe200078cc0ff */
[----:B------:R-:W4:Y:S01]  /*40bf0*/  LDL.LU R68, [R1+0x59c] ;  /* 0x00059c0001447983 */ /* 0x000f220000300800 */
[----:B------:R-:W-:-:S02]  /*40c00*/  @P1 LOP3.LUT R0, R0, 0x400, RZ, 0xfc, !PT ;  /* 0x0000040000001812 */ /* 0x000fc400078efcff */
[----:B------:R-:W-:Y:S02]  /*40c10*/  ISETP.LT.OR P1, PT, R28, 0xca, !P0 ;  /* 0x000000ca1c00780c */ /* 0x000fe40004721670 */
[----:B------:R-:W-:Y:S02]  /*40c20*/  LOP3.LUT R0, R0, 0xfffffffe, RZ, 0xc0, !PT ;  /* 0xfffffffe00007812 */ /* 0x000fe400078ec0ff */
[----:B------:R-:W-:Y:S02]  /*40c30*/  ISETP.GE.AND P5, PT, R13, 0x89, PT ;  /* 0x000000890d00780c */ /* 0x000fe40003fa6270 */
[----:B------:R-:W-:-:S07]  /*40c40*/  F2FP.SATFINITE.E4M3.F32.PACK_AB_MERGE_C R15, RZ, R15, RZ ;  /* 0x0000000fff0f723e */ /* 0x000fce00048070ff */
[----:B------:R-:W-:Y:S02]  /*40c50*/  @!P1 IADD3 R212, P2, P3, R3, R14, R11 ;  /* 0x0000000e03d49210 */ /* 0x000fe40007b5e00b */
[----:B------:R-:W-:Y:S02]  /*40c60*/  @P1 LOP3.LUT R0, R0, 0x1, RZ, 0xfc, !PT ;  /* 0x0000000100001812 */ /* 0x000fe400078efcff */
[----:B------:R-:W-:Y:S02]  /*40c70*/  @!P1 IADD3.X R224, R2, R29, R10, P2, P3 ;  /* 0x0000001d02e09210 */ /* 0x000fe400017e640a */
[C---:B------:R-:W-:Y:S01]  /*40c80*/  ISETP.LT.OR P1, PT, R28.reuse, 0xd1, !P5 ;  /* 0x000000d11c00780c */ /* 0x040fe20006f21670 */
[----:B------:R0:W-:Y:S01]  /*40c90*/  @!P6 STG.E.U8 desc[UR4][R170.64+0x89], R15 ;  /* 0x0000890faa00e986 */ /* 0x0001e2000c101104 */
[C---:B------:R-:W-:Y:S02]  /*40ca0*/  ISETP.LT.OR P6, PT, R28.reuse, 0x89, !P0 ;  /* 0x000000891c00780c */ /* 0x040fe400047c1670 */
[----:B------:R-:W-:-:S02]  /*40cb0*/  ISETP.LT.OR P4, PT, R28, 0xd2, !P5 ;  /* 0x000000d21c00780c */ /* 0x000fc40006f81670 */
[----:B------:R-:W-:-:S07]  /*40cc0*/  LOP3.LUT R0, R0, 0xffffbfff, RZ, 0xc0, !PT ;  /* 0xffffbfff00007812 */ /* 0x000fce00078ec0ff */
[CCC-:B------:R-:W-:Y:S02]  /*40cd0*/  @!P1 IADD3 R213, P2, P3, R3.reuse, R14.reuse, R9.reuse ;  /* 0x0000000e03d59210 */ /* 0x1c0fe40007b5e009 */
[----:B------:R-:W-:Y:S01]  /*40ce0*/  @P1 LOP3.LUT R0, R0, 0x4000, RZ, 0xfc, !PT ;  /* 0x0000400000001812 */ /* 0x000fe200078efcff */
[----:B------:R-:W1:Y:S01]  /*40cf0*/  @!P6 LDC.64 R16, c[0x0][0x5c0] ;  /* 0x00017000ff10eb82 */ /* 0x000e620000000a00 */
[----:B------:R-:W-:Y:S02]  /*40d00*/  @!P1 IADD3.X R193, R2, R29, R8, P2, P3 ;  /* 0x0000001d02c19210 */ /* 0x000fe400017e6408 */
[----:B------:R-:W-:Y:S02]  /*40d10*/  LOP3.LUT R0, R0, 0xffffdfff, RZ, 0xc0, !PT ;  /* 0xffffdfff00007812 */ /* 0x000fe400078ec0ff */
[----:B------:R-:W-:Y:S02]  /*40d20*/  @!P4 IADD3 R191, P2, P3, R3, R14, R9 ;  /* 0x0000000e03bfc210 */ /* 0x000fe40007b5e009 */
[----:B------:R-:W-:-:S02]  /*40d30*/  @P4 LOP3.LUT R0, R0, 0x2000, RZ, 0xfc, !PT ;  /* 0x0000200000004812 */ /* 0x000fc400078efcff */
[----:B------:R-:W-:Y:S02]  /*40d40*/  @!P4 IADD3.X R190, R2, R29, R8, P2, P3 ;  /* 0x0000001d02bec210 */ /* 0x000fe400017e6408 */
[----:B------:R-:W-:Y:S02]  /*40d50*/  ISETP.LT.OR P4, PT, R28, 0xd9, !P5 ;  /* 0x000000d91c00780c */ /* 0x000fe40006f81670 */
[----:B------:R-:W-:-:S11]  /*40d60*/  LOP3.LUT P1, RZ, R12, 0x1000, RZ, 0xc0, !PT ;  /* 0x000010000cff7812 */ /* 0x000fd6000782c0ff */
[----:B------:R-:W-:-:S04]  /*40d70*/  @!P4 IADD3 R185, P2, P3, R3, R14, R9 ;  /* 0x0000000e03b9c210 */ /* 0x000fc80007b5e009 */
[----:B------:R-:W-:Y:S02]  /*40d80*/  @!P4 IADD3.X R184, R2, R29, R8, P2, P3 ;  /* 0x0000001d02b8c210 */ /* 0x000fe400017e6408 */
[----:B-1----:R-:W-:-:S05]  /*40d90*/  @!P6 IADD3 R16, P2, R57, R16, RZ ;  /* 0x000000103910e210 */ /* 0x002fca0007f5e0ff */
[----:B------:R-:W-:Y:S01]  /*40da0*/  @!P6 IMAD.X R17, R89, 0x1, R17, P2 ;  /* 0x000000015911e824 */ /* 0x000fe200010e0611 */
[----:B------:R-:W-:-:S04]  /*40db0*/  LOP3.LUT R0, R0, 0xfffff7ff, RZ, 0xc0, !PT ;  /* 0xfffff7ff00007812 */ /* 0x000fc800078ec0ff */
[----:B------:R-:W-:Y:S02]  /*40dc0*/  @P4 LOP3.LUT R0, R0, 0x800, RZ, 0xfc, !PT ;  /* 0x0000080000004812 */ /* 0x000fe400078efcff */
[----:B------:R-:W-:-:S13]  /*40dd0*/  ISETP.LT.OR P4, PT, R28, 0xda, !P5 ;  /* 0x000000da1c00780c */ /* 0x000fda0006f81670 */
[----:B0-----:R-:W-:-:S04]  /*40de0*/  @!P4 IADD3 R171, P2, P3, R3, R14, R9 ;  /* 0x0000000e03abc210 */ /* 0x001fc80007b5e009 */
[----:B------:R-:W-:Y:S01]  /*40df0*/  @!P4 IADD3.X R170, R2, R29, R8, P2, P3 ;  /* 0x0000001d02aac210 */ /* 0x000fe200017e6408 */
[----:B--2---:R-:W-:-:S05]  /*40e00*/  FMUL R15, R156, UR60 ;  /* 0x0000003c9c0f7c20 */ /* 0x004fca0008400000 */
[----:B------:R-:W-:-:S05]  /*40e10*/  F2FP.SATFINITE.E4M3.F32.PACK_AB_MERGE_C R15, RZ, R15, RZ ;  /* 0x0000000fff0f723e */ /* 0x000fca00048070ff */
[----:B------:R0:W-:Y:S02]  /*40e20*/  @!P6 STG.E.U8 desc[UR4][R16.64+0x88], R15 ;  /* 0x0000880f1000e986 */ /* 0x0001e4000c101104 */
[----:B0-----:R-:W0:Y:S02]  /*40e30*/  @!P1 LDC.64 R16, c[0x0][0x5c0] ;  /* 0x00017000ff109b82 */ /* 0x001e240000000a00 */
[----:B0-----:R-:W-:-:S05]  /*40e40*/  @!P1 IADD3 R16, P2, R53, R16, RZ ;  /* 0x0000001035109210 */ /* 0x001fca0007f5e0ff */
[----:B------:R-:W-:Y:S02]  /*40e50*/  @!P1 IMAD.X R17, R56, 0x1, R17, P2 ;  /* 0x0000000138119824 */ /* 0x000fe400010e0611 */
[----:B---3--:R-:W-:Y:S02]  /*40e60*/  FMUL R15, R64, UR60 ;  /* 0x0000003c400f7c20 */ /* 0x008fe40008400000 */
[----:B------:R-:W2:Y:S03]  /*40e70*/  LDL.LU R64, [R1+0x5a0] ;  /* 0x0005a00001407983 */ /* 0x000ea60000300800 */
[----:B------:R-:W-:-:S05]  /*40e80*/  F2FP.SATFINITE.E4M3.F32.PACK_AB_MERGE_C R15, RZ, R15, RZ ;  /* 0x0000000fff0f723e */ /* 0x000fca00048070ff */
[----:B------:R4:W-:Y:S02]  /*40e90*/  @!P1 STG.E.U8 desc[UR4][R16.64+0x89], R15 ;  /* 0x0000890f10009986 */ /* 0x0009e4000c101104 */
[----:B----4-:R-:W-:Y:S02]  /*40ea0*/  FMUL R15, R51, UR60 ;  /* 0x0000003c330f7c20 */ /* 0x010fe40008400000 */
[----:B------:R-:W3:Y:S01]  /*40eb0*/  LDL.LU R51, [R1+0x5a4] ;  /* 0x0005a40001337983 */ /* 0x000ee20000300800 */
[----:B------:R-:W-:Y:S02]  /*40ec0*/  ISETP.LT.OR P5, PT, R28, 0xd1, !P0 ;  /* 0x000000d11c00780c */ /* 0x000fe400047a1670 */
[----:B------:R-:W-:-:S04]  /*40ed0*/  LOP3.LUT R0, R0, 0xfffffdff, RZ, 0xc0, !PT ;  /* 0xfffffdff00007812 */ /* 0x000fc800078ec0ff */
[----:B------:R-:W-:-:S07]  /*40ee0*/  @P4 LOP3.LUT R0, R0, 0x200, RZ, 0xfc, !PT ;  /* 0x0000020000004812 */ /* 0x000fce00078efcff */
[----:B------:R-:W-:-:S04]  /*40ef0*/  @!P5 IADD3 R156, P3, P4, R3, R14, R11 ;  /* 0x0000000e039cd210 */ /* 0x000fc80007c7e00b */
[----:B------:R-:W-:Y:S02]  /*40f00*/  @!P5 IADD3.X R96, R2, R29, R10, P3, P4 ;  /* 0x0000001d0260d210 */ /* 0x000fe40001fe840a */
[----:B------:R-:W-:Y:S02]  /*40f10*/  ISETP.LT.OR P4, PT, R28, 0xd2, !P0 ;  /* 0x000000d21c00780c */ /* 0x000fe40004781670 */
[----:B------:R-:W-:-:S11]  /*40f20*/  LOP3.LUT R12, R12, 0xffffffbf, RZ, 0xc0, !PT ;  /* 0xffffffbf0c0c7812 */ /* 0x000fd600078ec0ff */
[----:B------:R-:W-:Y:S02]  /*40f30*/  @!P4 IADD3 R95, P1, P2, R3, R14, R11 ;  /* 0x0000000e035fc210 */ /* 0x000fe40007a3e00b */
[----:B------:R-:W-:Y:S02]  /*40f40*/  @P4 LOP3.LUT R12, R12, 0x40, RZ, 0xfc, !PT ;  /* 0x000000400c0c4812 */ /* 0x000fe400078efcff */
[----:B------:R-:W-:Y:S02]  /*40f50*/  @!P4 IADD3.X R94, R2, R29, R10, P1, P2 ;  /* 0x0000001d025ec210 */ /* 0x000fe40000fe440a */
[----:B------:R-:W-:-:S04]  /*40f60*/  ISETP.GE.AND P4, PT, R13, 0x1, PT ;  /* 0x000000010d00780c */ /* 0x000fc80003f86270 */
[----:B------:R-:W-:-:S13]  /*40f70*/  ISETP.LT.OR P1, PT, R28, 0x91, !P4 ;  /* 0x000000911c00780c */ /* 0x000fda0006721670 */
[----:B------:R-:W0:Y:S01]  /*40f80*/  @!P1 LDC.64 R16, c[0x0][0x5c0] ;  /* 0x00017000ff109b82 */ /* 0x000e220000000a00 */
[----:B------:R-:W-:Y:S02]  /*40f90*/  F2FP.SATFINITE.E4M3.F32.PACK_AB_MERGE_C R15, RZ, R15, RZ ;  /* 0x0000000fff0f723e */ /* 0x000fe400048070ff */
[----:B0-----:R-:W-:-:S05]  /*40fa0*/  @!P1 IADD3 R16, P2, R14, R16, RZ ;  /* 0x000000100e109210 */ /* 0x001fca0007f5e0ff */
[----:B------:R-:W-:-:S05]  /*40fb0*/  @!P1 IMAD.X R17, R29, 0x1, R17, P2 ;  /* 0x000000011d119824 */ /* 0x000fca00010e0611 */
[----:B------:R0:W-:Y:S01]  /*40fc0*/  @!P1 STG.E.U8 desc[UR4][R16.64+0x90], R15 ;  /* 0x0000900f10009986 */ /* 0x0001e2000c101104 */
[----:B------:R-:W-:Y:S01]  /*40fd0*/  ISETP.LT.OR P1, PT, R28, 0x92, !P4 ;  /* 0x000000921c00780c */ /* 0x000fe20006721670 */
[----:B0-----:R-:W-:Y:S02]  /*40fe0*/  FMUL R15, R68, UR60 ;  /* 0x0000003c440f7c20 */ /* 0x001fe40008400000 */
[----:B------:R-:W4:Y:S10]  /*40ff0*/  LDL.LU R68, [R1+0x5a8] ;  /* 0x0005a80001447983 */ /* 0x000f340000300800 */
[----:B------:R-:W0:Y:S01]  /*41000*/  @!P1 LDC.64 R16, c[0x0][0x5c0] ;  /* 0x00017000ff109b82 */ /* 0x000e220000000a00 */
[----:B------:R-:W-:-:S02]  /*41010*/  LOP3.LUT R0, R0, 0xfffffeff, RZ, 0xc0, !PT ;  /* 0xfffffeff00007812 */ /* 0x000fc400078ec0ff */
[----:B------:R-:W-:Y:S02]  /*41020*/  F2FP.SATFINITE.E4M3.F32.PACK_AB_MERGE_C R15, RZ, R15, RZ ;  /* 0x0000000fff0f723e */ /* 0x000fe400048070ff */
[----:B------:R-:W-:Y:S02]  /*41030*/  @P5 LOP3.LUT R0, R0, 0x100, RZ, 0xfc, !PT ;  /* 0x0000010000005812 */ /* 0x000fe400078efcff */
[----:B------:R-:W-:Y:S02]  /*41040*/  LOP3.LUT P5, RZ, R6, 0x10000000, RZ, 0xc0, !PT ;  /* 0x1000000006ff7812 */ /* 0x000fe400078ac0ff */
[----:B0-----:R-:W-:-:S05]  /*41050*/  @!P1 IADD3 R16, P2, R14, R16, RZ ;  /* 0x000000100e109210 */ /* 0x001fca0007f5e0ff */
[----:B------:R-:W-:-:S05]  /*41060*/  @!P1 IMAD.X R17, R29, 0x1, R17, P2 ;  /* 0x000000011d119824 */ /* 0x000fca00010e0611 */
[----:B------:R2:W-:Y:S01]  /*41070*/  @!P1 STG.E.U8 desc[UR4][R16.64+0x91], R15 ;  /* 0x0000910f10009986 */ /* 0x0005e2000c101104 */
[----:B------:R-:W-:Y:S01]  /*41080*/  LOP3.LUT P6, RZ, R6, 0x8000000, RZ, 0xc0, !PT ;  /* 0x0800000006ff7812 */ /* 0x000fe200078cc0ff */
[----:B--2---:R-:W-:Y:S02]  /*41090*/  FMUL R15, R64, UR60 ;  /* 0x0000003c400f7c20 */ /* 0x004fe40008400000 */
[----:B------:R-:W2:Y:S03]  /*410a0*/  LDL.LU R64, [R1+0x5ac] ;  /* 0x0005ac0001407983 */ /* 0x000ea60000300800 */
[----:B------:R-:W-:-:S05]  /*410b0*/  F2FP.SATFINITE.E4M3.F32.PACK_AB_MERGE_C R15, RZ, R15, RZ ;  /* 0x0000000fff0f723e */ /* 0x000fca00048070ff */
[----:B------:R3:W-:Y:S02]  /*410c0*/  @!P5 STG.E.U8 desc[UR4][R222.64+0x90], R15 ;  /* 0x0000900fde00d986 */ /* 0x0007e4000c101104 */
[----:B---3--:R-:W-:Y:S02]  /*410d0*/  FMUL R15, R51, UR60 ;  /* 0x0000003c330f7c20 */ /* 0x008fe40008400000 */
[----:B------:R-:W3:Y:S03]  /*410e0*/  LDL.LU R51, [R1+0x5b0] ;  /* 0x0005b00001337983 */ /* 0x000ee60000300800 */
[----:B------:R-:W-:Y:S01]  /*410f0*/  F2FP.SATFINITE.E4M3.F32.PACK_AB_MERGE_C R15, RZ, R15, RZ ;  /* 0x0000000fff0f723e */ /* 0x000fe200048070ff */
[----:B------:R-:W3:Y:S04]  /*41100*/  LDL.LU R50, [R1+0x5b4] ;  /* 0x0005b40001327983 */ /* 0x000ee80000300800 */
[----:B------:R0:W-:Y:S04]  /*41110*/  @!P6 STG.E.U8 desc[UR4][R210.64+0x91], R15 ;  /* 0x0000910fd200e986 */ /* 0x0001e8000c101104 */
[----:B0-----:R-:W3:Y:S04]  /*41120*/  LDL.LU R211, [R1+0x5b8] ;  /* 0x0005b80001d37983 */ /* 0x001ee80000300800 */
[----:B------:R-:W3:Y:S01]  /*41130*/  LDL.LU R222, [R1+0x5bc] ;  /* 0x0005bc0001de7983 */ /* 0x000ee20000300800 */
[----:B------:R-:W-:-:S02]  /*41140*/  ISETP.LT.OR P3, PT, R28, 0xd9, !P0 ;  /* 0x000000d91c00780c */ /* 0x000fc40004761670 */
[----:B------:R-:W-:-:S11]  /*41150*/  LOP3.LUT R0, R0, 0xffffffef, RZ, 0xc0, !PT ;  /* 0xffffffef00007812 */ /* 0x000fd600078ec0ff */
        /* <DEDUP_REMOVED lines=8> */
[----:B------:R-:W-:-:S04]  /*411e0*/  ISETP.GE.AND P3, PT, R13, 0x89, PT ;  /* 0x000000890d00780c */ /* 0x000fc80003f66270 */
[C---:B------:R-:W-:Y:S02]  /*411f0*/  ISETP.LT.OR P5, PT, R28.reuse, 0xe1, !P3 ;  /* 0x000000e11c00780c */ /* 0x040fe40005fa1670 */
[----:B------:R-:W-:-:S11]  /*41200*/  ISETP.LT.OR P6, PT, R28, 0xe2, !P3 ;  /* 0x000000e21c00780c */ /* 0x000fd60005fc1670 */
[----:B------:R-:W-:-:S04]  /*41210*/  @!P5 IADD3 R83, P1, P2, R3, R14, R9 ;  /* 0x0000000e0353d210 */ /* 0x000fc80007a3e009 */
[----:B------:R-:W-:Y:S02]  /*41220*/  @!P5 IADD3.X R82, R2, R29, R8, P1, P2 ;  /* 0x0000001d0252d210 */ /* 0x000fe40000fe4408 */
[----:B------:R-:W-:-:S04]  /*41230*/  @!P6 IADD3 R79, P1, P2, R3, R14, R9 ;  /* 0x0000000e034fe210 */ /* 0x000fc80007a3e009 */
[----:B------:R-:W-:Y:S02]  /*41240*/  @!P6 IADD3.X R78, R2, R29, R8, P1, P2 ;  /* 0x0000001d024ee210 */ /* 0x000fe40000fe4408 */
[----:B------:R-:W-:-:S13]  /*41250*/  ISETP.LT.OR P1, PT, R28, 0x99, !P4 ;  /* 0x000000991c00780c */ /* 0x000fda0006721670 */
[----:B------:R-:W0:Y:S01]  /*41260*/  @!P1 LDC.64 R16, c[0x0][0x5c0] ;  /* 0x00017000ff109b82 */ /* 0x000e220000000a00 */
[----:B----4-:R-:W-:Y:S02]  /*41270*/  FMUL R15, R68, UR60 ;  /* 0x0000003c440f7c20 */ /* 0x010fe40008400000 */
[----:B------:R-:W4:Y:S04]  /*41280*/  LDL.LU R68, [R1+0x5c0] ;  /* 0x0005c00001447983 */ /* 0x000f280000300800 */
[----:B------:R-:W4:Y:S01]  /*41290*/  LDL.LU R223, [R1+0x5c4] ;  /* 0x0005c40001df7983 */ /* 0x000f220000300800 */
[----:B------:R-:W-:-:S03]  /*412a0*/  F2FP.SATFINITE.E4M3.F32.PACK_AB_MERGE_C R15, RZ, R15, RZ ;  /* 0x0000000fff0f723e */ /* 0x000fc600048070ff */
[----:B------:R-:W4:Y:S01]  /*412b0*/  LDL.LU R210, [R1+0x5c8] ;  /* 0x0005c80001d27983 */ /* 0x000f220000300800 */
[----:B0-----:R-:W-:-:S05]  /*412c0*/  @!P1 IADD3 R16, P2, R14, R16, RZ ;  /* 0x000000100e109210 */ /* 0x001fca0007f5e0ff */
[----:B------:R-:W-:-:S05]  /*412d0*/  @!P1 IMAD.X R17, R29, 0x1, R17, P2 ;  /* 0x000000011d119824 */ /* 0x000fca00010e0611 */
[----:B------:R0:W-:Y:S01]  /*412e0*/  @!P1 STG.E.U8 desc[UR4][R16.64+0x98], R15 ;  /* 0x0000980f10009986 */ /* 0x0001e2000c101104 */
[----:B------:R-:W-:-:S13]  /*412f0*/  ISETP.LT.OR P1, PT, R28, 0x9a, !P4 ;  /* 0x0000009a1c00780c */ /* 0x000fda0006721670 */
[----:B0-----:R-:W0:Y:S01]  /*41300*/  @!P1 LDC.64 R16, c[0x0][0x5c0] ;  /* 0x00017000ff109b82 */ /* 0x001e220000000a00 */
[C---:B------:R-:W-:Y:S02]  /*41310*/  ISETP.LT.OR P4, PT, R28.reuse, 0xe9, !P3 ;  /* 0x000000e91c00780c */ /* 0x040fe40005f81670 */
[----:B------:R-:W-:Y:S02]  /*41320*/  ISETP.LT.OR P3, PT, R28, 0xea, !P3 ;  /* 0x000000ea1c00780c */ /* 0x000fe40005f61670 */
[----:B------:R-:W-:Y:S02]  /*41330*/  LOP3.LUT R0, R0, 0xffffff7f, RZ, 0xc0, !PT ;  /* 0xffffff7f00007812 */ /* 0x000fe400078ec0ff */
[----:B0-----:R-:W-:-:S05]  /*41340*/  @!P1 IADD3 R16, P2, R14, R16, RZ ;  /* 0x000000100e109210 */ /* 0x001fca0007f5e0ff */
[----:B------:R-:W-:Y:S01]  /*41350*/  @!P1 IMAD.X R17, R29, 0x1, R17, P2 ;  /* 0x000000011d119824 */ /* 0x000fe200010e0611 */
[----:B------:R-:W-:Y:S02]  /*41360*/  @P5 LOP3.LUT R0, R0, 0x80, RZ, 0xfc, !PT ;  /* 0x0000008000005812 */ /* 0x000fe400078efcff */
[----:B------:R-:W-:Y:S02]  /*41370*/  LOP3.LUT P5, RZ, R12, 0x1, RZ, 0xc0, !PT ;  /* 0x000000010cff7812 */ /* 0x000fe400078ac0ff */
[----:B------:R-:W-:-:S04]  /*41380*/  LOP3.LUT R0, R0, 0xffffffbf, RZ, 0xc0, !PT ;  /* 0xffffffbf00007812 */ /* 0x000fc800078ec0ff */
[----:B------:R-:W-:Y:S02]  /*41390*/  @P6 LOP3.LUT R0, R0, 0x40, RZ, 0xfc, !PT ;  /* 0x0000004000006812 */ /* 0x000fe400078efcff */
[----:B------:R-:W-:Y:S01]  /*413a0*/  LOP3.LUT P6, RZ, R6, 0x40000000, RZ, 0xc0, !PT ;  /* 0x4000000006ff7812 */ /* 0x000fe200078cc0ff */
[----:B--2---:R-:W-:-:S05]  /*413b0*/  FMUL R15, R64, UR60 ;  /* 0x0000003c400f7c20 */ /* 0x004fca0008400000 */
[----:B------:R-:W-:-:S05]  /*413c0*/  F2FP.SATFINITE.E4M3.F32.PACK_AB_MERGE_C R15, RZ, R15, RZ ;  /* 0x0000000fff0f723e */ /* 0x000fca00048070ff */
[----:B------:R3:W-:Y:S01]  /*413d0*/  @!P1 STG.E.U8 desc[UR4][R16.64+0x99], R15 ;  /* 0x0000990f10009986 */ /* 0x0007e2000c101104 */
[----:B------:R-:W-:-:S04]  /*413e0*/  @!P4 IADD3 R64, P1, P2, R3, R14, R9 ;  /* 0x0000000e0340c210 */ /* 0x000fc80007a3e009 */
[----:B------:R-:W-:Y:S02]  /*413f0*/  @!P4 IADD3.X R57, R2, R29, R8, P1, P2 ;  /* 0x0000001d0239c210 */ /* 0x000fe40000fe4408 */
[----:B------:R-:W-:-:S04]  /*41400*/  @!P3 IADD3 R56, P1, P2, R3, R14, R9 ;  /* 0x0000000e0338b210 */ /* 0x000fc80007a3e009 */
[----:B------:R-:W-:Y:S02]  /*41410*/  @!P3 IADD3.X R53, R2, R29, R8, P1, P2 ;  /* 0x0000001d0235b210 */ /* 0x000fe40000fe4408 */
[----:B------:R-:W-:Y:S01]  /*41420*/  ISETP.LT.OR P1, PT, R28, 0xe1, !P0 ;  /* 0x000000e11c00780c */ /* 0x000fe20004721670 */
[----:B---3--:R-:W-:Y:S01]  /*41430*/  FMUL R15, R51, UR60 ;  /* 0x0000003c330f7c20 */ /* 0x008fe20008400000 */
[----:B------:R-:W-:Y:S02]  /*41440*/  FMUL R16, R211, UR60 ;  /* 0x0000003cd3107c20 */ /* 0x000fe40008400000 */
[----:B------:R-:W2:Y:S02]  /*41450*/  LDL.LU R211, [R1+0x5cc] ;  /* 0x0005cc0001d37983 */ /* 0x000ea40000300800 */
[----:B------:R-:W-:-:S05]  /*41460*/  F2FP.SATFINITE.E4M3.F32.PACK_AB_MERGE_C R15, RZ, R15, RZ ;  /* 0x0000000fff0f723e */ /* 0x000fca00048070ff */
[----:B------:R0:W-:Y:S02]  /*41470*/  @!P5 STG.E.U8 desc[UR4][R208.64+0x98], R15 ;  /* 0x0000980fd000d986 */ /* 0x0001e4000c101104 */
[----:B------:R-:W-:-:S04]  /*41480*/  @!P1 IADD3 R52, P2, P5, R3, R14, R11 ;  /* 0x0000000e03349210 */ /* 0x000fc80007d5e00b */
[----:B------:R-:W-:Y:S02]  /*41490*/  @!P1 IADD3.X R51, R2, R29, R10, P2, P5 ;  /* 0x0000001d02339210 */ /* 0x000fe400017ea40a */
[----:B------:R-:W-:Y:S01]  /*414a0*/  ISETP.LT.OR P2, PT, R28, 0xe2, !P0 ;  /* 0x000000e21c00780c */ /* 0x000fe20004741670 */
[----:B0-----:R-:W-:-:S05]  /*414b0*/  FMUL R15, R50, UR60 ;  /* 0x0000003c320f7c20 */ /* 0x001fca0008400000 */
[----:B------:R-:W-:-:S05]  /*414c0*/  F2FP.SATFINITE.E4M3.F32.PACK_AB_MERGE_C R15, RZ, R15, RZ ;  /* 0x0000000fff0f723e */ /* 0x000fca00048070ff */
[----:B------:R0:W-:Y:S02]  /*414d0*/  @!P6 STG.E.U8 desc[UR4][R188.64+0x99], R15 ;  /* 0x0000990fbc00e986 */ /* 0x0001e4000c101104 */
[----:B------:R-:W-:Y:S02]  /*414e0*/  @!P2 IADD3 R50, P5, P6, R3, R14, R11 ;  /* 0x0000000e0332a210 */ /* 0x000fe40007ebe00b */
[----:B------:R-:W-:Y:S02]  /*414f0*/  F2FP.SATFINITE.E4M3.F32.PACK_AB_MERGE_C R16, RZ, R16, RZ ;  /* 0x00000010ff10723e */ /* 0x000fe400048070ff */
[----:B0-----:R-:W-:Y:S02]  /*41500*/  @!P2 IADD3.X R15, R2, R29, R10, P5, P6 ;  /* 0x0000001d020fa210 */ /* 0x001fe40002fec40a */
[----:B------:R-:W-:-:S13]  /*41510*/  LOP3.LUT P5, RZ, R6, 0x80000000, RZ, 0xc0, !PT ;  /* 0x8000000006ff7812 */ /* 0x000fda00078ac0ff */
[----:B------:R0:W-:Y:S02]  /*41520*/  @!P5 STG.E.U8 desc[UR4][R202.64+0x90], R16 ;  /* 0x00009010ca00d986 */ /* 0x0001e4000c101104 */
[----:B0-----:R-:W-:Y:S02]  /*41530*/  FMUL R16, R222, UR60 ;  /* 0x0000003cde107c20 */ /* 0x001fe40008400000 */
[----:B------:R-:W3:Y:S01]  /*41540*/  LDL.LU R222, [R1+0x5d0] ;  /* 0x0005d00001de7983 */ /* 0x000ee20000300800 */
[----:B------:R-:W-:Y:S02]  /*41550*/  LOP3.LUT R12, R12, 0xfffffffb, RZ, 0xc0, !PT ;  /* 0xfffffffb0c0c7812 */ /* 0x000fe400078ec0ff */
[----:B------:R-:W-:Y:S01]  /*41560*/  LOP3.LUT R0, R0, 0xfffffffd, RZ, 0xc0, !PT ;  /* 0xfffffffd00007812 */ /* 0x000fe200078ec0ff */
[----:B------:R-:W3:Y:S01]  /*41570*/  LDL.LU R189, [R1+0x5d4] ;  /* 0x0005d40001bd7983 */ /* 0x000ee20000300800 */
[----:B------:R-:W-:-:S04]  /*41580*/  @P3 LOP3.LUT R12, R12, 0x4, RZ, 0xfc, !PT ;  /* 0x000000040c0c3812 */ /* 0x000fc800078efcff */
[----:B------:R-:W-:-:S04]  /*41590*/  LOP3.LUT R12, R12, 0xfffffff7, RZ, 0xc0, !PT ;  /* 0xfffffff70c0c7812 */ /* 0x000fc800078ec0ff */
[----:B------:R-:W-:-:S04]  /*415a0*/  @P1 LOP3.LUT R12, R12, 0x8, RZ, 0xfc, !PT ;  /* 0x000000080c0c1812 */ /* 0x000fc800078efcff */
[----:B------:R-:W-:-:S04]  /*415b0*/  LOP3.LUT R12, R12, 0xffffffef, RZ, 0xc0, !PT ;  /* 0xffffffef0c0c7812 */ /* 0x000fc800078ec0ff */
[----:B------:R-:W-:-:S04]  /*415c0*/  @P0 LOP3.LUT R12, R12, 0x10, RZ, 0xfc, !PT ;  /* 0x000000100c0c0812 */ /* 0x000fc800078efcff */
[----:B------:R-:W-:Y:S02]  /*415d0*/  LOP3.LUT R12, R12, 0xffffffdf, RZ, 0xc0, !PT ;  /* 0xffffffdf0c0c7812 */ /* 0x000fe400078ec0ff */
[----:B------:R-:W-:Y:S02]  /*415e0*/  @P4 LOP3.LUT R0, R0, 0x2, RZ, 0xfc, !PT ;  /* 0x0000000200004812 */ /* 0x000fe400078efcff */
[----:B------:R-:W-:Y:S02]  /*415f0*/  LOP3.LUT P4, RZ, R6, 0x20000000, RZ, 0xc0, !PT ;  /* 0x2000000006ff7812 */ /* 0x000fe4000788c0ff */
[----:B------:R-:W-:Y:S02]  /*41600*/  @P2 LOP3.LUT R12, R12, 0x20, RZ, 0xfc, !PT ;  /* 0x000000200c0c2812 */ /* 0x000fe400078efcff */
[----:B------:R-:W-:Y:S02]  /*41610*/  LOP3.LUT P2, RZ, R4, 0x1000, RZ, 0xc0, !PT ;  /* 0x0000100004ff7812 */ /* 0x000fe4000784c0ff */
[----:B------:R-:W-:-:S07]  /*41620*/  F2FP.SATFINITE.E4M3.F32.PACK_AB_MERGE_C R16, RZ, R16, RZ ;  /* 0x00000010ff10723e */ /* 0x000fce00048070ff */
[----:B------:R0:W-:Y:S04]  /*41630*/  @!P4 STG.E.U8 desc[UR4][R182.64+0x91], R16 ;  /* 0x00009110b600c986 */ /* 0x0001e8000c101104 */
[----:B0-----:R-:W0:Y:S01]  /*41640*/  @!P2 LDC.64 R16, c[0x0][0x5c0] ;  /* 0x00017000ff10ab82 */ /* 0x001e220000000a00 */
[----:B----4-:R-:W-:-:S05]  /*41650*/  FMUL R68, R68, UR60 ;  /* 0x0000003c44447c20 */ /* 0x010fca0008400000 */
[----:B------:R-:W-:Y:S02]  /*41660*/  F2FP.SATFINITE.E4M3.F32.PACK_AB_MERGE_C R68, RZ, R68, RZ ;  /* 0x00000044ff44723e */ /* 0x000fe400048070ff */
[----:B0-----:R-:W-:-:S05]  /*41670*/  @!P2 IADD3 R16, P5, R97, R16, RZ ;  /* 0x000000106110a210 */ /* 0x001fca0007fbe0ff */
[----:B------:R-:W-:-:S05]  /*41680*/  @!P2 IMAD.X R17, R122, 0x1, R17, P5 ;  /* 0x000000017a11a824 */ /* 0x000fca00028e0611 */
[----:B------:R0:W-:Y:S01]  /*41690*/  @!P2 STG.E.U8 desc[UR4][R16.64+0x90], R68 ;  /* 0x000090441000a986 */ /* 0x0001e2000c101104 */
[----:B------:R-:W-:Y:S01]  /*416a0*/  LOP3.LUT P6, RZ, R4, 0x800, RZ, 0xc0, !PT ;  /* 0x0000080004ff7812 */ /* 0x000fe200078cc0ff */
[----:B0-----:R-:W-:Y:S02]  /*416b0*/  FMUL R68, R223, UR60 ;  /* 0x0000003cdf447c20 */ /* 0x001fe40008400000 */
[----:B------:R-:W4:Y:S10]  /*416c0*/  LDL.LU R223, [R1+0x5d8] ;  /* 0x0005d80001df7983 */ /* 0x000f340000300800 */
[----:B------:R-:W0:Y:S01]  /*416d0*/  @!P6 LDC.64 R16, c[0x0][0x5c0] ;  /* 0x00017000ff10eb82 */ /* 0x000e220000000a00 */
[----:B------:R-:W4:Y:S01]  /*416e0*/  LDL.LU R208, [R1+0x5dc] ;  /* 0x0005dc0001d07983 */ /* 0x000f220000300800 */
[----:B------:R-:W-:-:S02]  /*416f0*/  F2FP.SATFINITE.E4M3.F32.PACK_AB_MERGE_C R68, RZ, R68, RZ ;  /* 0x00000044ff44723e */ /* 0x000fc400048070ff */
[----:B------:R-:W-:Y:S02]  /*41700*/  LOP3.LUT P0, RZ, R6, 0x4000000, RZ, 0xc0, !PT ;  /* 0x0400000006ff7812 */ /* 0x000fe4000780c0ff */
[----:B0-----:R-:W-:-:S05]  /*41710*/  @!P6 IADD3 R16, P5, R123, R16, RZ ;  /* 0x000000107b10e210 */ /* 0x001fca0007fbe0ff */
[----:B------:R-:W-:-:S05]  /*41720*/  @!P6 IMAD.X R17, R124, 0x1, R17, P5 ;  /* 0x000000017c11e824 */ /* 0x000fca00028e0611 */
[----:B------:R0:W-:Y:S02]  /*41730*/  @!P6 STG.E.U8 desc[UR4][R16.64+0x91], R68 ;  /* 0x000091441000e986 */ /* 0x0001e4000c101104 */
[----:B0-----:R-:W-:-:S05]  /*41740*/  FMUL R16, R210, UR60 ;  /* 0x0000003cd2107c20 */ /* 0x001fca0008400000 */
[----:B------:R-:W-:-:S05]  /*41750*/  F2FP.SATFINITE.E4M3.F32.PACK_AB_MERGE_C R16, RZ, R16, RZ ;  /* 0x00000010ff10723e */ /* 0x000fca00048070ff */
[----:B------:R2:W-:Y:S02]  /*41760*/  @!P0 STG.E.U8 desc[UR4][R172.64+0x98], R16 ;  /* 0x00009810ac008986 */ /* 0x0005e4000c101104 */
[----:B--2---:R-:W-:Y:S02]  /*41770*/  FMUL R16, R211, UR60 ;  /* 0x0000003cd3107c20 */ /* 0x004fe40008400000 */
[----:B------:R-:W2:Y:S04]  /*41780*/  LDL.LU R211, [R1+0x5e0] ;  /* 0x0005e00001d37983 */ /* 0x000ea80000300800 */
[----:B------:R-:W2:Y:S04]  /*41790*/  LDL.LU R209, [R1+0x5e4] ;  /* 0x0005e40001d17983 */ /* 0x000ea80000300800 */
[----:B------:R-:W2:Y:S01]  /*417a0*/  LDL.LU R210, [R1+0x5e8] ;  /* 0x0005e80001d27983 */ /* 0x000ea20000300800 */
[----:B---3--:R-:W-:-:S03]  /*417b0*/  FMUL R68, R222, UR60 ;  /* 0x0000003cde447c20 */ /* 0x008fc60008400000 */
[----:B------:R-:W3:Y:S01]  /*417c0*/  LDL.LU R222, [R1+0x5ec] ;  /* 0x0005ec0001de7983 */ /* 0x000ee20000300800 */
[----:B------:R-:W-:Y:S02]  /*417d0*/  LOP3.LUT P1, RZ, R6, 0x2000000, RZ, 0xc0, !PT ;  /* 0x0200000006ff7812 */ /* 0x000fe4000782c0ff */
[----:B------:R-:W-:Y:S02]  /*417e0*/  LOP3.LUT P3, RZ, R4, 0x400, RZ, 0xc0, !PT ;  /* 0x0000040004ff7812 */ /* 0x000fe4000786c0ff */
[----:B------:R-:W-:-:S09]  /*417f0*/  F2FP.SATFINITE.E4M3.F32.PACK_AB_MERGE_C R16, RZ, R16, RZ ;  /* 0x00000010ff10723e */ /* 0x000fd200048070ff */
[----:B------:R0:W-:Y:S02]  /*41800*/  @!P1 STG.E.U8 desc[UR4][R164.64+0x99], R16 ;  /* 0x00009910a4009986 */ /* 0x0001e4000c101104 */
[----:B0-----:R-:W0:Y:S01]  /*41810*/  @!P3 LDC.64 R16, c[0x0][0x5c0] ;  /* 0x00017000ff10bb82 */ /* 0x001e220000000a00 */
[----:B------:R-:W-:Y:S02]  /*41820*/  LOP3.LUT P4, RZ, R4, 0x200, RZ, 0xc0, !PT ;  /* 0x0000020004ff7812 */ /* 0x000fe4000788c0ff */
[----:B------:R-:W-:Y:S02]  /*41830*/  F2FP.SATFINITE.E4M3.F32.PACK_AB_MERGE_C R68, RZ, R68, RZ ;  /* 0x00000044ff44723e */ /* 0x000fe400048070ff */
[----:B0-----:R-:W-:-:S05]  /*41840*/  @!P3 IADD3 R16, P5, R125, R16, RZ ;  /* 0x000000107d10b210 */ /* 0x001fca0007fbe0ff */
[----:B------:R-:W-:-:S05]  /*41850*/  @!P3 IMAD.X R17, R130, 0x1, R17, P5 ;  /* 0x000000018211b824 */ /* 0x000fca00028e0611 */
[----:B------:R0:W-:Y:S02]  /*41860*/  @!P3 STG.E.U8 desc[UR4][R16.64+0x98], R68 ;  /* 0x000098441000b986 */ /* 0x0001e4000c101104 */
[----:B0-----:R-:W0:Y:S01]  /*41870*/  @!P4 LDC.64 R16, c[0x0][0x5c0] ;  /* 0x00017000ff10cb82 */ /* 0x001e220000000a00 */
[----:B------:R-:W-:-:S05]  /*41880*/  FMUL R68, R189, UR60 ;  /* 0x0000003cbd447c20 */ /* 0x000fca0008400000 */
[----:B------:R-:W-:Y:S02]  /*41890*/  F2FP.SATFINITE.E4M3.F32.PACK_AB_MERGE_C R68, RZ, R68, RZ ;  /* 0x00000044ff44723e */ /* 0x000fe400048070ff */
[----:B------:R-:W-:Y:S02]  /*418a0*/  LOP3.LUT P2, RZ, R4, 0x100, RZ, 0xc0, !PT ;  /* 0x0000010004ff7812 */ /* 0x000fe4000784c0ff */
[----:B0-----:R-:W-:-:S05]  /*418b0*/  @!P4 IADD3 R16, P5, R69, R16, RZ ;  /* 0x000000104510c210 */ /* 0x001fca0007fbe0ff */
[----:B------:R-:W-:-:S05]  /*418c0*/  @!P4 IMAD.X R17, R131, 0x1, R17, P5 ;  /* 0x000000018311c824 */ /* 0x000fca00028e0611 */
[----:B------:R4:W-:Y:S02]  /*418d0*/  @!P4 STG.E.U8 desc[UR4][R16.64+0x99], R68 ;  /* 0x000099441000c986 */ /* 0x0009e4000c101104 */
[----:B----4-:R-:W-:Y:S02]  /*418e0*/  FMUL R16, R223, UR60 ;  /* 0x0000003cdf107c20 */ /* 0x010fe40008400000 */
[----:B------:R-:W4:Y:S01]  /*418f0*/  LDL.LU R223, [R1+0x5f0] ;  /* 0x0005f00001df7983 */ /* 0x000f220000300800 */
[----:B------:R-:W-:-:S04]  /*41900*/  LOP3.LUT R12, R12, 0xfffff7ff, RZ, 0xc0, !PT ;  /* 0xfffff7ff0c0c7812 */ /* 0x000fc800078ec0ff */
[----:B------:R-:W-:Y:S02]  /*41910*/  @P2 LOP3.LUT R12, R12, 0x800, RZ, 0xfc, !PT ;  /* 0x000008000c0c2812 */ /* 0x000fe400078efcff */
[C---:B------:R-:W-:Y:S02]  /*41920*/  LOP3.LUT P2, RZ, R6.reuse, 0x1000000, RZ, 0xc0, !PT ;  /* 0x0100000006ff7812 */ /* 0x040fe4000784c0ff */
[----:B------:R-:W-:Y:S02]  /*41930*/  F2FP.SATFINITE.E4M3.F32.PACK_AB_MERGE_C R16, RZ, R16, RZ ;  /* 0x00000010ff10723e */ /* 0x000fe400048070ff */
[----:B------:R-:W-:-:S09]  /*41940*/  LOP3.LUT P5, RZ, R6, 0x800000, RZ, 0xc0, !PT ;  /* 0x0080000006ff7812 */ /* 0x000fd200078ac0ff */
[----:B------:R0:W-:Y:S01]  /*41950*/  @!P2 STG.E.U8 desc[UR4][R198.64+0x90], R16 ;  /* 0x00009010c600a986 */ /* 0x0001e2000c101104 */
[----:B------:R-:W-:Y:S01]  /*41960*/  LOP3.LUT P2, RZ, R12, 0x800, RZ, 0xc0, !PT ;  /* 0x000008000cff7812 */ /* 0x000fe2000784c0ff */
[----:B0-----:R-:W-:-:S05]  /*41970*/  FMUL R16, R208, UR60 ;  /* 0x0000003cd0107c20 */ /* 0x001fca0008400000 */
[----:B------:R-:W-:-:S05]  /*41980*/  F2FP.SATFINITE.E4M3.F32.PACK_AB_MERGE_C R16, RZ, R16, RZ ;  /* 0x00000010ff10723e */ /* 0x000fca00048070ff */
[----:B------:R0:W-:Y:S02]  /*41990*/  @!P5 STG.E.U8 desc[UR4][R180.64+0x91], R16 ;  /* 0x00009110b400d986 */ /* 0x0001e4000c101104 */
[----:B0-----:R-:W0:Y:S01]  /*419a0*/  @!P2 LDC.64 R16, c[0x0][0x5c0] ;  /* 0x00017000ff10ab82 */ /* 0x001e220000000a00 */
[----:B------:R-:W-:Y:S02]  /*419b0*/  LOP3.LUT P6, RZ, R4, 0x40, RZ, 0xc0, !PT ;  /* 0x0000004004ff7812 */ /* 0x000fe400078cc0ff */
[----:B0-----:R-:W-:-:S05]  /*419c0*/  @!P2 IADD3 R16, P5, R138, R16, RZ ;  /* 0x000000108a10a210 */ /* 0x001fca0007fbe0ff */
[----:B------:R-:W-:Y:S02]  /*419d0*/  @!P2 IMAD.X R17, R146, 0x1, R17, P5 ;  /* 0x000000019211a824 */ /* 0x000fe400028e0611 */
[----:B--2---:R-:W-:Y:S02]  /*419e0*/  FMUL R68, R211, UR60 ;  /* 0x0000003cd3447c20 */ /* 0x004fe40008400000 */
[----:B------:R-:W2:Y:S03]  /*419f0*/  LDL.LU R211, [R1+0x5f4] ;  /* 0x0005f40001d37983 */ /* 0x000ea60000300800 */
[----:B------:R-:W-:-:S05]  /*41a00*/  F2FP.SATFINITE.E4M3.F32.PACK_AB_MERGE_C R68, RZ, R68, RZ ;  /* 0x00000044ff44723e */ /* 0x000fca00048070ff */
[----:B------:R0:W-:Y:S02]  /*41a10*/  @!P2 STG.E.U8 desc[UR4][R16.64+0x90], R68 ;  /* 0x000090441000a986 */ /* 0x0001e4000c101104 */
[----:B0-----:R-:W0:Y:S01]  /*41a20*/  @!P6 LDC.64 R16, c[0x0][0x5c0] ;  /* 0x00017000ff10eb82 */ /* 0x001e220000000a00 */
[----:B------:R-:W-:Y:S01]  /*41a30*/  FMUL R68, R209, UR60 ;  /* 0x0000003cd1447c20 */ /* 0x000fe20008400000 */
[----:B------:R-:W-:Y:S01]  /*41a40*/  LOP3.LUT P0, RZ, R6, 0x400000, RZ, 0xc0, !PT ;  /* 0x0040000006ff7812 */ /* 0x000fe2000780c0ff */
[----:B------:R-:W2:Y:S03]  /*41a50*/  LDL.LU R209, [R1+0x5f8] ;  /* 0x0005f80001d17983 */ /* 0x000ea60000300800 */
[----:B------:R-:W-:Y:S02]  /*41a60*/  F2FP.SATFINITE.E4M3.F32.PACK_AB_MERGE_C R68, RZ, R68, RZ ;  /* 0x00000044ff44723e */ /* 0x000fe400048070ff */
[----:B0-----:R-:W-:-:S05]  /*41a70*/  @!P6 IADD3 R16, P5, R135, R16, RZ ;  /* 0x000000108710e210 */ /* 0x001fca0007fbe0ff */
[----:B------:R-:W-:-:S05]  /*41a80*/  @!P6 IMAD.X R17, R139, 0x1, R17, P5 ;  /* 0x000000018b11e824 */ /* 0x000fca00028e0611 */
[----:B------:R0:W-:Y:S02]  /*41a90*/  @!P6 STG.E.U8 desc[UR4][R16.64+0x91], R68 ;  /* 0x000091441000e986 */ /* 0x0001e4000c101104 */
[----:B0-----:R-:W-:-:S05]  /*41aa0*/  FMUL R16, R210, UR60 ;  /* 0x0000003cd2107c20 */ /* 0x001fca0008400000 */
[----:B------:R-:W-:-:S05]  /*41ab0*/  F2FP.SATFINITE.E4M3.F32.PACK_AB_MERGE_C R16, RZ, R16, RZ ;  /* 0x00000010ff10723e */ /* 0x000fca00048070ff */
[----:B------:R3:W-:Y:S02]  /*41ac0*/  @!P0 STG.E.U8 desc[UR4][R178.64+0x98], R16 ;  /* 0x00009810b2008986 */ /* 0x0007e4000c101104 */
[----:B---3--:R-:W-:Y:S02]  /*41ad0*/  FMUL R16, R222, UR60 ;  /* 0x0000003cde107c20 */ /* 0x008fe40008400000 */
[----:B------:R-:W3:Y:S01]  /*41ae0*/  LDL.LU R222, [R1+0x5fc] ;  /* 0x0005fc0001de7983 */ /* 0x000ee20000300800 */
[----:B------:R-:W-:Y:S02]  /*41af0*/  LOP3.LUT P1, RZ, R6, 0x80000, RZ, 0xc0, !PT ;  /* 0x0008000006ff7812 */ /* 0x000fe4000782c0ff */
[----:B------:R-:W-:Y:S01]  /*41b00*/  LOP3.LUT P3, RZ, R4, 0x4, RZ, 0xc0, !PT ;  /* 0x0000000404ff7812 */ /* 0x000fe2000786c0ff */
[----:B------:R-:W3:Y:S01]  /*41b10*/  LDL.LU R210, [R1+0x600] ;  /* 0x0006000001d27983 */ /* 0x000ee20000300800 */
[----:B------:R-:W-:-:S09]  /*41b20*/  F2FP.SATFINITE.E4M3.F32.PACK_AB_MERGE_C R16, RZ, R16, RZ ;  /* 0x00000010ff10723e */ /* 0x000fd200048070ff */
[----:B------:R0:W-:Y:S02]  /*41b30*/  @!P1 STG.E.U8 desc[UR4][R168.64+0x99], R16 ;  /* 0x00009910a8009986 */ /* 0x0001e4000c101104 */
[----:B0-----:R-:W0:Y:S02]  /*41b40*/  @!P3 LDC.64 R16, c[0x0][0x5c0] ;  /* 0x00017000ff10bb82 */ /* 0x001e240000000a00 */
[----:B0-----:R-:W-:Y:S02]  /*41b50*/  @!P3 IADD3 R16, P5, R65, R16, RZ ;  /* 0x000000104110b210 */ /* 0x001fe40007fbe0ff */
[----:B------:R-:W-:-:S03]  /*41b60*/  LOP3.LUT P4, RZ, R0, 0x80000000, RZ, 0xc0, !PT ;  /* 0x8000000000ff7812 */ /* 0x000fc6000788c0ff */
[----:B------:R-:W-:Y:S02]  /*41b70*/  @!P3 IMAD.X R17, R134, 0x1, R17, P5 ;  /* 0x000000018611b824 */ /* 0x000fe400028e0611 */
[----:B----4-:R-:W-:Y:S02]  /*41b80*/  FMUL R65, R223, UR60 ;  /* 0x0000003cdf417c20 */ /* 0x010fe40008400000 */
[----:B------:R-:W4:Y:S03]  /*41b90*/  LDL.LU R223, [R1+0x604] ;  /* 0x0006040001df7983 */ /* 0x000f260000300800 */
[----:B------:R-:W-:-:S05]  /*41ba0*/  F2FP.SATFINITE.E4M3.F32.PACK_AB_MERGE_C R65, RZ, R65, RZ ;  /* 0x00000041ff41723e */ /* 0x000fca00048070ff */
[----:B------:R0:W-:Y:S02]  /*41bb0*/  @!P3 STG.E.U8 desc[UR4][R16.64+0x98], R65 ;  /* 0x000098411000b986 */ /* 0x0001e4000c101104 */
[----:B0-----:R-:W0:Y:S01]  /*41bc0*/  @!P4 LDC.64 R16, c[0x0][0x5c0] ;  /* 0x00017000ff10cb82 */ /* 0x001e220000000a00 */
[----:B------:R-:W-:Y:S02]  /*41bd0*/  ISETP.GE.AND P3, PT, R13, 0x1, PT ;  /* 0x000000010d00780c */ /* 0x000fe40003f66270 */
[----:B0-----:R-:W-:-:S05]  /*41be0*/  @!P4 IADD3 R16, P5, R147, R16, RZ ;  /* 0x000000109310c210 */ /* 0x001fca0007fbe0ff */
[----:B------:R-:W-:Y:S01]  /*41bf0*/  @!P4 IMAD.X R17, R148, 0x1, R17, P5 ;  /* 0x000000019411c824 */ /* 0x000fe200028e0611 */
[----:B------:R-:W-:Y:S01]  /*41c00*/  ISETP.LT.OR P5, PT, R28, 0xa1, !P3 ;  /* 0x000000a11c00780c */ /* 0x000fe20005fa1670 */
[----:B--2---:R-:W-:Y:S02]  /*41c10*/  FMUL R65, R211, UR60 ;  /* 0x0000003cd3417c20 */ /* 0x004fe40008400000 */
[----:B------:R-:W2:Y:S03]  /*41c20*/  LDL.LU R211, [R1+0x608] ;  /* 0x0006080001d37983 */ /* 0x000ea60000300800 */
[----:B------:R-:W-:Y:S01]  /*41c30*/  F2FP.SATFINITE.E4M3.F32.PACK_AB_MERGE_C R65, RZ, R65, RZ ;  /* 0x00000041ff41723e */ /* 0x000fe200048070ff */
[----:B------:R-:W2:Y:S04]  /*41c40*/  LDL.LU R208, [R1+0x60c] ;  /* 0x00060c0001d07983 */ /* 0x000ea80000300800 */
[----:B------:R0:W-:Y:S02]  /*41c50*/  @!P4 STG.E.U8 desc[UR4][R16.64+0x99], R65 ;  /* 0x000099411000c986 */ /* 0x0001e4000c101104 */
[----:B0-----:R-:W0:Y:S01]  /*41c60*/  @!P5 LDC.64 R16, c[0x0][0x5c0] ;  /* 0x00017000ff10db82 */ /* 0x001e220000000a00 */
[----:B------:R-:W-:-:S05]  /*41c70*/  FMUL R65, R209, UR60 ;  /* 0x0000003cd1417c20 */ /* 0x000fca0008400000 */
[----:B------:R-:W-:Y:S02]  /*41c80*/  F2FP.SATFINITE.E4M3.F32.PACK_AB_MERGE_C R65, RZ, R65, RZ ;  /* 0x00000041ff41723e */ /* 0x000fe400048070ff */
[----:B0-----:R-:W-:-:S05]  /*41c90*/  @!P5 IADD3 R16, P6, R14, R16, RZ ;  /* 0x000000100e10d210 */ /* 0x001fca0007fde0ff */
[----:B------:R-:W-:-:S05]  /*41ca0*/  @!P5 IMAD.X R17, R29, 0x1, R17, P6 ;  /* 0x000000011d11d824 */ /* 0x000fca00030e0611 */
[----:B------:R3:W-:Y:S02]  /*41cb0*/  @!P5 STG.E.U8 desc[UR4][R16.64+0xa0], R65 ;  /* 0x0000a0411000d986 */ /* 0x0007e4000c101104 */
[----:B---3--:R-:W-:Y:S02]  /*41cc0*/  FMUL R65, R222, UR60 ;  /* 0x0000003cde417c20 */ /* 0x008fe40008400000 */
[----:B------:R-:W3:Y:S01]  /*41cd0*/  LDL.LU R222, [R1+0x610] ;  /* 0x0006100001de7983 */ /* 0x000ee20000300800 */
[----:B------:R-:W-:-:S13]  /*41ce0*/  ISETP.LT.OR P5, PT, R28, 0xa2, !P3 ;  /* 0x000000a21c00780c */ /* 0x000fda0005fa1670 */
[----:B------:R-:W0:Y:S01]  /*41cf0*/  @!P5 LDC.64 R16, c[0x0][0x5c0] ;  /* 0x00017000ff10db82 */ /* 0x000e220000000a00 */
[----:B------:R-:W-:Y:S02]  /*41d00*/  F2FP.SATFINITE.E4M3.F32.PACK_AB_MERGE_C R65, RZ, R65, RZ ;  /* 0x00000041ff41723e */ /* 0x000fe400048070ff */
[----:B------:R-:W-:Y:S02]  /*41d10*/  LOP3.LUT P2, RZ, R6, 0x40000, RZ, 0xc0, !PT ;  /* 0x0004000006ff7812 */ /* 0x000fe4000784c0ff */
[----:B0-----:R-:W-:-:S05]  /*41d20*/  @!P5 IADD3 R16, P6, R14, R16, RZ ;  /* 0x000000100e10d210 */ /* 0x001fca0007fde0ff */
[----:B------:R-:W-:-:S05]  /*41d30*/  @!P5 IMAD.X R17, R29, 0x1, R17, P6 ;  /* 0x000000011d11d824 */ /* 0x000fca00030e0611 */
[----:B------:R0:W-:Y:S02]  /*41d40*/  @!P5 STG.E.U8 desc[UR4][R16.64+0xa1], R65 ;  /* 0x0000a1411000d986 */ /* 0x0001e4000c101104 */
[----:B0-----:R-:W-:-:S05]  /*41d50*/  FMUL R16, R210, UR60 ;  /* 0x0000003cd2107c20 */ /* 0x001fca0008400000 */
[----:B------:R-:W-:-:S05]  /*41d60*/  F2FP.SATFINITE.E4M3.F32.PACK_AB_MERGE_C R16, RZ, R16, RZ ;  /* 0x00000010ff10723e */ /* 0x000fca00048070ff */
[----:B------:R4:W-:Y:S02]  /*41d70*/  @!P2 STG.E.U8 desc[UR4][R206.64+0xa0], R16 ;  /* 0x0000a010ce00a986 */ /* 0x0009e4000c101104 */
[----:B----4-:R-:W-:Y:S02]  /*41d80*/  FMUL R16, R223, UR60 ;  /* 0x0000003cdf107c20 */ /* 0x010fe40008400000 */
[----:B------:R-:W4:Y:S01]  /*41d90*/  LDL.LU R223, [R1+0x614] ;  /* 0x0006140001df7983 */ /* 0x000f220000300800 */
[----:B------:R-:W-:Y:S02]  /*41da0*/  LOP3.LUT P1, RZ, R6, 0x10000, RZ, 0xc0, !PT ;  /* 0x0001000006ff7812 */ /* 0x000fe4000782c0ff */
[----:B------:R-:W-:Y:S01]  /*41db0*/  ISETP.LT.OR P5, PT, R28, 0xa9, !P3 ;  /* 0x000000a91c00780c */ /* 0x000fe20005fa1670 */
[----:B------:R-:W4:Y:S01]  /*41dc0*/  LDL.LU R209, [R1+0x618] ;  /* 0x0006180001d17983 */ /* 0x000f220000300800 */
[----:B------:R-:W-:-:S03]  /*41dd0*/  F2FP.SATFINITE.E4M3.F32.PACK_AB_MERGE_C R16, RZ, R16, RZ ;  /* 0x00000010ff10723e */ /* 0x000fc600048070ff */
[----:B------:R-:W4:Y:S06]  /*41de0*/  LDL.LU R210, [R1+0x61c] ;  /* 0x00061c0001d27983 */ /* 0x000f2c0000300800 */
[----:B------:R0:W-:Y:S02]  /*41df0*/  @!P1 STG.E.U8 desc[UR4][R216.64+0xa1], R16 ;  /* 0x0000a110d8009986 */ /* 0x0001e4000c101104 */
[----:B0-----:R-:W0:Y:S02]  /*41e00*/  @!P5 LDC.64 R16, c[0x0][0x5c0] ;  /* 0x00017000ff10db82 */ /* 0x001e240000000a00 */
[----:B0-----:R-:W-:-:S05]  /*41e10*/  @!P5 IADD3 R16, P6, R14, R16, RZ ;  /* 0x000000100e10d210 */ /* 0x001fca0007fde0ff */
[----:B------:R-:W-:Y:S02]  /*41e20*/  @!P5 IMAD.X R17, R29, 0x1, R17, P6 ;  /* 0x000000011d11d824 */ /* 0x000fe400030e0611 */
[----:B--2---:R-:W-:Y:S02]  /*41e30*/  FMUL R65, R211, UR60 ;  /* 0x0000003cd3417c20 */ /* 0x004fe40008400000 */
[----:B------:R-:W2:Y:S03]  /*41e40*/  LDL.LU R211, [R1+0x620] ;  /* 0x0006200001d37983 */ /* 0x000ea60000300800 */
[----:B------:R-:W-:-:S05]  /*41e50*/  F2FP.SATFINITE.E4M3.F32.PACK_AB_MERGE_C R65, RZ, R65, RZ ;  /* 0x00000041ff41723e */ /* 0x000fca00048070ff */
[----:B------:R0:W-:Y:S01]  /*41e60*/  @!P5 STG.E.U8 desc[UR4][R16.64+0xa8], R65 ;  /* 0x0000a8411000d986 */ /* 0x0001e2000c101104 */
[----:B------:R-:W-:-:S13]  /*41e70*/  ISETP.LT.OR P5, PT, R28, 0xaa, !P3 ;  /* 0x000000aa1c00780c */ /* 0x000fda0005fa1670 */
        /* <DEDUP_REMOVED lines=8> */
[----:B------:R-:W-:Y:S02]  /*41f00*/  LOP3.LUT P0, RZ, R6, 0x20000, RZ, 0xc0, !PT ;  /* 0x0002000006ff7812 */ /* 0x000fe4000780c0ff */
[----:B------:R-:W-:-:S11]  /*41f10*/  F2FP.SATFINITE.E4M3.F32.PACK_AB_MERGE_C R16, RZ, R16, RZ ;  /* 0x00000010ff10723e */ /* 0x000fd600048070ff */
[----:B------:R4:W-:Y:S01]  /*41f20*/  @!P0 STG.E.U8 desc[UR4][R234.64+0xa8], R16 ;  /* 0x0000a810ea008986 */ /* 0x0009e2000c101104 */
[C---:B------:R-:W-:Y:S02]  /*41f30*/  LOP3.LUT P4, RZ, R6.reuse, 0x8000, RZ, 0xc0, !PT ;  /* 0x0000800006ff7812 */ /* 0x040fe4000788c0ff */
[----:B------:R-:W-:Y:S02]  /*41f40*/  LOP3.LUT P5, RZ, R6, 0x2000, RZ, 0xc0, !PT ;  /* 0x0000200006ff7812 */ /* 0x000fe400078ac0ff */
[----:B------:R-:W-:Y:S01]  /*41f50*/  LOP3.LUT R12, R12, 0xfffffdff, RZ, 0xc0, !PT ;  /* 0xfffffdff0c0c7812 */ /* 0x000fe200078ec0ff */
[----:B----4-:R-:W-:Y:S02]  /*41f60*/  FMUL R16, R223, UR60 ;  /* 0x0000003cdf107c20 */ /* 0x010fe40008400000 */
[----:B------:R-:W4:Y:S03]  /*41f70*/  LDL.LU R223, [R1+0x628] ;  /* 0x0006280001df7983 */ /* 0x000f260000300800 */
[----:B------:R-:W-:-:S05]  /*41f80*/  F2FP.SATFINITE.E4M3.F32.PACK_AB_MERGE_C R16, RZ, R16, RZ ;  /* 0x00000010ff10723e */ /* 0x000fca00048070ff */
[----:B------:R0:W-:Y:S02]  /*41f90*/  @!P4 STG.E.U8 desc[UR4][R226.64+0xa9], R16 ;  /* 0x0000a910e200c986 */ /* 0x0001e4000c101104 */
[----:B0-----:R-:W-:Y:S02]  /*41fa0*/  FMUL R16, R209, UR60 ;  /* 0x0000003cd1107c20 */ /* 0x001fe40008400000 */
[----:B------:R-:W4:Y:S03]  /*41fb0*/  LDL.LU R209, [R1+0x62c] ;  /* 0x00062c0001d17983 */ /* 0x000f260000300800 */
[----:B------:R-:W-:Y:S02]  /*41fc0*/  F2FP.SATFINITE.E4M3.F32.PACK_AB_MERGE_C R16, RZ, R16, RZ ;  /* 0x00000010ff10723e */ /* 0x000fe400048070ff */
[----:B------:R-:W-:Y:S02]  /*41fd0*/  @P3 LOP3.LUT R12, R12, 0x200, RZ, 0xfc, !PT ;  /* 0x000002000c0c3812 */ /* 0x000fe400078efcff */
[----:B------:R-:W-:Y:S01]  /*41fe0*/  LOP3.LUT P3, RZ, R4, 0x80, RZ, 0xc0, !PT ;  /* 0x0000008004ff7812 */ /* 0x000fe2000786c0ff */
[----:B------:R0:W-:Y:S01]  /*41ff0*/  @!P5 STG.E.U8 desc[UR4][R196.64+0xa0], R16 ;  /* 0x0000a010c400d986 */ /* 0x0001e2000c101104 */
[----:B------:R-:W-:Y:S01]  /*42000*/  LOP3.LUT P1, RZ, R6, 0x1000, RZ, 0xc0, !PT ;  /* 0x0000100006ff7812 */ /* 0x000fe2000782c0ff */
[----:B0-----:R-:W-:-:S02]  /*42010*/  FMUL R16, R210, UR60 ;  /* 0x0000003cd2107c20 */ /* 0x001fc40008400000 */
[----:B------:R-:W4:Y:S03]  /*42020*/  LDL.LU R210, [R1+0x630] ;  /* 0x0006300001d27983 */ /* 0x000f260000300800 */
[----:B------:R-:W-:-:S05]  /*42030*/  F2FP.SATFINITE.E4M3.F32.PACK_AB_MERGE_C R65, RZ, R16, RZ ;  /* 0x00000010ff41723e */ /* 0x000fca00048070ff */
[----:B------:R-:W0:Y:S02]  /*42040*/  @!P3 LDC.64 R16, c[0x0][0x5c0] ;  /* 0x00017000ff10bb82 */ /* 0x000e240000000a00 */
[----:B------:R2:W-:Y:S01]  /*42050*/  @!P1 STG.E.U8 desc[UR4][R200.64+0xa1], R65 ;  /* 0x0000a141c8009986 */ /* 0x0005e2000c101104 */
        /* <DEDUP_REMOVED lines=8> */
[----:B------:R-:W-:-:S13]  /*420e0*/  LOP3.LUT P6, RZ, R4, 0x20, RZ, 0xc0, !PT ;  /* 0x0000002004ff7812 */ /* 0x000fda00078cc0ff */
[----:B------:R-:W0:Y:S01]  /*420f0*/  @!P6 LDC.64 R16, c[0x0][0x5c0] ;  /* 0x00017000ff10eb82 */ /* 0x000e220000000a00 */
[----:B------:R-:W-:Y:S02]  /*42100*/  F2FP.SATFINITE.E4M3.F32.PACK_AB_MERGE_C R65, RZ, R65, RZ ;  /* 0x00000041ff41723e */ /* 0x000fe400048070ff */
[----:B0-----:R-:W-:-:S05]  /*42110*/  @!P6 IADD3 R16, P5, R152, R16, RZ ;  /* 0x000000109810e210 */ /* 0x001fca0007fbe0ff */
[----:B------:R-:W-:-:S05]  /*42120*/  @!P6 IMAD.X R17, R154, 0x1, R17, P5 ;  /* 0x000000019a11e824 */ /* 0x000fca00028e0611 */
[----:B------:R4:W-:Y:S01]  /*42130*/  @!P6 STG.E.U8 desc[UR4][R16.64+0xa1], R65 ;  /* 0x0000a1411000e986 */ /* 0x0009e2000c101104 */
[C---:B------:R-:W-:Y:S02]  /*42140*/  LOP3.LUT P2, RZ, R6.reuse, 0x800, RZ, 0xc0, !PT ;  /* 0x0000080006ff7812 */ /* 0x040fe4000784c0ff */
[----:B------:R-:W-:Y:S02]  /*42150*/  LOP3.LUT P0, RZ, R6, 0x400, RZ, 0xc0, !PT ;  /* 0x0000040006ff7812 */ /* 0x000fe4000780c0ff */
[----:B------:R-:W-:Y:S01]  /*42160*/  LOP3.LUT P4, RZ, R4, 0x2, RZ, 0xc0, !PT ;  /* 0x0000000204ff7812 */ /* 0x000fe2000788c0ff */
[----:B----4-:R-:W-:Y:S02]  /*42170*/  FMUL R16, R223, UR60 ;  /* 0x0000003cdf107c20 */ /* 0x010fe40008400000 */
[----:B------:R-:W4:Y:S03]  /*42180*/  LDL.LU R223, [R1+0x63c] ;  /* 0x00063c0001df7983 */ /* 0x000f260000300800 */
[----:B------:R-:W-:Y:S01]  /*42190*/  F2FP.SATFINITE.E4M3.F32.PACK_AB_MERGE_C R16, RZ, R16, RZ ;  /* 0x00000010ff10723e */ /* 0x000fe200048070ff */
[----:B------:R-:W4:Y:S04]  /*421a0*/  LDL.LU R208, [R1+0x640] ;  /* 0x0006400001d07983 */ /* 0x000f280000300800 */
[----:B------:R0:W-:Y:S02]  /*421b0*/  @!P2 STG.E.U8 desc[UR4][R220.64+0xa8], R16 ;  /* 0x0000a810dc00a986 */ /* 0x0001e4000c101104 */
[----:B0-----:R-:W-:-:S02]  /*421c0*/  FMUL R16, R209, UR60 ;  /* 0x0000003cd1107c20 */ /* 0x001fc40008400000 */
[----:B------:R-:W4:Y:S03]  /*421d0*/  LDL.LU R209, [R1+0x644] ;  /* 0x0006440001d17983 */ /* 0x000f260000300800 */
[----:B------:R-:W-:-:S05]  /*421e0*/  F2FP.SATFINITE.E4M3.F32.PACK_AB_MERGE_C R16, RZ, R16, RZ ;  /* 0x00000010ff10723e */ /* 0x000fca00048070ff */
[----:B------:R0:W-:Y:S02]  /*421f0*/  @!P0 STG.E.U8 desc[UR4][R166.64+0xa9], R16 ;  /* 0x0000a910a6008986 */ /* 0x0001e4000c101104 */
[----:B0-----:R-:W0:Y:S01]  /*42200*/  @!P4 LDC.64 R16, c[0x0][0x5c0] ;  /* 0x00017000ff10cb82 */ /* 0x001e220000000a00 */
[----:B------:R-:W-:Y:S01]  /*42210*/  LOP3.LUT P1, RZ, R0, 0x40000000, RZ, 0xc0, !PT ;  /* 0x4000000000ff7812 */ /* 0x000fe2000782c0ff */
[----:B------:R-:W-:Y:S02]  /*42220*/  FMUL R65, R210, UR60 ;  /* 0x0000003cd2417c20 */ /* 0x000fe40008400000 */
[----:B------:R-:W4:Y:S03]  /*42230*/  LDL.LU R210, [R1+0x648] ;  /* 0x0006480001d27983 */ /* 0x000f260000300800 */
[----:B------:R-:W-:Y:S02]  /*42240*/  F2FP.SATFINITE.E4M3.F32.PACK_AB_MERGE_C R65, RZ, R65, RZ ;  /* 0x00000041ff41723e */ /* 0x000fe400048070ff */
[----:B0-----:R-:W-:-:S05]  /*42250*/  @!P4 IADD3 R16, P5, R149, R16, RZ ;  /* 0x000000109510c210 */ /* 0x001fca0007fbe0ff */
[----:B------:R-:W-:-:S05]  /*42260*/  @!P4 IMAD.X R17, R151, 0x1, R17, P5 ;  /* 0x000000019711c824 */ /* 0x000fca00028e0611 */
[----:B------:R0:W-:Y:S02]  /*42270*/  @!P4 STG.E.U8 desc[UR4][R16.64+0xa8], R65 ;  /* 0x0000a8411000c986 */ /* 0x0001e4000c101104 */
        /* <DEDUP_REMOVED lines=9> */
[----:B------:R-:W-:Y:S02]  /*42310*/  LOP3.LUT P3, RZ, R0, 0x20000000, RZ, 0xc0, !PT ;  /* 0x2000000000ff7812 */ /* 0x000fe4000786c0ff */
[----:B------:R-:W-:Y:S02]  /*42320*/  LOP3.LUT R12, R12, 0xfffffbff, RZ, 0xc0, !PT ;  /* 0xfffffbff0c0c7812 */ /* 0x000fe400078ec0ff */
[----:B------:R-:W-:-:S09]  /*42330*/  F2FP.SATFINITE.E4M3.F32.PACK_AB_MERGE_C R16, RZ, R16, RZ ;  /* 0x00000010ff10723e */ /* 0x000fd200048070ff */
[----:B------:R-:W-:Y:S02]  /*42340*/  @P3 LOP3.LUT R12, R12, 0x400, RZ, 0xfc, !PT ;  /* 0x000004000c0c3812 */ /* 0x000fe400078efcff */
[C---:B------:R-:W-:Y:S02]  /*42350*/  LOP3.LUT P3, RZ, R6.reuse, 0x200, RZ, 0xc0, !PT ;  /* 0x0000020006ff7812 */ /* 0x040fe4000786c0ff */
[----:B------:R-:W-:-:S11]  /*42360*/  LOP3.LUT P5, RZ, R6, 0x100, RZ, 0xc0, !PT ;  /* 0x0000010006ff7812 */ /* 0x000fd600078ac0ff */
[----:B------:R4:W-:Y:S01]  /*42370*/  @!P3 STG.E.U8 desc[UR4][R218.64+0xa0], R16 ;  /* 0x0000a010da00b986 */ /* 0x0009e2000c101104 */
[----:B------:R-:W-:Y:S02]  /*42380*/  LOP3.LUT P3, RZ, R12, 0x400, RZ, 0xc0, !PT ;  /* 0x000004000cff7812 */ /* 0x000fe4000786c0ff */
[----:B------:R-:W-:Y:S01]  /*42390*/  LOP3.LUT P6, RZ, R0, 0x8000000, RZ, 0xc0, !PT ;  /* 0x0800000000ff7812 */ /* 0x000fe200078cc0ff */
[----:B----4-:R-:W-:Y:S02]  /*423a0*/  FMUL R16, R223, UR60 ;  /* 0x0000003cdf107c20 */ /* 0x010fe40008400000 */
[----:B------:R-:W4:Y:S03]  /*423b0*/  LDL.LU R223, [R1+0x654] ;  /* 0x0006540001df7983 */ /* 0x000f260000300800 */
[----:B------:R-:W-:-:S05]  /*423c0*/  F2FP.SATFINITE.E4M3.F32.PACK_AB_MERGE_C R16, RZ, R16, RZ ;  /* 0x00000010ff10723e */ /* 0x000fca00048070ff */
[----:B------:R0:W-:Y:S02]  /*423d0*/  @!P5 STG.E.U8 desc[UR4][R162.64+0xa1], R16 ;  /* 0x0000a110a200d986 */ /* 0x0001e4000c101104 */
[----:B0-----:R-:W0:Y:S01]  /*423e0*/  @!P3 LDC.64 R16, c[0x0][0x5c0] ;  /* 0x00017000ff10bb82 */ /* 0x001e220000000a00 */
[----:B------:R-:W-:-:S05]  /*423f0*/  FMUL R65, R208, UR60 ;  /* 0x0000003cd0417c20 */ /* 0x000fca0008400000 */
[----:B------:R-:W-:Y:S02]  /*42400*/  F2FP.SATFINITE.E4M3.F32.PACK_AB_MERGE_C R65, RZ, R65, RZ ;  /* 0x00000041ff41723e */ /* 0x000fe400048070ff */
[----:B0-----:R-:W-:-:S05]  /*42410*/  @!P3 IADD3 R16, P5, R160, R16, RZ ;  /* 0x00000010a010b210 */ /* 0x001fca0007fbe0ff */
[----:B------:R-:W-:Y:S01]  /*42420*/  @!P3 IMAD.X R17, R174, 0x1, R17, P5 ;  /* 0x00000001ae11b824 */ /* 0x000fe200028e0611 */
[----:B------:R-:W-:-:S13]  /*42430*/  LOP3.LUT P5, RZ, R0, 0x20000000, RZ, 0xc0, !PT ;  /* 0x2000000000ff7812 */ /* 0x000fda00078ac0ff */
[----:B------:R0:W-:Y:S02]  /*42440*/  @!P5 STG.E.U8 desc[UR4][R16.64+0xa0], R65 ;  /* 0x0000a0411000d986 */ /* 0x0001e4000c101104 */
[----:B0-----:R-:W-:Y:S01]  /*42450*/  FMUL R65, R209, UR60 ;  /* 0x0000003cd1417c20 */ /* 0x001fe20008400000 */
[----:B------:R-:W0:Y:S01]  /*42460*/  @!P6 LDC.64 R16, c[0x0][0x5c0] ;  /* 0x00017000ff10eb82 */ /* 0x000e220000000a00 */
[----:B------:R-:W4:Y:S03]  /*42470*/  LDL.LU R209, [R1+0x658] ;  /* 0x0006580001d17983 */ /* 0x000f260000300800 */
        /* <DEDUP_REMOVED lines=24> */
[----:B------:R-:W-:Y:S02]  /*42600*/  LOP3.LUT P3, RZ, R12, 0x200, RZ, 0xc0, !PT ;  /* 0x000002000cff7812 */ /* 0x000fe4000786c0ff */
[----:B0-----:R-:W-:Y:S01]  /*42610*/  @!P1 IADD3 R16, P5, R176, R16, RZ ;  /* 0x00000010b0109210 */ /* 0x001fe20007fbe0ff */
[----:B----4-:R-:W-:Y:S02]  /*42620*/  FMUL R65, R223, UR60 ;  /* 0x0000003cdf417c20 */ /* 0x010fe40008400000 */
[----:B------:R-:W4:Y:S02]  /*42630*/  LDL.LU R223, [R1+0x668] ;  /* 0x0006680001df7983 */ /* 0x000f240000300800 */
[----:B------:R-:W-:Y:S01]  /*42640*/  @!P1 IMAD.X R17, R186, 0x1, R17, P5 ;  /* 0x00000001ba119824 */ /* 0x000fe200028e0611 */
[----:B------:R-:W-:Y:S01]  /*42650*/  ISETP.LT.OR P5, PT, R28, 0xb1, !P3 ;  /* 0x000000b11c00780c */ /* 0x000fe20005fa1670 */
[----:B------:R-:W4:Y:S01]  /*42660*/  LDL.LU R208, [R1+0x66c] ;  /* 0x00066c0001d07983 */ /* 0x000f220000300800 */
[----:B------:R-:W-:-:S05]  /*42670*/  F2FP.SATFINITE.E4M3.F32.PACK_AB_MERGE_C R65, RZ, R65, RZ ;  /* 0x00000041ff41723e */ /* 0x000fca00048070ff */
[----:B------:R0:W-:Y:S06]  /*42680*/  @!P1 STG.E.U8 desc[UR4][R16.64+0xa9], R65 ;  /* 0x0000a94110009986 */ /* 0x0001ec000c101104 */
[----:B0-----:R-:W0:Y:S02]  /*42690*/  @!P5 LDC.64 R16, c[0x0][0x5c0] ;  /* 0x00017000ff10db82 */ /* 0x001e240000000a00 */
[----:B0-----:R-:W-:-:S05]  /*426a0*/  @!P5 IADD3 R16, P6, R14, R16, RZ ;  /* 0x000000100e10d210 */ /* 0x001fca0007fde0ff */
[----:B------:R-:W-:Y:S02]  /*426b0*/  @!P5 IMAD.X R17, R29, 0x1, R17, P6 ;  /* 0x000000011d11d824 */ /* 0x000fe400030e0611 */
[----:B------:R-:W-:-:S05]  /*426c0*/  FMUL R65, R209, UR60 ;  /* 0x0000003cd1417c20 */ /* 0x000fca0008400000 */
[----:B------:R-:W-:-:S05]  /*426d0*/  F2FP.SATFINITE.E4M3.F32.PACK_AB_MERGE_C R65, RZ, R65, RZ ;  /* 0x00000041ff41723e */ /* 0x000fca00048070ff */
[----:B------:R0:W-:Y:S01]  /*426e0*/  @!P5 STG.E.U8 desc[UR4][R16.64+0xb0], R65 ;  /* 0x0000b0411000d986 */ /* 0x0001e2000c101104 */
[----:B------:R-:W-:-:S13]  /*426f0*/  ISETP.LT.OR P5, PT, R28, 0xb2, !P3 ;  /* 0x000000b21c00780c */ /* 0x000fda0005fa1670 */
        /* <DEDUP_REMOVED lines=8> */
[----:B0-----:R-:W-:-:S05]  /*42780*/  FMUL R16, R210, UR60 ;  /* 0x0000003cd2107c20 */ /* 0x001fca0008400000 */
[----:B------:R-:W-:-:S05]  /*42790*/  F2FP.SATFINITE.E4M3.F32.PACK_AB_MERGE_C R16, RZ, R16, RZ ;  /* 0x00000010ff10723e */ /* 0x000fca00048070ff */
[----:B------:R3:W-:Y:S02]  /*427a0*/  @!P2 STG.E.U8 desc[UR4][R158.64+0xb0], R16 ;  /* 0x0000b0109e00a986 */ /* 0x0007e4000c101104 */
[----:B---3--:R-:W-:Y:S02]  /*427b0*/  FMUL R16, R222, UR60 ;  /* 0x0000003cde107c20 */ /* 0x008fe40008400000 */
[----:B------:R-:W3:Y:S01]  /*427c0*/  LDL.LU R222, [R1+0x674] ;  /* 0x0006740001de7983 */ /* 0x000ee20000300800 */
[----:B------:R-:W-:Y:S02]  /*427d0*/  LOP3.LUT P4, RZ, R6, 0x8, RZ, 0xc0, !PT ;  /* 0x0000000806ff7812 */ /* 0x000fe4000788c0ff */
[----:B------:R-:W-:Y:S01]  /*427e0*/  ISETP.LT.OR P5, PT, R28, 0xb9, !P3 ;  /* 0x000000b91c00780c */ /* 0x000fe20005fa1670 */
[----:B------:R-:W3:Y:S01]  /*427f0*/  LDL.LU R209, [R1+0x678] ;  /* 0x0006780001d17983 */ /* 0x000ee20000300800 */
[----:B------:R-:W-:-:S03]  /*42800*/  F2FP.SATFINITE.E4M3.F32.PACK_AB_MERGE_C R16, RZ, R16, RZ ;  /* 0x00000010ff10723e */ /* 0x000fc600048070ff */
[----:B------:R-:W3:Y:S06]  /*42810*/  LDL.LU R210, [R1+0x67c] ;  /* 0x00067c0001d27983 */ /* 0x000eec0000300800 */
[----:B------:R0:W-:Y:S02]  /*42820*/  @!P4 STG.E.U8 desc[UR4][R142.64+0xb1], R16 ;  /* 0x0000b1108e00c986 */ /* 0x0001e4000c101104 */
[----:B0-----:R-:W0:Y:S02]  /*42830*/  @!P5 LDC.64 R16, c[0x0][0x5c0] ;  /* 0x00017000ff10db82 */ /* 0x001e240000000a00 */
[----:B0-----:R-:W-:-:S05]  /*42840*/  @!P5 IADD3 R16, P6, R14, R16, RZ ;  /* 0x000000100e10d210 */ /* 0x001fca0007fde0ff */
[----:B------:R-:W-:Y:S02]  /*42850*/  @!P5 IMAD.X R17, R29, 0x1, R17, P6 ;  /* 0x000000011d11d824 */ /* 0x000fe400030e0611 */
[----:B----4-:R-:W-:Y:S02]  /*42860*/  FMUL R65, R223, UR60 ;  /* 0x0000003cdf417c20 */ /* 0x010fe40008400000 */
[----:B------:R-:W4:Y:S03]  /*42870*/  LDL.LU R223, [R1+0x680] ;  /* 0x0006800001df7983 */ /* 0x000f260000300800 */
[----:B------:R-:W-:-:S05]  /*42880*/  F2FP.SATFINITE.E4M3.F32.PACK_AB_MERGE_C R65, RZ, R65, RZ ;  /* 0x00000041ff41723e */ /* 0x000fca00048070ff */
[----:B------:R0:W-:Y:S01]  /*42890*/  @!P5 STG.E.U8 desc[UR4][R16.64+0xb8], R65 ;  /* 0x0000b8411000d986 */ /* 0x0001e2000c101104 */
[----:B------:R-:W-:-:S13]  /*428a0*/  ISETP.LT.OR P5, PT, R28, 0xba, !P3 ;  /* 0x000000ba1c00780c */ /* 0x000fda0005fa1670 */
[----:B0-----:R-:W0:Y:S01]  /*428b0*/  @!P5 LDC.64 R16, c[0x0][0x5c0] ;  /* 0x00017000ff10db82 */ /* 0x001e220000000a00 */
[----:B------:R-:W-:Y:S01]  /*428c0*/  FMUL R65, R208, UR60 ;  /* 0x0000003cd0417c20 */ /* 0x000fe20008400000 */
[----:B------:R-:W-:-:S04]  /*428d0*/  LOP3.LUT P0, RZ, R6, 0x1, RZ, 0xc0, !PT ;  /* 0x0000000106ff7812 */ /* 0x000fc8000780c0ff */
[----:B------:R-:W-:Y:S02]  /*428e0*/  F2FP.SATFINITE.E4M3.F32.PACK_AB_MERGE_C R65, RZ, R65, RZ ;  /* 0x00000041ff41723e */ /* 0x000fe400048070ff */
[----:B0-----:R-:W-:-:S05]  /*428f0*/  @!P5 IADD3 R16, P6, R14, R16, RZ ;  /* 0x000000100e10d210 */ /* 0x001fca0007fde0ff */
[----:B------:R-:W-:-:S05]  /*42900*/  @!P5 IMAD.X R17, R29, 0x1, R17, P6 ;  /* 0x000000011d11d824 */ /* 0x000fca00030e0611 */
[----:B------:R2:W-:Y:S02]  /*42910*/  @!P5 STG.E.U8 desc[UR4][R16.64+0xb9], R65 ;  /* 0x0000b9411000d986 */ /* 0x0005e4000c101104 */
[----:B--2---:R-:W-:Y:S02]  /*42920*/  FMUL R16, R211, UR60 ;  /* 0x0000003cd3107c20 */ /* 0x004fe40008400000 */
[----:B------:R-:W2:Y:S03]  /*42930*/  LDL.LU R211, [R1+0x684] ;  /* 0x0006840001d37983 */ /* 0x000ea60000300800 */
[----:B------:R-:W-:-:S05]  /*42940*/  F2FP.SATFINITE.E4M3.F32.PACK_AB_MERGE_C R16, RZ, R16, RZ ;  /* 0x00000010ff10723e */ /* 0x000fca00048070ff */
[----:B------:R3:W-:Y:S02]  /*42950*/  @!P0 STG.E.U8 desc[UR4][R136.64+0xb8], R16 ;  /* 0x0000b81088008986 */ /* 0x0007e4000c101104 */
[----:B---3--:R-:W-:Y:S02]  /*42960*/  FMUL R16, R222, UR60 ;  /* 0x0000003cde107c20 */ /* 0x008fe40008400000 */
[----:B------:R-:W3:Y:S01]  /*42970*/  LDL.LU R222, [R1+0x688] ;  /* 0x0006880001de7983 */ /* 0x000ee20000300800 */
[C---:B------:R-:W-:Y:S02]  /*42980*/  LOP3.LUT P1, RZ, R5.reuse, 0x40000000, RZ, 0xc0, !PT ;  /* 0x4000000005ff7812 */ /* 0x040fe4000782c0ff */
[----:B------:R-:W-:Y:S02]  /*42990*/  F2FP.SATFINITE.E4M3.F32.PACK_AB_MERGE_C R16, RZ, R16, RZ ;  /* 0x00000010ff10723e */ /* 0x000fe400048070ff */
[----:B------:R-:W-:Y:S02]  /*429a0*/  LOP3.LUT P5, RZ, R5, 0x20000000, RZ, 0xc0, !PT ;  /* 0x2000000005ff7812 */ /* 0x000fe400078ac0ff */
[----:B------:R-:W-:-:S07]  /*429b0*/  LOP3.LUT R12, R12, 0xffffff7f, RZ, 0xc0, !PT ;  /* 0xffffff7f0c0c7812 */ /* 0x000fce00078ec0ff */
[----:B------:R0:W-:Y:S01]  /*429c0*/  @!P1 STG.E.U8 desc[UR4][R132.64+0xb9], R16 ;  /* 0x0000b91084009986 */ /* 0x0001e2000c101104 */
[----:B------:R-:W-:Y:S02]  /*429d0*/  @P3 LOP3.LUT R12, R12, 0x80, RZ, 0xfc, !PT ;  /* 0x000000800c0c3812 */ /* 0x000fe400078efcff */
[----:B------:R-:W-:Y:S01]  /*429e0*/  LOP3.LUT P3, RZ, R4, 0x10, RZ, 0xc0, !PT ;  /* 0x0000001004ff7812 */ /* 0x000fe2000786c0ff */
[----:B0-----:R-:W-:Y:S01]  /*429f0*/  FMUL R16, R209, UR60 ;  /* 0x0000003cd1107c20 */ /* 0x001fe20008400000 */
[----:B------:R-:W-:Y:S01]  /*42a00*/  LOP3.LUT P4, RZ, R5, 0x10000000, RZ, 0xc0, !PT ;  /* 0x1000000005ff7812 */ /* 0x000fe2000788c0ff */
[----:B------:R-:W3:Y:S03]  /*42a10*/  LDL.LU R209, [R1+0x68c] ;  /* 0x00068c0001d17983 */ /* 0x000ee60000300800 */
[----:B------:R-:W-:-:S05]  /*42a20*/  F2FP.SATFINITE.E4M3.F32.PACK_AB_MERGE_C R16, RZ, R16, RZ ;  /* 0x00000010ff10723e */ /* 0x000fca00048070ff */
[----:B------:R0:W-:Y:S02]  /*42a30*/  @!P5 STG.E.U8 desc[UR4][R128.64+0xb0], R16 ;  /* 0x0000b0108000d986 */ /* 0x0001e4000c101104 */
[----:B0-----:R-:W-:Y:S01]  /*42a40*/  FMUL R16, R210, UR60 ;  /* 0x0000003cd2107c20 */ /* 0x001fe20008400000 */
[----:B------:R-:W-:Y:S01]  /*42a50*/  LOP3.LUT P6, RZ, R4, 0x1, RZ, 0xc0, !PT ;  /* 0x0000000104ff7812 */ /* 0x000fe200078cc0ff */
[----:B------:R-:W3:Y:S03]  /*42a60*/  LDL.LU R210, [R1+0x690] ;  /* 0x0006900001d27983 */ /* 0x000ee60000300800 */
[----:B------:R-:W-:Y:S02]  /*42a70*/  F2FP.SATFINITE.E4M3.F32.PACK_AB_MERGE_C R65, RZ, R16, RZ ;  /* 0x00000010ff41723e */ /* 0x000fe400048070ff */
[----:B------:R-:W0:Y:S03]  /*42a80*/  @!P3 LDC.64 R16, c[0x0][0x5c0] ;  /* 0x00017000ff10bb82 */ /* 0x000e260000000a00 */
[----:B------:R4:W-:Y:S01]  /*42a90*/  @!P4 STG.E.U8 desc[UR4][R126.64+0xb1], R65 ;  /* 0x0000b1417e00c986 */ /* 0x0009e2000c101104 */
[----:B0-----:R-:W-:-:S05]  /*42aa0*/  @!P3 IADD3 R16, P5, R236, R16, RZ ;  /* 0x00000010ec10b210 */ /* 0x001fca0007fbe0ff */
[----:B------:R-:W-:Y:S02]  /*42ab0*/  @!P3 IMAD.X R17, R121, 0x1, R17, P5 ;  /* 0x000000017911b824 */ /* 0x000fe400028e0611 */
[----:B------:R-:W3:Y:S01]  /*42ac0*/  LDL.LU R121, [R1+0x83c] ;  /* 0x00083c0001797983 */ /* 0x000ee20000300800 */
[----:B----4-:R-:W-:-:S03]  /*42ad0*/  FMUL R65, R223, UR60 ;  /* 0x0000003cdf417c20 */ /* 0x010fc60008400000 */
[----:B------:R-:W4:Y:S02]  /*42ae0*/  LDL.LU R223, [R1+0x694] ;  /* 0x0006940001df7983 */ /* 0x000f240000300800 */
[----:B------:R-:W-:-:S05]  /*42af0*/  F2FP.SATFINITE.E4M3.F32.PACK_AB_MERGE_C R65, RZ, R65, RZ ;  /* 0x00000041ff41723e */ /* 0x000fca00048070ff */
[----:B------:R0:W-:Y:S02]  /*42b00*/  @!P3 STG.E.U8 desc[UR4][R16.64+0xb0], R65 ;  /* 0x0000b0411000b986 */ /* 0x0001e4000c101104 */
[----:B0-----:R-:W0:Y:S02]  /*42b10*/  @!P6 LDC.64 R16, c[0x0][0x5c0] ;  /* 0x00017000ff10eb82 */ /* 0x001e240000000a00 */
        /* <DEDUP_REMOVED lines=8> */
[----:B------:R-:W-:-:S03]  /*42ba0*/  LOP3.LUT P2, RZ, R5, 0x2000000, RZ, 0xc0, !PT ;  /* 0x0200000005ff7812 */ /* 0x000fc6000784c0ff */
[----:B------:R-:W3:Y:S01]  /*42bb0*/  LDL.LU R208, [R1+0x6a0] ;  /* 0x0006a00001d07983 */ /* 0x000ee20000300800 */
[----:B------:R-:W-:Y:S01]  /*42bc0*/  F2FP.SATFINITE.E4M3.F32.PACK_AB_MERGE_C R16, RZ, R16, RZ ;  /* 0x00000010ff10723e */ /* 0x000fe200048070ff */
[----:B------:R-:W-:-:S08]  /*42bd0*/  FMUL R65, R210, UR60 ;  /* 0x0000003cd2417c20 */ /* 0x000fd00008400000 */
[----:B------:R0:W-:Y:S02]  /*42be0*/  @!P2 STG.E.U8 desc[UR4][R120.64+0xb8], R16 ;  /* 0x0000b8107800a986 */ /* 0x0001e4000c101104 */
[----:B0-----:R-:W-:Y:S02]  /*42bf0*/  FMUL R16, R209, UR60 ;  /* 0x0000003cd1107c20 */ /* 0x001fe40008400000 */
[----:B------:R-:W3:Y:S04]  /*42c00*/  LDL.LU R209, [R1+0x6a4] ;  /* 0x0006a40001d17983 */ /* 0x000ee80000300800 */
[----:B------:R-:W3:Y:S01]  /*42c10*/  LDL.LU R210, [R1+0x6a8] ;  /* 0x0006a80001d27983 */ /* 0x000ee20000300800 */
[----:B----4-:R-:W-:-:S03]  /*42c20*/  FMUL R68, R223, UR60 ;  /* 0x0000003cdf447c20 */ /* 0x010fc60008400000 */
[----:B------:R-:W4:Y:S02]  /*42c30*/  LDL.LU R223, [R1+0x6ac] ;  /* 0x0006ac0001df7983 */ /* 0x000f240000300800 */
[----:B------:R-:W-:Y:S02]  /*42c40*/  F2FP.SATFINITE.E4M3.F32.PACK_AB_MERGE_C R69, RZ, R68, RZ ;  /* 0x00000044ff45723e */ /* 0x000fe400048070ff */
[----:B------:R-:W-:Y:S02]  /*42c50*/  LOP3.LUT P0, RZ, R5, 0x1000000, RZ, 0xc0, !PT ;  /* 0x0100000005ff7812 */ /* 0x000fe4000780c0ff */
[----:B------:R-:W-:Y:S01]  /*42c60*/  LOP3.LUT P1, RZ, R0, 0x10000000, RZ, 0xc0, !PT ;  /* 0x1000000000ff7812 */ /* 0x000fe2000782c0ff */
[----:B--2---:R-:W-:Y:S02]  /*42c70*/  FMUL R68, R211, UR60 ;  /* 0x0000003cd3447c20 */ /* 0x004fe40008400000 */
[----:B------:R-:W2:Y:S03]  /*42c80*/  LDL.LU R211, [R1+0x6b0] ;  /* 0x0006b00001d37983 */ /* 0x000ea60000300800 */
[----:B------:R-:W-:Y:S01]  /*42c90*/  F2FP.SATFINITE.E4M3.F32.PACK_AB_MERGE_C R97, RZ, R68, RZ ;  /* 0x00000044ff61723e */ /* 0x000fe200048070ff */
[----:B---3--:R-:W-:-:S02]  /*42ca0*/  FMUL R68, R222, UR60 ;  /* 0x0000003cde447c20 */ /* 0x008fc40008400000 */
[----:B------:R-:W3:Y:S01]  /*42cb0*/  LDL.LU R222, [R1+0x6b4] ;  /* 0x0006b40001de7983 */ /* 0x000ee20000300800 */
[----:B------:R-:W-:-:S05]  /*42cc0*/  F2FP.SATFINITE.E4M3.F32.PACK_AB_MERGE_C R16, RZ, R16, RZ ;  /* 0x00000010ff10723e */ /* 0x000fca00048070ff */
[----:B------:R0:W-:Y:S02]  /*42cd0*/  @!P0 STG.E.U8 desc[UR4][R116.64+0xb9], R16 ;  /* 0x0000b91074008986 */ /* 0x0001e4000c101104 */
[----:B0-----:R-:W0:Y:S01]  /*42ce0*/  @!P1 LDC.64 R16, c[0x0][0x5c0] ;  /* 0x00017000ff109b82 */ /* 0x001e220000000a00 */
[C---:B------:R-:W-:Y:S02]  /*42cf0*/  LOP3.LUT P4, RZ, R0.reuse, 0x800000, RZ, 0xc0, !PT ;  /* 0x0080000000ff7812 */ /* 0x040fe4000788c0ff */
[----:B------:R-:W-:Y:S02]  /*42d00*/  F2FP.SATFINITE.E4M3.F32.PACK_AB_MERGE_C R65, RZ, R65, RZ ;  /* 0x00000041ff41723e */ /* 0x000fe400048070ff */
[----:B------:R-:W-:Y:S02]  /*42d10*/  LOP3.LUT P3, RZ, R0, 0x400000, RZ, 0xc0, !PT ;  /* 0x0040000000ff7812 */ /* 0x000fe4000786c0ff */
[----:B0-----:R-:W-:-:S05]  /*42d20*/  @!P1 IADD3 R16, P5, R228, R16, RZ ;  /* 0x00000010e4109210 */ /* 0x001fca0007fbe0ff */
[----:B------:R-:W-:-:S05]  /*42d30*/  @!P1 IMAD.X R17, R231, 0x1, R17, P5 ;  /* 0x00000001e7119824 */ /* 0x000fca00028e0611 */
[----:B------:R0:W-:Y:S02]  /*42d40*/  @!P1 STG.E.U8 desc[UR4][R16.64+0xb8], R65 ;  /* 0x0000b84110009986 */ /* 0x0001e4000c101104 */
[----:B0-----:R-:W0:Y:S01]  /*42d50*/  @!P4 LDC.64 R16, c[0x0][0x5c0] ;  /* 0x00017000ff10cb82 */ /* 0x001e220000000a00 */
[----:B------:R-:W-:-:S04]  /*42d60*/  LOP3.LUT R12, R12, 0xfffffeff, RZ, 0xc0, !PT ;  /* 0xfffffeff0c0c7812 */ /* 0x000fc800078ec0ff */
[----:B------:R-:W-:Y:S02]  /*42d70*/  @P3 LOP3.LUT R12, R12, 0x100, RZ, 0xfc, !PT ;  /* 0x000001000c0c3812 */ /* 0x000fe400078efcff */
[----:B------:R-:W-:Y:S02]  /*42d80*/  LOP3.LUT P3, RZ, R5, 0x800000, RZ, 0xc0, !PT ;  /* 0x0080000005ff7812 */ /* 0x000fe4000786c0ff */
[----:B0-----:R-:W-:-:S05]  /*42d90*/  @!P4 IADD3 R16, P5, R192, R16, RZ ;  /* 0x00000010c010c210 */ /* 0x001fca0007fbe0ff */
[----:B------:R-:W-:-:S05]  /*42da0*/  @!P4 IMAD.X R17, R204, 0x1, R17, P5 ;  /* 0x00000001cc11c824 */ /* 0x000fca00028e0611 */
[----:B------:R0:W-:Y:S04]  /*42db0*/  @!P4 STG.E.U8 desc[UR4][R16.64+0xb9], R69 ;  /* 0x0000b9451000c986 */ /* 0x0001e8000c101104 */
[----:B------:R1:W-:Y:S01]  /*42dc0*/  @!P3 STG.E.U8 desc[UR4][R118.64+0xb0], R97 ;  /* 0x0000b0617600b986 */ /* 0x0003e2000c101104 */
[----:B------:R-:W-:Y:S02]  /*42dd0*/  LOP3.LUT P3, RZ, R12, 0x100, RZ, 0xc0, !PT ;  /* 0x000001000cff7812 */ /* 0x000fe4000786c0ff */
[----:B------:R-:W-:-:S11]  /*42de0*/  LOP3.LUT P5, RZ, R5, 0x400000, RZ, 0xc0, !PT ;  /* 0x0040000005ff7812 */ /* 0x000fd600078ac0ff */
[----:B0-----:R-:W0:Y:S01]  /*42df0*/  @!P3 LDC.64 R16, c[0x0][0x5c0] ;  /* 0x00017000ff10bb82 */ /* 0x001e220000000a00 */
[----:B------:R-:W-:-:S05]  /*42e00*/  F2FP.SATFINITE.E4M3.F32.PACK_AB_MERGE_C R117, RZ, R68, RZ ;  /* 0x00000044ff75723e */ /* 0x000fca00048070ff */
[----:B------:R-:W-:Y:S01]  /*42e10*/  @!P5 STG.E.U8 desc[UR4][R114.64+0xb1], R117 ;  /* 0x0000b1757200d986 */ /* 0x000fe2000c101104 */
[----:B------:R-:W-:Y:S01]  /*42e20*/  LOP3.LUT P6, RZ, R0, 0x200000, RZ, 0xc0, !PT ;  /* 0x0020000000ff7812 */ /* 0x000fe200078cc0ff */
[----:B------:R-:W-:Y:S01]  /*42e30*/  FMUL R65, R208, UR60 ;  /* 0x0000003cd0417c20 */ /* 0x000fe20008400000 */
[----:B0-----:R-:W-:-:S05]  /*42e40*/  @!P3 IADD3 R16, P5, R229, R16, RZ ;  /* 0x00000010e510b210 */ /* 0x001fca0007fbe0ff */
[----:B------:R-:W-:Y:S01]  /*42e50*/  @!P3 IMAD.X R17, R232, 0x1, R17, P5 ;  /* 0x00000001e811b824 */ /* 0x000fe200028e0611 */
[----:B------:R-:W-:Y:S02]  /*42e60*/  LOP3.LUT P5, RZ, R0, 0x400000, RZ, 0xc0, !PT ;  /* 0x0040000000ff7812 */ /* 0x000fe400078ac0ff */
[----:B------:R-:W-:Y:S01]  /*42e70*/  F2FP.SATFINITE.E4M3.F32.PACK_AB_MERGE_C R69, RZ, R65, RZ ;  /* 0x00000041ff45723e */ /* 0x000fe200048070ff */
[----:B------:R-:W-:Y:S02]  /*42e80*/  FMUL R65, R209, UR60 ;  /* 0x0000003cd1417c20 */ /* 0x000fe40008400000 */
[----:B------:R-:W3:Y:S08]  /*42e90*/  LDL.LU R209, [R1+0x6b8] ;  /* 0x0006b80001d17983 */ /* 0x000ef00000300800 */
[----:B------:R0:W-:Y:S01]  /*42ea0*/  @!P5 STG.E.U8 desc[UR4][R16.64+0xb0], R69 ;  /* 0x0000b0451000d986 */ /* 0x0001e2000c101104 */
[----:B-1----:R-:W-:Y:S01]  /*42eb0*/  F2FP.SATFINITE.E4M3.F32.PACK_AB_MERGE_C R97, RZ, R65, RZ ;  /* 0x00000041ff61723e */ /* 0x002fe200048070ff */
[----:B------:R-:W-:Y:S01]  /*42ec0*/  FMUL R65, R210, UR60 ;  /* 0x0000003cd2417c20 */ /* 0x000fe20008400000 */
[----:B0-----:R-:W0:Y:S04]  /*42ed0*/  @!P6 LDC.64 R16, c[0x0][0x5c0] ;  /* 0x00017000ff10eb82 */ /* 0x001e280000000a00 */
[----:B------:R-:W-:Y:S01]  /*42ee0*/  F2FP.SATFINITE.E4M3.F32.PACK_AB_MERGE_C R115, RZ, R65, RZ ;  /* 0x00000041ff73723e */ /* 0x000fe200048070ff */
[----:B----4-:R-:W-:-:S02]  /*42ef0*/  FMUL R65, R223, UR60 ;  /* 0x0000003cdf417c20 */ /* 0x010fc40008400000 */
[----:B------:R-:W4:Y:S04]  /*42f00*/  LDL.LU R223, [R1+0x6bc] ;  /* 0x0006bc0001df7983 */ /* 0x000f280000300800 */
[----:B------:R-:W4:Y:S01]  /*42f10*/  LDL.LU R210, [R1+0x6c0] ;  /* 0x0006c00001d27983 */ /* 0x000f220000300800 */
[----:B------:R-:W-:Y:S02]  /*42f20*/  F2FP.SATFINITE.E4M3.F32.PACK_AB_MERGE_C R69, RZ, R65, RZ ;  /* 0x00000041ff45723e */ /* 0x000fe400048070ff */
[----:B0-----:R-:W-:-:S05]  /*42f30*/  @!P6 IADD3 R16, P5, R205, R16, RZ ;  /* 0x00000010cd10e210 */ /* 0x001fca0007fbe0ff */
[----:B------:R-:W-:-:S05]  /*42f40*/  @!P6 IMAD.X R17, R230, 0x1, R17, P5 ;  /* 0x00000001e611e824 */ /* 0x000fca00028e0611 */
[----:B------:R0:W-:Y:S01]  /*42f50*/  @!P6 STG.E.U8 desc[UR4][R16.64+0xb1], R97 ;  /* 0x0000b1611000e986 */ /* 0x0001e2000c101104 */
[----:B--2---:R-:W-:-:S03]  /*42f60*/  FMUL R65, R211, UR60 ;  /* 0x0000003cd3417c20 */ /* 0x004fc60008400000 */
[----:B------:R-:W2:Y:S02]  /*42f70*/  LDL.LU R211, [R1+0x6c4] ;  /* 0x0006c40001d37983 */ /* 0x000ea40000300800 */
[----:B0-----:R-:W-:Y:S01]  /*42f80*/  F2FP.SATFINITE.E4M3.F32.PACK_AB_MERGE_C R97, RZ, R65, RZ ;  /* 0x00000041ff61723e */ /* 0x001fe200048070ff */
[----:B---3--:R-:W-:Y:S02]  /*42f90*/  FMUL R65, R222, UR60 ;  /* 0x0000003cde417c20 */ /* 0x008fe40008400000 */
[----:B------:R-:W3:Y:S01]  /*42fa0*/  LDL.LU R222, [R1+0x6c8] ;  /* 0x0006c80001de7983 */ /* 0x000ee20000300800 */
[----:B------:R-:W-:-:S13]  /*42fb0*/  LOP3.LUT P0, RZ, R0, 0x80000, RZ, 0xc0, !PT ;  /* 0x0008000000ff7812 */ /* 0x000fda000780c0ff */
[----:B------:R-:W0:Y:S01]  /*42fc0*/  @!P0 LDC.64 R16, c[0x0][0x5c0] ;  /* 0x00017000ff108b82 */ /* 0x000e220000000a00 */
[C---:B------:R-:W-:Y:S02]  /*42fd0*/  LOP3.LUT P2, RZ, R5.reuse, 0x80000, RZ, 0xc0, !PT ;  /* 0x0008000005ff7812 */ /* 0x040fe4000784c0ff */
[----:B------:R-:W-:Y:S02]  /*42fe0*/  LOP3.LUT P1, RZ, R5, 0x40000, RZ, 0xc0, !PT ;  /* 0x0004000005ff7812 */ /* 0x000fe4000782c0ff */
[----:B------:R-:W-:-:S09]  /*42ff0*/  LOP3.LUT P4, RZ, R0, 0x10000, RZ, 0xc0, !PT ;  /* 0x0001000000ff7812 */ /* 0x000fd2000788c0ff */
[----:B------:R-:W-:Y:S01]  /*43000*/  @!P2 STG.E.U8 desc[UR4][R112.64+0xb8], R115 ;  /* 0x0000b8737000a986 */ /* 0x000fe2000c101104 */
[----:B0-----:R-:W-:-:S03]  /*43010*/  @!P0 IADD3 R16, P5, R195, R16, RZ ;  /* 0x00000010c3108210 */ /* 0x001fc60007fbe0ff */
[----:B------:R-:W-:Y:S02]  /*43020*/  @!P1 STG.E.U8 desc[UR4][R106.64+0xb9], R69 ;  /* 0x0000b9456a009986 */ /* 0x000fe4000c101104 */
[----:B------:R-:W-:-:S05]  /*43030*/  @!P0 IMAD.X R17, R215, 0x1, R17, P5 ;  /* 0x00000001d7118824 */ /* 0x000fca00028e0611 */
[----:B------:R0:W-:Y:S02]  /*43040*/  @!P0 STG.E.U8 desc[UR4][R16.64+0xb8], R97 ;  /* 0x0000b86110008986 */ /* 0x0001e4000c101104 */
[----:B0-----:R-:W0:Y:S01]  /*43050*/  @!P4 LDC.64 R16, c[0x0][0x5c0] ;  /* 0x00017000ff10cb82 */ /* 0x001e220000000a00 */
[----:B------:R-:W-:Y:S02]  /*43060*/  LOP3.LUT P3, RZ, R12, 0x80, RZ, 0xc0, !PT ;  /* 0x000000800cff7812 */ /* 0x000fe4000786c0ff */
[----:B------:R-:W-:Y:S02]  /*43070*/  F2FP.SATFINITE.E4M3.F32.PACK_AB_MERGE_C R69, RZ, R65, RZ ;  /* 0x00000041ff45723e */ /* 0x000fe400048070ff */
[----:B0-----:R-:W-:-:S05]  /*43080*/  @!P4 IADD3 R16, P5, R194, R16, RZ ;  /* 0x00000010c210c210 */ /* 0x001fca0007fbe0ff */
[----:B------:R-:W-:Y:S01]  /*43090*/  @!P4 IMAD.X R17, R214, 0x1, R17, P5 ;  /* 0x00000001d611c824 */ /* 0x000fe200028e0611 */
[----:B------:R-:W-:-:S04]  /*430a0*/  ISETP.LT.OR P5, PT, R28, 0xc1, !P3 ;  /* 0x000000c11c00780c */ /* 0x000fc80005fa1670 */
[----:B------:R0:W-:Y:S09]  /*430b0*/  @!P4 STG.E.U8 desc[UR4][R16.64+0xb9], R69 ;  /* 0x0000b9451000c986 */ /* 0x0001f2000c101104 */
[----:B0-----:R-:W0:Y:S01]  /*430c0*/  @!P5 LDC.64 R16, c[0x0][0x5c0] ;  /* 0x00017000ff10db82 */ /* 0x001e220000000a00 */
[----:B------:R-:W-:-:S02]  /*430d0*/  FMUL R65, R209, UR60 ;  /* 0x0000003cd1417c20 */ /* 0x000fc40008400000 */
[----:B------:R-:W3:Y:S03]  /*430e0*/  LDL.LU R209, [R1+0x6cc] ;  /* 0x0006cc0001d17983 */ /* 0x000ee60000300800 */
[----:B------:R-:W-:Y:S02]  /*430f0*/  F2FP.SATFINITE.E4M3.F32.PACK_AB_MERGE_C R97, RZ, R65, RZ ;  /* 0x00000041ff61723e */ /* 0x000fe400048070ff */
[----:B0-----:R-:W-:Y:S01]  /*43100*/  @!P5 IADD3 R16, P6, R14, R16, RZ ;  /* 0x000000100e10d210 */ /* 0x001fe20007fde0ff */
[----:B----4-:R-:W-:Y:S02]  /*43110*/  FMUL R65, R223, UR60 ;  /* 0x0000003cdf417c20 */ /* 0x010fe40008400000 */
[----:B------:R-:W4:Y:S03]  /*43120*/  LDL.LU R223, [R1+0x6d0] ;  /* 0x0006d00001df7983 */ /* 0x000f260000300800 */
[----:B------:R-:W-:Y:S01]  /*43130*/  F2FP.SATFINITE.E4M3.F32.PACK_AB_MERGE_C R69, RZ, R65, RZ ;  /* 0x00000041ff45723e */ /* 0x000fe200048070ff */
[----:B------:R-:W-:-:S02]  /*43140*/  FMUL R65, R210, UR60 ;  /* 0x0000003cd2417c20 */ /* 0x000fc40008400000 */
[----:B------:R-:W4:Y:S04]  /*43150*/  LDL.LU R210, [R1+0x6d4] ;  /* 0x0006d40001d27983 */ /* 0x000f280000300800 */
[----:B------:R-:W4:Y:S01]  /*43160*/  LDL.LU R208, [R1+0x6d8] ;  /* 0x0006d80001d07983 */ /* 0x000f220000300800 */
[----:B------:R-:W-:Y:S01]  /*43170*/  @!P5 IMAD.X R17, R29, 0x1, R17, P6 ;  /* 0x000000011d11d824 */ /* 0x000fe200030e0611 */
[----:B------:R-:W-:-:S04]  /*43180*/  F2FP.SATFINITE.E4M3.F32.PACK_AB_MERGE_C R107, RZ, R65, RZ ;  /* 0x00000041ff6b723e */ /* 0x000fc800048070ff */
[----:B------:R0:W-:Y:S01]  /*43190*/  @!P5 STG.E.U8 desc[UR4][R16.64+0xc0], R97 ;  /* 0x0000c0611000d986 */ /* 0x0001e2000c101104 */
[----:B--2---:R-:W-:-:S03]  /*431a0*/  FMUL R65, R211, UR60 ;  /* 0x0000003cd3417c20 */ /* 0x004fc60008400000 */
[----:B------:R-:W2:Y:S02]  /*431b0*/  LDL.LU R211, [R1+0x6dc] ;  /* 0x0006dc0001d37983 */ /* 0x000ea40000300800 */
[----:B0-----:R-:W-:Y:S01]  /*431c0*/  F2FP.SATFINITE.E4M3.F32.PACK_AB_MERGE_C R97, RZ, R65, RZ ;  /* 0x00000041ff61723e */ /* 0x001fe200048070ff */
[----:B---3--:R-:W-:Y:S02]  /*431d0*/  FMUL R65, R222, UR60 ;  /* 0x0000003cde417c20 */ /* 0x008fe40008400000 */
[----:B------:R-:W3:Y:S01]  /*431e0*/  LDL.LU R222, [R1+0x6e0] ;  /* 0x0006e00001de7983 */ /* 0x000ee20000300800 */
[----:B------:R-:W-:-:S13]  /*431f0*/  ISETP.LT.OR P5, PT, R28, 0xc2, !P3 ;  /* 0x000000c21c00780c */ /* 0x000fda0005fa1670 */
[----:B------:R-:W0:Y:S02]  /*43200*/  @!P5 LDC.64 R16, c[0x0][0x5c0] ;  /* 0x00017000ff10db82 */ /* 0x000e240000000a00 */
[----:B0-----:R-:W-:-:S05]  /*43210*/  @!P5 IADD3 R16, P6, R14, R16, RZ ;  /* 0x000000100e10d210 */ /* 0x001fca0007fde0ff */
[----:B------:R-:W-:-:S05]  /*43220*/  @!P5 IMAD.X R17, R29, 0x1, R17, P6 ;  /* 0x000000011d11d824 */ /* 0x000fca00030e0611 */
[----:B------:R0:W-:Y:S01]  /*43230*/  @!P5 STG.E.U8 desc[UR4][R16.64+0xc1], R69 ;  /* 0x0000c1451000d986 */ /* 0x0001e2000c101104 */
[----:B------:R-:W-:-:S13]  /*43240*/  ISETP.LT.OR P5, PT, R28, 0xc9, !P3 ;  /* 0x000000c91c00780c */ /* 0x000fda0005fa1670 */
[----:B0-----:R-:W0:Y:S01]  /*43250*/  @!P5 LDC.64 R16, c[0x0][0x5c0] ;  /* 0x00017000ff10db82 */ /* 0x001e220000000a00 */
[C---:B------:R-:W-:Y:S02]  /*43260*/  LOP3.LUT P2, RZ, R5.reuse, 0x20000, RZ, 0xc0, !PT ;  /* 0x0002000005ff7812 */ /* 0x040fe4000784c0ff */
[----:B------:R-:W-:Y:S02]  /*43270*/  LOP3.LUT P1, RZ, R5, 0x8000, RZ, 0xc0, !PT ;  /* 0x0000800005ff7812 */ /* 0x000fe4000782c0ff */
[----:B------:R-:W-:-:S09]  /*43280*/  F2FP.SATFINITE.E4M3.F32.PACK_AB_MERGE_C R69, RZ, R65, RZ ;  /* 0x00000041ff45723e */ /* 0x000fd200048070ff */
[----:B------:R-:W-:Y:S01]  /*43290*/  @!P2 STG.E.U8 desc[UR4][R108.64+0xc0], R107 ;  /* 0x0000c06b6c00a986 */ /* 0x000fe2000c101104 */
[----:B0-----:R-:W-:-:S03]  /*432a0*/  @!P5 IADD3 R16, P6, R14, R16, RZ ;  /* 0x000000100e10d210 */ /* 0x001fc60007fde0ff */
[----:B------:R-:W-:Y:S02]  /*432b0*/  @!P1 STG.E.U8 desc[UR4][R104.64+0xc1], R97 ;  /* 0x0000c16168009986 */ /* 0x000fe4000c101104 */
[----:B------:R-:W-:-:S05]  /*432c0*/  @!P5 IMAD.X R17, R29, 0x1, R17, P6 ;  /* 0x000000011d11d824 */ /* 0x000fca00030e0611 */
[----:B------:R0:W-:Y:S01]  /*432d0*/  @!P5 STG.E.U8 desc[UR4][R16.64+0xc8], R69 ;  /* 0x0000c8451000d986 */ /* 0x0001e2000c101104 */
[----:B------:R-:W-:-:S13]  /*432e0*/  ISETP.LT.OR P5, PT, R28, 0xca, !P3 ;  /* 0x000000ca1c00780c */ /* 0x000fda0005fa1670 */
[----:B0-----:R-:W0:Y:S01]  /*432f0*/  @!P5 LDC.64 R16, c[0x0][0x5c0] ;  /* 0x00017000ff10db82 */ /* 0x001e220000000a00 */
[----:B------:R-:W-:Y:S02]  /*43300*/  P2R R68, PR, RZ, 0x8 ;  /* 0x00000008ff447803 */ /* 0x000fe40000000000 */
[----:B------:R-:W-:Y:S02]  /*43310*/  LOP3.LUT P3, RZ, R0, 0x2000000, RZ, 0xc0, !PT ;  /* 0x0200000000ff7812 */ /* 0x000fe4000786c0ff */
[----:B------:R-:W-:Y:S02]  /*43320*/  LOP3.LUT P0, RZ, R5, 0x10000, RZ, 0xc0, !PT ;  /* 0x0001000005ff7812 */ /* 0x000fe4000780c0ff */
[----:B0-----:R-:W-:-:S05]  /*43330*/  @!P5 IADD3 R16, P6, R14, R16, RZ ;  /* 0x000000100e10d210 */ /* 0x001fca0007fde0ff */
[----:B------:R-:W-:Y:S02]  /*43340*/  @!P5 IMAD.X R17, R29, 0x1, R17, P6 ;  /* 0x000000011d11d824 */ /* 0x000fe400030e0611 */
[----:B------:R-:W-:Y:S01]  /*43350*/  FMUL R65, R209, UR60 ;  /* 0x0000003cd1417c20 */ /* 0x000fe20008400000 */
[----:B------:R-:W-:Y:S01]  /*43360*/  LOP3.LUT P4, RZ, R5, 0x2000, RZ, 0xc0, !PT ;  /* 0x0000200005ff7812 */ /* 0x000fe2000788c0ff */
[----:B------:R-:W3:Y:S03]  /*43370*/  LDL.LU R209, [R1+0x6e4] ;  /* 0x0006e40001d17983 */ /* 0x000ee60000300800 */
[----:B------:R-:W-:-:S05]  /*43380*/  F2FP.SATFINITE.E4M3.F32.PACK_AB_MERGE_C R97, RZ, R65, RZ ;  /* 0x00000041ff61723e */ /* 0x000fca00048070ff */
[----:B------:R0:W-:Y:S01]  /*43390*/  @!P5 STG.E.U8 desc[UR4][R16.64+0xc9], R97 ;  /* 0x0000c9611000d986 */ /* 0x0001e2000c101104 */
[----:B------:R-:W-:Y:S01]  /*433a0*/  LOP3.LUT P5, RZ, R5, 0x1000, RZ, 0xc0, !PT ;  /* 0x0000100005ff7812 */ /* 0x000fe200078ac0ff */
[----:B0-----:R-:W0:Y:S01]  /*433b0*/  @!P3 LDC.64 R16, c[0x0][0x5c0] ;  /* 0x00017000ff10bb82 */ /* 0x001e220000000a00 */
[----:B----4-:R-:W-:Y:S01]  /*433c0*/  FMUL R65, R223, UR60 ;  /* 0x0000003cdf417c20 */ /* 0x010fe20008400000 */
[----:B------:R-:W-:Y:S01]  /*433d0*/  LOP3.LUT P1, RZ, R5, 0x800, RZ, 0xc0, !PT ;  /* 0x0000080005ff7812 */ /* 0x000fe2000782c0ff */
[----:B------:R-:W4:Y:S03]  /*433e0*/  LDL.LU R223, [R1+0x6e8] ;  /* 0x0006e80001df7983 */ /* 0x000f260000300800 */
[----:B------:R-:W-:Y:S01]  /*433f0*/  F2FP.SATFINITE.E4M3.F32.PACK_AB_MERGE_C R105, RZ, R65, RZ ;  /* 0x00000041ff69723e */ /* 0x000fe200048070ff */
[----:B------:R-:W-:Y:S01]  /*43400*/  FMUL R65, R210, UR60 ;  /* 0x0000003cd2417c20 */ /* 0x000fe20008400000 */
[----:B------:R-:W-:Y:S01]  /*43410*/  LOP3.LUT P6, RZ, R0, 0x100000, RZ, 0xc0, !PT ;  /* 0x0010000000ff7812 */ /* 0x000fe200078cc0ff */
[----:B------:R-:W4:Y:S03]  /*43420*/  LDL.LU R210, [R1+0x6ec] ;  /* 0x0006ec0001d27983 */ /* 0x000f260000300800 */
[----:B------:R-:W-:Y:S01]  /*43430*/  F2FP.SATFINITE.E4M3.F32.PACK_AB_MERGE_C R69, RZ, R65, RZ ;  /* 0x00000041ff45723e */ /* 0x000fe200048070ff */
[----:B------:R-:W-:Y:S01]  /*43440*/  FMUL R65, R208, UR60 ;  /* 0x0000003cd0417c20 */ /* 0x000fe20008400000 */
[----:B------:R-:W-:Y:S04]  /*43450*/  @!P0 STG.E.U8 desc[UR4][R110.64+0xc8], R105 ;  /* 0x0000c8696e008986 */ /* 0x000fe8000c101104 */
[----:B------:R-:W-:Y:S01]  /*43460*/  F2FP.SATFINITE.E4M3.F32.PACK_AB_MERGE_C R107, RZ, R65, RZ ;  /* 0x00000041ff6b723e */ /* 0x000fe200048070ff */
[----:B------:R1:W-:Y:S04]  /*43470*/  @!P4 STG.E.U8 desc[UR4][R102.64+0xc9], R69 ;  /* 0x0000c9456600c986 */ /* 0x0003e8000c101104 */
[----:B------:R-:W-:Y:S01]  /*43480*/  @!P5 STG.E.U8 desc[UR4][R100.64+0xc0], R107 ;  /* 0x0000c06b6400d986 */ /* 0x000fe2000c101104 */
[----:B0-----:R-:W-:-:S05]  /*43490*/  @!P3 IADD3 R16, P5, R92, R16, RZ ;  /* 0x000000105c10b210 */ /* 0x001fca0007fbe0ff */
[----:B------:R-:W-:Y:S02]  /*434a0*/  @!P3 IMAD.X R17, R93, 0x1, R17, P5 ;  /* 0x000000015d11b824 */ /* 0x000fe400028e0611 */
[----:B--2---:R-:W-:Y:S02]  /*434b0*/  FMUL R65, R211, UR60 ;  /* 0x0000003cd3417c20 */ /* 0x004fe40008400000 */
[----:B------:R-:W2:Y:S03]  /*434c0*/  LDL.LU R211, [R1+0x6f0] ;  /* 0x0006f00001d37983 */ /* 0x000ea60000300800 */
[----:B------:R-:W-:Y:S01]  /*434d0*/  F2FP.SATFINITE.E4M3.F32.PACK_AB_MERGE_C R97, RZ, R65, RZ ;  /* 0x00000041ff61723e */ /* 0x000fe200048070ff */
[----:B------:R-:W2:Y:S04]  /*434e0*/  LDL.LU R92, [R1+0x838] ;  /* 0x00083800015c7983 */ /* 0x000ea80000300800 */
[----:B------:R-:W-:Y:S04]  /*434f0*/  @!P1 STG.E.U8 desc[UR4][R98.64+0xc1], R97 ;  /* 0x0000c16162009986 */ /* 0x000fe8000c101104 */
[----:B------:R-:W2:Y:S01]  /*43500*/  LDL.LU R93, [R1+0x834] ;  /* 0x00083400015d7983 */ /* 0x000ea20000300800 */
[----:B---3--:R-:W-:-:S03]  /*43510*/  FMUL R65, R222, UR60 ;  /* 0x0000003cde417c20 */ /* 0x008fc60008400000 */
[----:B------:R-:W3:Y:S02]  /*43520*/  LDL.LU R222, [R1+0x6f4] ;  /* 0x0006f40001de7983 */ /* 0x000ee40000300800 */
[----:B-1----:R-:W-:-:S05]  /*43530*/  F2FP.SATFINITE.E4M3.F32.PACK_AB_MERGE_C R69, RZ, R65, RZ ;  /* 0x00000041ff45723e */ /* 0x002fca00048070ff */
[----:B------:R0:W-:Y:S02]  /*43540*/  @!P3 STG.E.U8 desc[UR4][R16.64+0xc0], R69 ;  /* 0x0000c0451000b986 */ /* 0x0001e4000c101104 */
[----:B0-----:R-:W0:Y:S02]  /*43550*/  @!P6 LDC.64 R16, c[0x0][0x5c0] ;  /* 0x00017000ff10eb82 */ /* 0x001e240000000a00 */
[----:B0-----:R-:W-:Y:S02]  /*43560*/  @!P6 IADD3 R16, P5, R86, R16, RZ ;  /* 0x000000105610e210 */ /* 0x001fe40007fbe0ff */
[----:B------:R-:W3:Y:S03]  /*43570*/  LDL.LU R86, [R1+0x830] ;  /* 0x0008300001567983 */ /* 0x000ee60000300800 */
[----:B------:R-:W-:Y:S02]  /*43580*/  @!P6 IMAD.X R17, R87, 0x1, R17, P5 ;  /* 0x000000015711e824 */ /* 0x000fe400028e0611 */
[----:B------:R-:W3:Y:S01]  /*43590*/  LDL.LU R87, [R1+0x82c] ;  /* 0x00082c0001577983 */ /* 0x000ee20000300800 */
[----:B------:R-:W-:-:S02]  /*435a0*/  LOP3.LUT P4, RZ, R0, 0x40000, RZ, 0xc0, !PT ;  /* 0x0004000000ff7812 */ /* 0x000fc4000788c0ff */
[C---:B------:R-:W-:Y:S01]  /*435b0*/  LOP3.LUT P2, RZ, R5.reuse, 0x400, RZ, 0xc0, !PT ;  /* 0x0000040005ff7812 */ /* 0x040fe2000784c0ff */
[----:B------:R-:W3:Y:S01]  /*435c0*/  LDL.LU R208, [R1+0x6f8] ;  /* 0x0006f80001d07983 */ /* 0x000ee20000300800 */
[----:B------:R-:W-:Y:S02]  /*435d0*/  LOP3.LUT P0, RZ, R5, 0x200, RZ, 0xc0, !PT ;  /* 0x0000020005ff7812 */ /* 0x000fe4000780c0ff */
[----:B------:R-:W-:Y:S01]  /*435e0*/  LOP3.LUT P1, RZ, R0, 0x20000, RZ, 0xc0, !PT ;  /* 0x0002000000ff7812 */ /* 0x000fe2000782c0ff */
[----:B------:R-:W-:-:S05]  /*435f0*/  FMUL R65, R209, UR60 ;  /* 0x0000003cd1417c20 */ /* 0x000fca0008400000 */
[----:B------:R-:W-:-:S05]  /*43600*/  F2FP.SATFINITE.E4M3.F32.PACK_AB_MERGE_C R97, RZ, R65, RZ ;  /* 0x00000041ff61723e */ /* 0x000fca00048070ff */
[----:B------:R0:W-:Y:S02]  /*43610*/  @!P6 STG.E.U8 desc[UR4][R16.64+0xc1], R97 ;  /* 0x0000c1611000e986 */ /* 0x0001e4000c101104 */
[----:B0-----:R-:W0:Y:S01]  /*43620*/  @!P4 LDC.64 R16, c[0x0][0x5c0] ;  /* 0x00017000ff10cb82 */ /* 0x001e220000000a00 */
[----:B----4-:R-:W-:Y:S02]  /*43630*/  FMUL R65, R223, UR60 ;  /* 0x0000003cdf417c20 */ /* 0x010fe40008400000 */
[----:B------:R-:W4:Y:S03]  /*43640*/  LDL.LU R223, [R1+0x6fc] ;  /* 0x0006fc0001df7983 */ /* 0x000f260000300800 */
[----:B------:R-:W-:Y:S01]  /*43650*/  F2FP.SATFINITE.E4M3.F32.PACK_AB_MERGE_C R99, RZ, R65, RZ ;  /* 0x00000041ff63723e */ /* 0x000fe200048070ff */
[----:B------:R-:W-:-:S05]  /*43660*/  FMUL R65, R210, UR60 ;  /* 0x0000003cd2417c20 */ /* 0x000fca0008400000 */
[----:B------:R-:W-:Y:S02]  /*43670*/  F2FP.SATFINITE.E4M3.F32.PACK_AB_MERGE_C R69, RZ, R65, RZ ;  /* 0x00000041ff45723e */ /* 0x000fe400048070ff */
[----:B0-----:R-:W-:Y:S02]  /*43680*/  @!P4 IADD3 R16, P5, R80, R16, RZ ;  /* 0x000000105010c210 */ /* 0x001fe40007fbe0ff */
[----:B------:R-:W4:Y:S03]  /*43690*/  LDL.LU R80, [R1+0x828] ;  /* 0x0008280001507983 */ /* 0x000f260000300800 */
[----:B------:R-:W-:Y:S02]  /*436a0*/  @!P4 IMAD.X R17, R84, 0x1, R17, P5 ;  /* 0x000000015411c824 */ /* 0x000fe400028e0611 */
[----:B------:R-:W4:Y:S04]  /*436b0*/  LDL.LU R84, [R1+0x824] ;  /* 0x0008240001547983 */ /* 0x000f280000300800 */
[----:B------:R-:W4:Y:S04]  /*436c0*/  LDL.LU R209, [R1+0x700] ;  /* 0x0007000001d17983 */ /* 0x000f280000300800 */
[----:B------:R-:W4:Y:S01]  /*436d0*/  LDL.LU R210, [R1+0x704] ;  /* 0x0007040001d27983 */ /* 0x000f220000300800 */
[----:B--2---:R-:W-:-:S05]  /*436e0*/  FMUL R65, R211, UR60 ;  /* 0x0000003cd3417c20 */ /* 0x004fca0008400000 */
[----:B------:R-:W-:Y:S01]  /*436f0*/  F2FP.SATFINITE.E4M3.F32.PACK_AB_MERGE_C R97, RZ, R65, RZ ;  /* 0x00000041ff61723e */ /* 0x000fe200048070ff */
[----:B------:R-:W-:Y:S04]  /*43700*/  @!P2 STG.E.U8 desc[UR4][R92.64+0xc8], R99 ;  /* 0x0000c8635c00a986 */ /* 0x000fe8000c101104 */
[----:B---3--:R-:W-:Y:S04]  /*43710*/  @!P0 STG.E.U8 desc[UR4][R86.64+0xc9], R69 ;  /* 0x0000c94556008986 */ /* 0x008fe8000c101104 */
[----:B------:R0:W-:Y:S02]  /*43720*/  @!P4 STG.E.U8 desc[UR4][R16.64+0xc8], R97 ;  /* 0x0000c8611000c986 */ /* 0x0001e4000c101104 */
[----:B0-----:R-:W0:Y:S02]  /*43730*/  @!P1 LDC.64 R16, c[0x0][0x5c0] ;  /* 0x00017000ff109b82 */ /* 0x001e240000000a00 */
[----:B0-----:R-:W-:-:S02]  /*43740*/  @!P1 IADD3 R16, P5, R85, R16, RZ ;  /* 0x0000001055109210 */ /* 0x001fc40007fbe0ff */
[----:B------:R-:W2:Y:S03]  /*43750*/  LDL.LU R85, [R1+0x820] ;  /* 0x0008200001557983 */ /* 0x000ea60000300800 */
[----:B------:R-:W-:Y:S02]  /*43760*/  @!P1 IMAD.X R17, R81, 0x1, R17, P5 ;  /* 0x0000000151119824 */ /* 0x000fe400028e0611 */
[----:B------:R-:W3:Y:S01]  /*43770*/  LDL.LU R81, [R1+0x81c] ;  /* 0x00081c0001517983 */ /* 0x000ee20000300800 */
[----:B------:R-:W-:Y:S01]  /*43780*/  LOP3.LUT P3, RZ, R0, 0x8000, RZ, 0xc0, !PT ;  /* 0x0000800000ff7812 */ /* 0x000fe2000786c0ff */
[----:B------:R-:W-:Y:S02]  /*43790*/  FMUL R65, R222, UR60 ;  /* 0x0000003cde417c20 */ /* 0x000fe40008400000 */
[----:B------:R-:W3:Y:S01]  /*437a0*/  LDL.LU R211, [R1+0x708] ;  /* 0x0007080001d37983 */ /* 0x000ee20000300800 */
[----:B------:R-:W-:-:S02]  /*437b0*/  P2R R98, PR, RZ, 0x8 ;  /* 0x00000008ff627803 */ /* 0x000fc40000000000 */
[C---:B------:R-:W-:Y:S01]  /*437c0*/  LOP3.LUT P3, RZ, R5.reuse, 0x100, RZ, 0xc0, !PT ;  /* 0x0000010005ff7812 */ /* 0x040fe2000786c0ff */
[----:B------:R-:W3:Y:S01]  /*437d0*/  LDL.LU R222, [R1+0x70c] ;  /* 0x00070c0001de7983 */ /* 0x000ee20000300800 */
[----:B------:R-:W-:Y:S01]  /*437e0*/  F2FP.SATFINITE.E4M3.F32.PACK_AB_MERGE_C R69, RZ, R65, RZ ;  /* 0x00000041ff45723e */ /* 0x000fe200048070ff */
[----:B------:R-:W-:Y:S01]  /*437f0*/  FMUL R65, R208, UR60 ;  /* 0x0000003cd0417c20 */ /* 0x000fe20008400000 */
[----:B------:R-:W-:Y:S01]  /*43800*/  LOP3.LUT P5, RZ, R5, 0x40, RZ, 0xc0, !PT ;  /* 0x0000004005ff7812 */ /* 0x000fe200078ac0ff */
[----:B------:R-:W3:Y:S03]  /*43810*/  LDL.LU R208, [R1+0x710] ;  /* 0x0007100001d07983 */ /* 0x000ee60000300800 */
[----:B------:R-:W-:Y:S01]  /*43820*/  F2FP.SATFINITE.E4M3.F32.PACK_AB_MERGE_C R87, RZ, R65, RZ ;  /* 0x00000041ff57723e */ /* 0x000fe200048070ff */
[----:B------:R0:W-:Y:S01]  /*43830*/  @!P1 STG.E.U8 desc[UR4][R16.64+0xc9], R69 ;  /* 0x0000c94510009986 */ /* 0x0001e2000c101104 */
[----:B----4-:R-:W-:-:S05]  /*43840*/  FMUL R65, R223, UR60 ;  /* 0x0000003cdf417c20 */ /* 0x010fca0008400000 */
[----:B------:R-:W-:Y:S01]  /*43850*/  F2FP.SATFINITE.E4M3.F32.PACK_AB_MERGE_C R93, RZ, R65, RZ ;  /* 0x00000041ff5d723e */ /* 0x000fe200048070ff */
[----:B--2---:R-:W-:Y:S01]  /*43860*/  @!P3 STG.E.U8 desc[UR4][R84.64+0xc0], R87 ;  /* 0x0000c0575400b986 */ /* 0x004fe2000c101104 */
[----:B------:R-:W-:-:S13]  /*43870*/  ISETP.NE.AND P3, PT, R98, RZ, PT ;  /* 0x000000ff6200720c */ /* 0x000fda0003f65270 */
[----:B0-----:R-:W0:Y:S01]  /*43880*/  @!P3 LDC.64 R16, c[0x0][0x5c0] ;  /* 0x00017000ff10bb82 */ /* 0x001e220000000a00 */
[----:B---3--:R-:W-:Y:S01]  /*43890*/  @!P5 STG.E.U8 desc[UR4][R80.64+0xc1], R93 ;  /* 0x0000c15d5000d986 */ /* 0x008fe2000c101104 */
[----:B0-----:R-:W-:-:S03]  /*438a0*/  @!P3 IADD3 R16, P5, R76, R16, RZ ;  /* 0x000000104c10b210 */ /* 0x001fc60007fbe0ff */
[----:B------:R-:W2:Y:S02]  /*438b0*/  LDL.LU R76, [R1+0x818] ;  /* 0x00081800014c7983 */ /* 0x000ea40000300800 */
[----:B------:R-:W-:Y:S02]  /*438c0*/  @!P3 IMAD.X R17, R77, 0x1, R17, P5 ;  /* 0x000000014d11b824 */ /* 0x000fe400028e0611 */
[----:B------:R-:W2:Y:S04]  /*438d0*/  LDL.LU R77, [R1+0x814] ;  /* 0x00081400014d7983 */ /* 0x000ea80000300800 */
[----:B------:R-:W3:Y:S01]  /*438e0*/  LDL.LU R223, [R1+0x714] ;  /* 0x0007140001df7983 */ /* 0x000ee20000300800 */
[C---:B------:R-:W-:Y:S02]  /*438f0*/  LOP3.LUT P5, RZ, R0.reuse, 0x8000, RZ, 0xc0, !PT ;  /* 0x0000800000ff7812 */ /* 0x040fe400078ac0ff */
[----:B------:R-:W-:Y:S01]  /*43900*/  LOP3.LUT P6, RZ, R0, 0x1000, RZ, 0xc0, !PT ;  /* 0x0000100000ff7812 */ /* 0x000fe200078cc0ff */
[----:B------:R-:W-:-:S05]  /*43910*/  FMUL R65, R209, UR60 ;  /* 0x0000003cd1417c20 */ /* 0x000fca0008400000 */
[----:B------:R-:W-:-:S05]  /*43920*/  F2FP.SATFINITE.E4M3.F32.PACK_AB_MERGE_C R69, RZ, R65, RZ ;  /* 0x00000041ff45723e */ /* 0x000fca00048070ff */
[----:B------:R0:W-:Y:S02]  /*43930*/  @!P5 STG.E.U8 desc[UR4][R16.64+0xc0], R69 ;  /* 0x0000c0451000d986 */ /* 0x0001e4000c101104 */
[----:B0-----:R-:W0:Y:S02]  /*43940*/  @!P6 LDC.64 R16, c[0x0][0x5c0] ;  /* 0x00017000ff10eb82 */ /* 0x001e240000000a00 */
[----:B0-----:R-:W-:Y:S02]  /*43950*/  @!P6 IADD3 R16, P5, R74, R16, RZ ;  /* 0x000000104a10e210 */ /* 0x001fe40007fbe0ff */
[----:B------:R-:W4:Y:S03]  /*43960*/  LDL.LU R74, [R1+0x810] ;  /* 0x00081000014a7983 */ /* 0x000f260000300800 */
[----:B------:R-:W-:Y:S02]  /*43970*/  @!P6 IMAD.X R17, R75, 0x1, R17, P5 ;  /* 0x000000014b11e824 */ /* 0x000fe400028e0611 */
[----:B------:R-:W4:Y:S01]  /*43980*/  LDL.LU R75, [R1+0x80c] ;  /* 0x00080c00014b7983 */ /* 0x000f220000300800 */
[----:B------:R-:W-:Y:S01]  /*43990*/  LOP3.LUT P2, RZ, R0, 0x400, RZ, 0xc0, !PT ;  /* 0x0000040000ff7812 */ /* 0x000fe2000784c0ff */
[----:B------:R-:W-:-:S02]  /*439a0*/  FMUL R65, R210, UR60 ;  /* 0x0000003cd2417c20 */ /* 0x000fc40008400000 */
[----:B------:R-:W4:Y:S03]  /*439b0*/  LDL.LU R209, [R1+0x718] ;  /* 0x0007180001d17983 */ /* 0x000f260000300800 */
[----:B------:R-:W-:-:S05]  /*439c0*/  F2FP.SATFINITE.E4M3.F32.PACK_AB_MERGE_C R81, RZ, R65, RZ ;  /* 0x00000041ff51723e */ /* 0x000fca00048070ff */
[----:B------:R0:W-:Y:S01]  /*439d0*/  @!P6 STG.E.U8 desc[UR4][R16.64+0xc1], R81 ;  /* 0x0000c1511000e986 */ /* 0x0001e2000c101104 */
[----:B------:R-:W-:-:S03]  /*439e0*/  FMUL R65, R211, UR60 ;  /* 0x0000003cd3417c20 */ /* 0x000fc60008400000 */
[----:B------:R-:W4:Y:S01]  /*439f0*/  LDL.LU R211, [R1+0x71c] ;  /* 0x00071c0001d37983 */ /* 0x000f220000300800 */
[----:B0-----:R-:W0:Y:S01]  /*43a00*/  @!P2 LDC.64 R16, c[0x0][0x5c0] ;  /* 0x00017000ff10ab82 */ /* 0x001e220000000a00 */
[----:B------:R-:W-:Y:S01]  /*43a10*/  F2FP.SATFINITE.E4M3.F32.PACK_AB_MERGE_C R85, RZ, R65, RZ ;  /* 0x00000041ff55723e */ /* 0x000fe200048070ff */
[----:B------:R-:W-:Y:S02]  /*43a20*/  FMUL R65, R222, UR60 ;  /* 0x0000003cde417c20 */ /* 0x000fe40008400000 */
[----:B------:R-:W4:Y:S03]  /*43a30*/  LDL.LU R222, [R1+0x720] ;  /* 0x0007200001de7983 */ /* 0x000f260000300800 */
[----:B------:R-:W-:Y:S01]  /*43a40*/  F2FP.SATFINITE.E4M3.F32.PACK_AB_MERGE_C R69, RZ, R65, RZ ;  /* 0x00000041ff45723e */ /* 0x000fe200048070ff */
[----:B------:R-:W-:-:S05]  /*43a50*/  FMUL R65, R208, UR60 ;  /* 0x0000003cd0417c20 */ /* 0x000fca0008400000 */
[----:B------:R-:W-:Y:S02]  /*43a60*/  F2FP.SATFINITE.E4M3.F32.PACK_AB_MERGE_C R81, RZ, R65, RZ ;  /* 0x00000041ff51723e */ /* 0x000fe400048070ff */
[----:B0-----:R-:W-:-:S05]  /*43a70*/  @!P2 IADD3 R16, P5, R225, R16, RZ ;  /* 0x00000010e110a210 */ /* 0x001fca0007fbe0ff */
[----:B------:R-:W-:Y:S02]  /*43a80*/  @!P2 IMAD.X R17, R7, 0x1, R17, P5 ;  /* 0x000000010711a824 */ /* 0x000fe400028e0611 */
[----:B------:R0:W5:Y:S04]  /*43a90*/  LDL.LU R7, [R1+0x808] ;  /* 0x0008080001077983 */ /* 0x0001680000300800 */
[----:B------:R-:W4:Y:S01]  /*43aa0*/  LDL.LU R210, [R1+0x724] ;  /* 0x0007240001d27983 */ /* 0x000f220000300800 */
[----:B---3--:R-:W-:-:S03]  /*43ab0*/  FMUL R65, R223, UR60 ;  /* 0x0000003cdf417c20 */ /* 0x008fc60008400000 */
[----:B------:R-:W3:Y:S01]  /*43ac0*/  LDL.LU R223, [R1+0x728] ;  /* 0x0007280001df7983 */ /* 0x000ee20000300800 */
[C---:B------:R-:W-:Y:S02]  /*43ad0*/  LOP3.LUT P0, RZ, R5.reuse, 0x10, RZ, 0xc0, !PT ;  /* 0x0000001005ff7812 */ /* 0x040fe4000780c0ff */
[----:B------:R-:W-:Y:S02]  /*43ae0*/  LOP3.LUT P4, RZ, R5, 0x2, RZ, 0xc0, !PT ;  /* 0x0000000205ff7812 */ /* 0x000fe4000788c0ff */
[----:B------:R-:W-:-:S09]  /*43af0*/  LOP3.LUT P1, RZ, R0, 0x1, RZ, 0xc0, !PT ;  /* 0x0000000100ff7812 */ /* 0x000fd2000782c0ff */
[----:B--2---:R-:W-:Y:S01]  /*43b00*/  @!P0 STG.E.U8 desc[UR4][R76.64+0xc8], R85 ;  /* 0x0000c8554c008986 */ /* 0x004fe2000c101104 */
[----:B------:R-:W-:-:S03]  /*43b10*/  ISETP.NE.AND P3, PT, R68, RZ, PT ;  /* 0x000000ff4400720c */ /* 0x000fc60003f65270 */
[----:B----4-:R-:W-:Y:S04]  /*43b20*/  @!P4 STG.E.U8 desc[UR4][R74.64+0xc9], R69 ;  /* 0x0000c9454a00c986 */ /* 0x010fe8000c101104 */
[----:B------:R1:W-:Y:S02]  /*43b30*/  @!P2 STG.E.U8 desc[UR4][R16.64+0xc8], R81 ;  /* 0x0000c8511000a986 */ /* 0x0003e4000c101104 */
[----:B-1----:R-:W1:Y:S01]  /*43b40*/  @!P1 LDC.64 R16, c[0x0][0x5c0] ;  /* 0x00017000ff109b82 */ /* 0x002e620000000a00 */
[----:B------:R-:W-:Y:S02]  /*43b50*/  F2FP.SATFINITE.E4M3.F32.PACK_AB_MERGE_C R69, RZ, R65, RZ ;  /* 0x00000041ff45723e */ /* 0x000fe400048070ff */
[----:B-1----:R-:W-:-:S05]  /*43b60*/  @!P1 IADD3 R16, P5, R212, R16, RZ ;  /* 0x00000010d4109210 */ /* 0x002fca0007fbe0ff */
[----:B------:R-:W-:Y:S01]  /*43b70*/  @!P1 IMAD.X R17, R224, 0x1, R17, P5 ;  /* 0x00000001e0119824 */ /* 0x000fe200028e0611 */
[----:B------:R-:W-:-:S04]  /*43b80*/  ISETP.LT.OR P5, PT, R28, 0xd1, !P3 ;  /* 0x000000d11c00780c */ /* 0x000fc80005fa1670 */
[----:B------:R1:W-:Y:S01]  /*43b90*/  @!P1 STG.E.U8 desc[UR4][R16.64+0xc9], R69 ;  /* 0x0000c94510009986 */ /* 0x0003e2000c101104 */
[----:B------:R-:W-:-:S08]  /*43ba0*/  FMUL R65, R209, UR60 ;  /* 0x0000003cd1417c20 */ /* 0x000fd00008400000 */
[----:B-1----:R-:W1:Y:S01]  /*43bb0*/  @!P5 LDC.64 R16, c[0x0][0x5c0] ;  /* 0x00017000ff10db82 */ /* 0x002e620000000a00 */
[----:B------:R-:W-:Y:S01]  /*43bc0*/  F2FP.SATFINITE.E4M3.F32.PACK_AB_MERGE_C R75, RZ, R65, RZ ;  /* 0x00000041ff4b723e */ /* 0x000fe200048070ff */
[----:B------:R-:W-:Y:S02]  /*43bd0*/  FMUL R65, R211, UR60 ;  /* 0x0000003cd3417c20 */ /* 0x000fe40008400000 */
[----:B------:R-:W2:Y:S03]  /*43be0*/  LDL.LU R211, [R1+0x72c] ;  /* 0x00072c0001d37983 */ /* 0x000ea60000300800 */
[----:B------:R-:W-:Y:S01]  /*43bf0*/  F2FP.SATFINITE.E4M3.F32.PACK_AB_MERGE_C R69, RZ, R65, RZ ;  /* 0x00000041ff45723e */ /* 0x000fe200048070ff */
[----:B------:R-:W-:Y:S02]  /*43c00*/  FMUL R65, R222, UR60 ;  /* 0x0000003cde417c20 */ /* 0x000fe40008400000 */
[----:B------:R-:W4:Y:S04]  /*43c10*/  LDL.LU R222, [R1+0x730] ;  /* 0x0007300001de7983 */ /* 0x000f280000300800 */
[----:B------:R-:W4:Y:S04]  /*43c20*/  LDL.LU R209, [R1+0x734] ;  /* 0x0007340001d17983 */ /* 0x000f280000300800 */
[----:B------:R-:W4:Y:S01]  /*43c30*/  LDL.LU R208, [R1+0x738] ;  /* 0x0007380001d07983 */ /* 0x000f220000300800 */
[----:B------:R-:W-:-:S02]  /*43c40*/  F2FP.SATFINITE.E4M3.F32.PACK_AB_MERGE_C R77, RZ, R65, RZ ;  /* 0x00000041ff4d723e */ /* 0x000fc400048070ff */
[----:B-1----:R-:W-:Y:S01]  /*43c50*/  @!P5 IADD3 R16, P6, R14, R16, RZ ;  /* 0x000000100e10d210 */ /* 0x002fe20007fde0ff */
[----:B------:R-:W-:Y:S02]  /*43c60*/  FMUL R65, R210, UR60 ;  /* 0x0000003cd2417c20 */ /* 0x000fe40008400000 */
[----:B------:R-:W4:Y:S02]  /*43c70*/  LDL.LU R210, [R1+0x73c] ;  /* 0x00073c0001d27983 */ /* 0x000f240000300800 */
[----:B------:R-:W-:-:S05]  /*43c80*/  @!P5 IMAD.X R17, R29, 0x1, R17, P6 ;  /* 0x000000011d11d824 */ /* 0x000fca00030e0611 */
[----:B------:R1:W-:Y:S02]  /*43c90*/  @!P5 STG.E.U8 desc[UR4][R16.64+0xd0], R75 ;  /* 0x0000d04b1000d986 */ /* 0x0003e4000c101104 */
[----:B-1----:R-:W-:Y:S01]  /*43ca0*/  F2FP.SATFINITE.E4M3.F32.PACK_AB_MERGE_C R75, RZ, R65, RZ ;  /* 0x00000041ff4b723e */ /* 0x002fe200048070ff */
[----:B---3--:R-:W-:Y:S02]  /*43cb0*/  FMUL R65, R223, UR60 ;  /* 0x0000003cdf417c20 */ /* 0x008fe40008400000 */
[----:B------:R-:W3:Y:S01]  /*43cc0*/  LDL.LU R223, [R1+0x740] ;  /* 0x0007400001df7983 */ /* 0x000ee20000300800 */
[----:B------:R-:W-:-:S13]  /*43cd0*/  ISETP.LT.OR P5, PT, R28, 0xd2, !P3 ;  /* 0x000000d21c00780c */ /* 0x000fda0005fa1670 */
[----:B------:R-:W1:Y:S02]  /*43ce0*/  @!P5 LDC.64 R16, c[0x0][0x5c0] ;  /* 0x00017000ff10db82 */ /* 0x000e640000000a00 */
[----:B-1----:R-:W-:-:S05]  /*43cf0*/  @!P5 IADD3 R16, P6, R14, R16, RZ ;  /* 0x000000100e10d210 */ /* 0x002fca0007fde0ff */
[----:B------:R-:W-:-:S05]  /*43d00*/  @!P5 IMAD.X R17, R29, 0x1, R17, P6 ;  /* 0x000000011d11d824 */ /* 0x000fca00030e0611 */
[----:B------:R1:W-:Y:S01]  /*43d10*/  @!P5 STG.E.U8 desc[UR4][R16.64+0xd1], R69 ;  /* 0x0000d1451000d986 */ /* 0x0003e2000c101104 */
[----:B------:R-:W-:-:S13]  /*43d20*/  ISETP.LT.OR P5, PT, R28, 0xd9, !P3 ;  /* 0x000000d91c00780c */ /* 0x000fda0005fa1670 */
[----:B-1----:R-:W1:Y:S01]  /*43d30*/  @!P5 LDC.64 R16, c[0x0][0x5c0] ;  /* 0x00017000ff10db82 */ /* 0x002e620000000a00 */
[C---:B------:R-:W-:Y:S02]  /*43d40*/  LOP3.LUT P0, RZ, R5.reuse, 0x8, RZ, 0xc0, !PT ;  /* 0x0000000805ff7812 */ /* 0x040fe4000780c0ff */
[----:B------:R-:W-:Y:S02]  /*43d50*/  LOP3.LUT P4, RZ, R5, 0x4, RZ, 0xc0, !PT ;  /* 0x0000000405ff7812 */ /* 0x000fe4000788c0ff */
[----:B------:R-:W-:-:S09]  /*43d60*/  F2FP.SATFINITE.E4M3.F32.PACK_AB_MERGE_C R81, RZ, R65, RZ ;  /* 0x00000041ff51723e */ /* 0x000fd200048070ff */
[----:B------:R-:W-:Y:S01]  /*43d70*/  @!P0 STG.E.U8 desc[UR4][R72.64+0xd0], R77 ;  /* 0x0000d04d48008986 */ /* 0x000fe2000c101104 */
[----:B-1----:R-:W-:-:S03]  /*43d80*/  @!P5 IADD3 R16, P6, R14, R16, RZ ;  /* 0x000000100e10d210 */ /* 0x002fc60007fde0ff */
[----:B------:R1:W-:Y:S02]  /*43d90*/  @!P4 STG.E.U8 desc[UR4][R70.64+0xd1], R75 ;  /* 0x0000d14b4600c986 */ /* 0x0003e4000c101104 */
[----:B------:R-:W-:-:S05]  /*43da0*/  @!P5 IMAD.X R17, R29, 0x1, R17, P6 ;  /* 0x000000011d11d824 */ /* 0x000fca00030e0611 */
[----:B------:R0:W-:Y:S01]  /*43db0*/  @!P5 STG.E.U8 desc[UR4][R16.64+0xd8], R81 ;  /* 0x0000d8511000d986 */ /* 0x0001e2000c101104 */
[----:B------:R-:W-:-:S13]  /*43dc0*/  ISETP.LT.OR P5, PT, R28, 0xda, !P3 ;  /* 0x000000da1c00780c */ /* 0x000fda0005fa1670 */
[----:B------:R-:W0:Y:S01]  /*43dd0*/  @!P5 LDC.64 R68, c[0x0][0x5c0] ;  /* 0x00017000ff44db82 */ /* 0x000e220000000a00 */
[----:B--2---:R-:W-:Y:S02]  /*43de0*/  FMUL R65, R211, UR60 ;  /* 0x0000003cd3417c20 */ /* 0x004fe40008400000 */
[----:B------:R-:W2:Y:S03]  /*43df0*/  LDL.LU R211, [R1+0x744] ;  /* 0x0007440001d37983 */ /* 0x000ea60000300800 */
[----:B-1----:R-:W-:Y:S01]  /*43e00*/  F2FP.SATFINITE.E4M3.F32.PACK_AB_MERGE_C R71, RZ, R65, RZ ;  /* 0x00000041ff47723e */ /* 0x002fe200048070ff */
[----:B----4-:R-:W-:Y:S02]  /*43e10*/  FMUL R65, R222, UR60 ;  /* 0x0000003cde417c20 */ /* 0x010fe40008400000 */
[----:B------:R-:W4:Y:S01]  /*43e20*/  LDL.LU R222, [R1+0x748] ;  /* 0x0007480001de7983 */ /* 0x000f220000300800 */
[----:B0-----:R-:W-:Y:S01]  /*43e30*/  FMUL R16, R209, UR60 ;  /* 0x0000003cd1107c20 */ /* 0x001fe20008400000 */
[----:B------:R-:W-:-:S02]  /*43e40*/  LOP3.LUT P1, RZ, R5, 0x1, RZ, 0xc0, !PT ;  /* 0x0000000105ff7812 */ /* 0x000fc4000782c0ff */
[----:B------:R-:W4:Y:S02]  /*43e50*/  LDL.LU R209, [R1+0x74c] ;  /* 0x00074c0001d17983 */ /* 0x000f240000300800 */
[----:B------:R-:W-:Y:S01]  /*43e60*/  F2FP.SATFINITE.E4M3.F32.PACK_AB_MERGE_C R73, RZ, R16, RZ ;  /* 0x00000010ff49723e */ /* 0x000fe200048070ff */
[----:B------:R-:W-:Y:S01]  /*43e70*/  FMUL R16, R208, UR60 ;  /* 0x0000003cd0107c20 */ /* 0x000fe20008400000 */
[----:B------:R-:W-:Y:S02]  /*43e80*/  @!P5 IADD3 R68, P6, R14, R68, RZ ;  /* 0x000000440e44d210 */ /* 0x000fe40007fde0ff */
[----:B------:R-:W-:Y:S02]  /*43e90*/  F2FP.SATFINITE.E4M3.F32.PACK_AB_MERGE_C R65, RZ, R65, RZ ;  /* 0x00000041ff41723e */ /* 0x000fe400048070ff */
[----:B------:R-:W-:Y:S01]  /*43ea0*/  F2FP.SATFINITE.E4M3.F32.PACK_AB_MERGE_C R75, RZ, R16, RZ ;  /* 0x00000010ff4b723e */ /* 0x000fe200048070ff */
[----:B------:R-:W-:Y:S02]  /*43eb0*/  @!P5 IMAD.X R69, R29, 0x1, R69, P6 ;  /* 0x000000011d45d824 */ /* 0x000fe400030e0645 */
[----:B------:R-:W-:-:S02]  /*43ec0*/  FMUL R16, R210, UR60 ;  /* 0x0000003cd2107c20 */ /* 0x000fc40008400000 */
[----:B------:R-:W4:Y:S04]  /*43ed0*/  LDL.LU R210, [R1+0x750] ;  /* 0x0007500001d27983 */ /* 0x000f280000300800 */
[----:B------:R-:W-:Y:S04]  /*43ee0*/  @!P5 STG.E.U8 desc[UR4][R68.64+0xd9], R71 ;  /* 0x0000d9474400d986 */ /* 0x000fe8000c101104 */
[----:B------:R3:W-:Y:S02]  /*43ef0*/  @!P1 STG.E.U8 desc[UR4][R66.64+0xd8], R65 ;  /* 0x0000d84142009986 */ /* 0x0007e4000c101104 */
[----:B---3--:R-:W-:-:S02]  /*43f00*/  FMUL R65, R223, UR60 ;  /* 0x0000003cdf417c20 */ /* 0x008fc40008400000 */
[----:B------:R-:W3:Y:S01]  /*43f10*/  LDL.LU R223, [R1+0x754] ;  /* 0x0007540001df7983 */ /* 0x000ee20000300800 */
[----:B------:R-:W-:Y:S02]  /*43f20*/  LOP3.LUT P4, RZ, R0, 0x4000, RZ, 0xc0, !PT ;  /* 0x0000400000ff7812 */ /* 0x000fe4000788c0ff */
[C---:B------:R-:W-:Y:S02]  /*43f30*/  LOP3.LUT P6, RZ, R4.reuse, 0x10000000, RZ, 0xc0, !PT ;  /* 0x1000000004ff7812 */ /* 0x040fe400078cc0ff */
[----:B------:R-:W-:Y:S02]  /*43f40*/  LOP3.LUT P5, RZ, R4, 0x80000000, RZ, 0xc0, !PT ;  /* 0x8000000004ff7812 */ /* 0x000fe400078ac0ff */
[----:B------:R-:W-:Y:S02]  /*43f50*/  P2R R70, PR, RZ, 0x40 ;  /* 0x00000040ff467803 */ /* 0x000fe40000000000 */
[----:B------:R-:W-:Y:S02]  /*43f60*/  LOP3.LUT P6, RZ, R0, 0x2000, RZ, 0xc0, !PT ;  /* 0x0000200000ff7812 */ /* 0x000fe400078cc0ff */
[----:B------:R-:W-:-:S03]  /*43f70*/  F2FP.SATFINITE.E4M3.F32.PACK_AB_MERGE_C R69, RZ, R16, RZ ;  /* 0x00000010ff45723e */ /* 0x000fc600048070ff */
[----:B------:R-:W0:Y:S04]  /*43f80*/  @!P4 LDC.64 R16, c[0x0][0x5c0] ;  /* 0x00017000ff10cb82 */ /* 0x000e280000000a00 */
[----:B------:R1:W-:Y:S01]  /*43f90*/  @!P5 STG.E.U8 desc[UR4][R62.64+0xd9], R73 ;  /* 0x0000d9493e00d986 */ /* 0x0003e2000c101104 */
[----:B------:R-:W-:-:S03]  /*43fa0*/  LOP3.LUT P2, RZ, R4, 0x40000000, RZ, 0xc0, !PT ;  /* 0x4000000004ff7812 */ /* 0x000fc6000784c0ff */
[----:B-1----:R-:W1:Y:S01]  /*43fb0*/  @!P6 LDC.64 R62, c[0x0][0x5c0] ;  /* 0x00017000ff3eeb82 */ /* 0x002e620000000a00 */
[----:B------:R-:W-:Y:S02]  /*43fc0*/  P2R R72, PR, RZ, 0x8 ;  /* 0x00000008ff487803 */ /* 0x000fe40000000000 */
[----:B------:R-:W-:Y:S02]  /*43fd0*/  LOP3.LUT P3, RZ, R4, 0x20000000, RZ, 0xc0, !PT ;  /* 0x2000000004ff7812 */ /* 0x000fe4000786c0ff */
[----:B0-----:R-:W-:-:S05]  /*43fe0*/  @!P4 IADD3 R16, P5, R213, R16, RZ ;  /* 0x00000010d510c210 */ /* 0x001fca0007fbe0ff */
[----:B------:R1:W-:Y:S01]  /*43ff0*/  @!P2 STG.E.U8 desc[UR4][R60.64+0xd0], R75 ;  /* 0x0000d04b3c00a986 */ /* 0x0003e2000c101104 */
[----:B------:R-:W-:-:S05]  /*44000*/  @!P4 IMAD.X R17, R193, 0x1, R17, P5 ;  /* 0x00000001c111c824 */ /* 0x000fca00028e0611 */
[----:B------:R4:W-:Y:S01]  /*44010*/  @!P3 STG.E.U8 desc[UR4][R58.64+0xd1], R69 ;  /* 0x0000d1453a00b986 */ /* 0x0009e2000c101104 */
[----:B-1----:R-:W-:Y:S02]  /*44020*/  @!P6 IADD3 R60, P5, R191, R62, RZ ;  /* 0x0000003ebf3ce210 */ /* 0x002fe40007fbe0ff */
[----:B------:R-:W-:-:S03]  /*44030*/  F2FP.SATFINITE.E4M3.F32.PACK_AB_MERGE_C R65, RZ, R65, RZ ;  /* 0x00000041ff41723e */ /* 0x000fc600048070ff */
[----:B------:R-:W-:Y:S01]  /*44040*/  @!P6 IMAD.X R61, R190, 0x1, R63, P5 ;  /* 0x00000001be3de824 */ /* 0x000fe200028e063f */
[----:B------:R-:W-:Y:S01]  /*44050*/  LOP3.LUT P5, RZ, R0, 0x2000, RZ, 0xc0, !PT ;  /* 0x0000200000ff7812 */ /* 0x000fe200078ac0ff */
[----:B------:R0:W-:Y:S01]  /*44060*/  @!P4 STG.E.U8 desc[UR4][R16.64+0xd0], R65 ;  /* 0x0000d0411000c986 */ /* 0x0001e2000c101104 */
[----:B--2---:R-:W-:-:S03]  /*44070*/  FMUL R62, R211, UR60 ;  /* 0x0000003cd33e7c20 */ /* 0x004fc60008400000 */
[----:B------:R-:W2:Y:S01]  /*44080*/  LDL.LU R211, [R1+0x758] ;  /* 0x0007580001d37983 */ /* 0x000ea20000300800 */
[----:B----4-:R-:W-:-:S03]  /*44090*/  FMUL R58, R222, UR60 ;  /* 0x0000003cde3a7c20 */ /* 0x010fc60008400000 */
[----:B------:R-:W4:Y:S02]  /*440a0*/  LDL.LU R222, [R1+0x75c] ;  /* 0x00075c0001de7983 */ /* 0x000f240000300800 */
[----:B------:R-:W-:Y:S01]  /*440b0*/  F2FP.SATFINITE.E4M3.F32.PACK_AB_MERGE_C R63, RZ, R58, RZ ;  /* 0x0000003aff3f723e */ /* 0x000fe200048070ff */
[----:B------:R-:W-:Y:S01]  /*440c0*/  FMUL R58, R209, UR60 ;  /* 0x0000003cd13a7c20 */ /* 0x000fe20008400000 */
[----:B------:R-:W-:Y:S01]  /*440d0*/  F2FP.SATFINITE.E4M3.F32.PACK_AB_MERGE_C R59, RZ, R62, RZ ;  /* 0x0000003eff3b723e */ /* 0x000fe200048070ff */
[----:B------:R-:W4:Y:S03]  /*440e0*/  LDL.LU R208, [R1+0x760] ;  /* 0x0007600001d07983 */ /* 0x000f260000300800 */
[----:B0-----:R-:W-:Y:S01]  /*440f0*/  F2FP.SATFINITE.E4M3.F32.PACK_AB_MERGE_C R65, RZ, R58, RZ ;  /* 0x0000003aff41723e */ /* 0x001fe200048070ff */
[----:B------:R-:W4:Y:S01]  /*44100*/  LDL.LU R209, [R1+0x764] ;  /* 0x0007640001d17983 */ /* 0x000f220000300800 */
[----:B------:R-:W-:-:S03]  /*44110*/  FMUL R58, R210, UR60 ;  /* 0x0000003cd23a7c20 */ /* 0x000fc60008400000 */
[----:B------:R-:W4:Y:S04]  /*44120*/  LDL.LU R210, [R1+0x768] ;  /* 0x0007680001d27983 */ /* 0x000f280000300800 */
[----:B------:R0:W-:Y:S02]  /*44130*/  @!P5 STG.E.U8 desc[UR4][R60.64+0xd1], R59 ;  /* 0x0000d13b3c00d986 */ /* 0x0001e4000c101104 */
[----:B0-----:R-:W-:Y:S01]  /*44140*/  F2FP.SATFINITE.E4M3.F32.PACK_AB_MERGE_C R59, RZ, R58, RZ ;  /* 0x0000003aff3b723e */ /* 0x001fe200048070ff */
[----:B---3--:R-:W-:Y:S02]  /*44150*/  FMUL R58, R223, UR60 ;  /* 0x0000003cdf3a7c20 */ /* 0x008fe40008400000 */
[----:B------:R-:W3:Y:S01]  /*44160*/  LDL.LU R223, [R1+0x76c] ;  /* 0x00076c0001df7983 */ /* 0x000ee20000300800 */
[----:B------:R-:W-:-:S02]  /*44170*/  LOP3.LUT P1, RZ, R0, 0x800, RZ, 0xc0, !PT ;  /* 0x0000080000ff7812 */ /* 0x000fc4000782c0ff */
[----:B------:R-:W-:-:S11]  /*44180*/  LOP3.LUT P2, RZ, R0, 0x200, RZ, 0xc0, !PT ;  /* 0x0000020000ff7812 */ /* 0x000fd6000784c0ff */
[----:B------:R-:W0:Y:S08]  /*44190*/  @!P1 LDC.64 R16, c[0x0][0x5c0] ;  /* 0x00017000ff109b82 */ /* 0x000e300000000a00 */
[----:B------:R-:W1:Y:S01]  /*441a0*/  @!P2 LDC.64 R60, c[0x0][0x5c0] ;  /* 0x00017000ff3cab82 */ /* 0x000e620000000a00 */
[----:B------:R-:W-:Y:S02]  /*441b0*/  ISETP.NE.AND P6, PT, R70, RZ, PT ;  /* 0x000000ff4600720c */ /* 0x000fe40003fc5270 */
[----:B------:R-:W-:-:S02]  /*441c0*/  LOP3.LUT P0, RZ, R4, 0x8000000, RZ, 0xc0, !PT ;  /* 0x0800000004ff7812 */ /* 0x000fc4000780c0ff */
[----:B------:R-:W-:Y:S02]  /*441d0*/  LOP3.LUT P3, RZ, R4, 0x4000000, RZ, 0xc0, !PT ;  /* 0x0400000004ff7812 */ /* 0x000fe4000786c0ff */
[----:B0-----:R-:W-:-:S07]  /*441e0*/  @!P1 IADD3 R16, P5, R185, R16, RZ ;  /* 0x00000010b9109210 */ /* 0x001fce0007fbe0ff */
[----:B------:R1:W-:Y:S01]  /*441f0*/  @!P6 STG.E.U8 desc[UR4][R54.64+0xd8], R63 ;  /* 0x0000d83f3600e986 */ /* 0x0003e2000c101104 */
[----:B------:R-:W-:-:S03]  /*44200*/  @!P1 IMAD.X R17, R184, 0x1, R17, P5 ;  /* 0x00000001b8119824 */ /* 0x000fc600028e0611 */
[----:B------:R0:W-:Y:S01]  /*44210*/  @!P0 STG.E.U8 desc[UR4][R48.64+0xd9], R65 ;  /* 0x0000d94130008986 */ /* 0x0001e2000c101104 */
[----:B-1----:R-:W-:-:S05]  /*44220*/  @!P2 IADD3 R54, P5, R171, R60, RZ ;  /* 0x0000003cab36a210 */ /* 0x002fca0007fbe0ff */
[----:B------:R-:W-:Y:S01]  /*44230*/  @!P2 IMAD.X R55, R170, 0x1, R61, P5 ;  /* 0x00000001aa37a824 */ /* 0x000fe200028e063d */
[----:B------:R-:W-:Y:S01]  /*44240*/  LOP3.LUT P5, RZ, R4, 0x2000000, RZ, 0xc0, !PT ;  /* 0x0200000004ff7812 */ /* 0x000fe200078ac0ff */
[----:B------:R1:W-:Y:S01]  /*44250*/  @!P1 STG.E.U8 desc[UR4][R16.64+0xd8], R59 ;  /* 0x0000d83b10009986 */ /* 0x0003e2000c101104 */
[----:B0-----:R-:W-:-:S05]  /*44260*/  F2FP.SATFINITE.E4M3.F32.PACK_AB_MERGE_C R49, RZ, R58, RZ ;  /* 0x0000003aff31723e */ /* 0x001fca00048070ff */
[----:B------:R-:W-:Y:S01]  /*44270*/  @!P2 STG.E.U8 desc[UR4][R54.64+0xd9], R49 ;  /* 0x0000d9313600a986 */ /* 0x000fe2000c101104 */
[----:B--2---:R-:W-:-:S03]  /*44280*/  FMUL R48, R211, UR60 ;  /* 0x0000003cd3307c20 */ /* 0x004fc60008400000 */
[----:B------:R-:W2:Y:S02]  /*44290*/  LDL.LU R211, [R1+0x770] ;  /* 0x0007700001d37983 */ /* 0x000ea40000300800 */
[----:B------:R-:W-:Y:S01]  /*442a0*/  F2FP.SATFINITE.E4M3.F32.PACK_AB_MERGE_C R61, RZ, R48, RZ ;  /* 0x00000030ff3d723e */ /* 0x000fe200048070ff */
[----:B----4-:R-:W-:Y:S02]  /*442b0*/  FMUL R48, R222, UR60 ;  /* 0x0000003cde307c20 */ /* 0x010fe40008400000 */
[----:B------:R-:W4:Y:S03]  /*442c0*/  LDL.LU R222, [R1+0x774] ;  /* 0x0007740001de7983 */ /* 0x000f260000300800 */
[----:B-1----:R-:W-:Y:S01]  /*442d0*/  F2FP.SATFINITE.E4M3.F32.PACK_AB_MERGE_C R59, RZ, R48, RZ ;  /* 0x00000030ff3b723e */ /* 0x002fe200048070ff */
[----:B------:R-:W-:Y:S04]  /*442e0*/  @!P3 STG.E.U8 desc[UR4][R46.64+0xd0], R61 ;  /* 0x0000d03d2e00b986 */ /* 0x000fe8000c101104 */
[----:B------:R0:W-:Y:S02]  /*442f0*/  @!P5 STG.E.U8 desc[UR4][R44.64+0xd1], R59 ;  /* 0x0000d13b2c00d986 */ /* 0x0001e4000c101104 */
[----:B0-----:R-:W-:Y:S01]  /*44300*/  FMUL R44, R210, UR60 ;  /* 0x0000003cd22c7c20 */ /* 0x001fe20008400000 */
[----:B------:R-:W-:-:S02]  /*44310*/  FMUL R46, R209, UR60 ;  /* 0x0000003cd12e7c20 */ /* 0x000fc40008400000 */
[----:B------:R-:W4:Y:S02]  /*44320*/  LDL.LU R209, [R1+0x778] ;  /* 0x0007780001d17983 */ /* 0x000f240000300800 */
[----:B------:R-:W-:Y:S01]  /*44330*/  F2FP.SATFINITE.E4M3.F32.PACK_AB_MERGE_C R55, RZ, R44, RZ ;  /* 0x0000002cff37723e */ /* 0x000fe200048070ff */
[----:B---3--:R-:W-:Y:S02]  /*44340*/  FMUL R44, R223, UR60 ;  /* 0x0000003cdf2c7c20 */ /* 0x008fe40008400000 */
[----:B------:R-:W3:Y:S01]  /*44350*/  LDL.LU R223, [R1+0x77c] ;  /* 0x00077c0001df7983 */ /* 0x000ee20000300800 */
[C---:B------:R-:W-:Y:S02]  /*44360*/  LOP3.LUT P4, RZ, R0.reuse, 0x100, RZ, 0xc0, !PT ;  /* 0x0000010000ff7812 */ /* 0x040fe4000788c0ff */
[----:B------:R-:W-:Y:S01]  /*44370*/  LOP3.LUT P1, RZ, R0, 0x10, RZ, 0xc0, !PT ;  /* 0x0000001000ff7812 */ /* 0x000fe2000782c0ff */
[----:B------:R-:W3:Y:S10]  /*44380*/  LDL.LU R210, [R1+0x780] ;  /* 0x0007800001d27983 */ /* 0x000ef40000300800 */
[----:B------:R-:W0:Y:S02]  /*44390*/  @!P4 LDC.64 R16, c[0x0][0x5c0] ;  /* 0x00017000ff10cb82 */ /* 0x000e240000000a00 */
[----:B0-----:R-:W-:-:S05]  /*443a0*/  @!P4 IADD3 R156, P5, R156, R16, RZ ;  /* 0x000000109c9cc210 */ /* 0x001fca0007fbe0ff */
[----:B------:R-:W-:Y:S01]  /*443b0*/  @!P4 IMAD.X R157, R96, 0x1, R17, P5 ;  /* 0x00000001609dc824 */ /* 0x000fe200028e0611 */
[----:B------:R-:W-:Y:S01]  /*443c0*/  LOP3.LUT P4, RZ, R12, 0x40, RZ, 0xc0, !PT ;  /* 0x000000400cff7812 */ /* 0x000fe2000788c0ff */
[----:B------:R-:W-:-:S05]  /*443d0*/  FMUL R16, R208, UR60 ;  /* 0x0000003cd0107c20 */ /* 0x000fca0008400000 */
[----:B------:R-:W-:-:S07]  /*443e0*/  F2FP.SATFINITE.E4M3.F32.PACK_AB_MERGE_C R49, RZ, R16, RZ ;  /* 0x00000010ff31723e */ /* 0x000fce00048070ff */
[----:B------:R-:W0:Y:S01]  /*443f0*/  @!P4 LDC.64 R16, c[0x0][0x5c0] ;  /* 0x00017000ff10cb82 */ /* 0x000e220000000a00 */
[C---:B------:R-:W-:Y:S02]  /*44400*/  LOP3.LUT P5, RZ, R0.reuse, 0x100, RZ, 0xc0, !PT ;  /* 0x0000010000ff7812 */ /* 0x040fe400078ac0ff */
[----:B------:R-:W-:Y:S02]  /*44410*/  LOP3.LUT P2, RZ, R0, 0x8, RZ, 0xc0, !PT ;  /* 0x0000000800ff7812 */ /* 0x000fe4000784c0ff */
[----:B------:R-:W-:-:S09]  /*44420*/  F2FP.SATFINITE.E4M3.F32.PACK_AB_MERGE_C R47, RZ, R46, RZ ;  /* 0x0000002eff2f723e */ /* 0x000fd200048070ff */
[----:B------:R1:W-:Y:S01]  /*44430*/  @!P5 STG.E.U8 desc[UR4][R156.64+0xd0], R49 ;  /* 0x0000d0319c00d986 */ /* 0x0003e2000c101104 */
[----:B0-----:R-:W-:Y:S02]  /*44440*/  @!P4 IADD3 R16, P5, R95, R16, RZ ;  /* 0x000000105f10c210 */ /* 0x001fe40007fbe0ff */
[----:B-1----:R-:W-:Y:S02]  /*44450*/  F2FP.SATFINITE.E4M3.F32.PACK_AB_MERGE_C R49, RZ, R44, RZ ;  /* 0x0000002cff31723e */ /* 0x002fe400048070ff */
[----:B------:R-:W0:Y:S01]  /*44460*/  @!P1 LDC.64 R44, c[0x0][0x5c0] ;  /* 0x00017000ff2c9b82 */ /* 0x000e220000000a00 */
[----:B------:R-:W-:-:S05]  /*44470*/  @!P4 IMAD.X R17, R94, 0x1, R17, P5 ;  /* 0x000000015e11c824 */ /* 0x000fca00028e0611 */
[----:B------:R1:W-:Y:S01]  /*44480*/  @!P4 STG.E.U8 desc[UR4][R16.64+0xd1], R47 ;  /* 0x0000d12f1000c986 */ /* 0x0003e2000c101104 */
[C---:B------:R-:W-:Y:S01]  /*44490*/  LOP3.LUT P6, RZ, R4.reuse, 0x1000000, RZ, 0xc0, !PT ;  /* 0x0100000004ff7812 */ /* 0x040fe200078cc0ff */
[----:B-1----:R-:W1:Y:S01]  /*444a0*/  @!P2 LDC.64 R16, c[0x0][0x5c0] ;  /* 0x00017000ff10ab82 */ /* 0x002e620000000a00 */
[----:B------:R-:W-:Y:S02]  /*444b0*/  LOP3.LUT P0, RZ, R4, 0x800000, RZ, 0xc0, !PT ;  /* 0x0080000004ff7812 */ /* 0x000fe4000780c0ff */
[----:B0-----:R-:W-:-:S09]  /*444c0*/  @!P1 IADD3 R44, P4, R91, R44, RZ ;  /* 0x0000002c5b2c9210 */ /* 0x001fd20007f9e0ff */
[----:B------:R4:W-:Y:S01]  /*444d0*/  @!P6 STG.E.U8 desc[UR4][R42.64+0xd8], R55 ;  /* 0x0000d8372a00e986 */ /* 0x0009e2000c101104 */
[----:B------:R-:W-:Y:S02]  /*444e0*/  @!P1 IMAD.X R45, R90, 0x1, R45, P4 ;  /* 0x000000015a2d9824 */ /* 0x000fe400020e062d */
[----:B--2---:R-:W-:Y:S02]  /*444f0*/  FMUL R46, R211, UR60 ;  /* 0x0000003cd32e7c20 */ /* 0x004fe40008400000 */
[----:B------:R-:W2:Y:S01]  /*44500*/  LDL.LU R211, [R1+0x784] ;  /* 0x0007840001d37983 */ /* 0x000ea20000300800 */
[----:B----4-:R-:W-:Y:S01]  /*44510*/  FMUL R42, R222, UR60 ;  /* 0x0000003cde2a7c20 */ /* 0x010fe20008400000 */
[----:B-1----:R-:W-:Y:S02]  /*44520*/  @!P2 IADD3 R16, P4, R89, R16, RZ ;  /* 0x000000105910a210 */ /* 0x002fe40007f9e0ff */
[----:B------:R0:W-:Y:S01]  /*44530*/  @!P0 STG.E.U8 desc[UR4][R40.64+0xd9], R49 ;  /* 0x0000d93128008986 */ /* 0x0001e2000c101104 */
[----:B------:R-:W-:-:S02]  /*44540*/  F2FP.SATFINITE.E4M3.F32.PACK_AB_MERGE_C R47, RZ, R46, RZ ;  /* 0x0000002eff2f723e */ /* 0x000fc400048070ff */
[----:B------:R-:W-:Y:S01]  /*44550*/  @!P2 IMAD.X R17, R88, 0x1, R17, P4 ;  /* 0x000000015811a824 */ /* 0x000fe200020e0611 */
[----:B------:R-:W4:Y:S04]  /*44560*/  LDL.LU R222, [R1+0x788] ;  /* 0x0007880001de7983 */ /* 0x000f280000300800 */
[----:B------:R-:W4:Y:S01]  /*44570*/  LDL.LU R208, [R1+0x78c] ;  /* 0x00078c0001d07983 */ /* 0x000f220000300800 */
[----:B0-----:R-:W-:-:S03]  /*44580*/  F2FP.SATFINITE.E4M3.F32.PACK_AB_MERGE_C R49, RZ, R42, RZ ;  /* 0x0000002aff31723e */ /* 0x001fc600048070ff */
[----:B------:R-:W-:Y:S04]  /*44590*/  @!P1 STG.E.U8 desc[UR4][R44.64+0xd8], R47 ;  /* 0x0000d82f2c009986 */ /* 0x000fe8000c101104 */
[----:B------:R3:W-:Y:S02]  /*445a0*/  @!P2 STG.E.U8 desc[UR4][R16.64+0xd9], R49 ;  /* 0x0000d9311000a986 */ /* 0x0007e4000c101104 */
[----:B---3--:R-:W-:Y:S02]  /*445b0*/  FMUL R16, R223, UR60 ;  /* 0x0000003cdf107c20 */ /* 0x008fe40008400000 */
[----:B------:R-:W3:Y:S01]  /*445c0*/  LDL.LU R223, [R1+0x790] ;  /* 0x0007900001df7983 */ /* 0x000ee20000300800 */
[----:B------:R-:W-:-:S04]  /*445d0*/  ISETP.NE.AND P3, PT, R72, RZ, PT ;  /* 0x000000ff4800720c */ /* 0x000fc80003f65270 */
[----:B------:R-:W-:-:S13]  /*445e0*/  ISETP.LT.OR P4, PT, R28, 0xe1, !P3 ;  /* 0x000000e11c00780c */ /* 0x000fda0005f81670 */
[----:B------:R-:W0:Y:S01]  /*445f0*/  @!P4 LDC.64 R40, c[0x0][0x5c0] ;  /* 0x00017000ff28cb82 */ /* 0x000e220000000a00 */
[----:B------:R-:W-:Y:S02]  /*44600*/  FMUL R42, R209, UR60 ;  /* 0x0000003cd12a7c20 */ /* 0x000fe40008400000 */
[----:B------:R-:W3:Y:S03]  /*44610*/  LDL.LU R209, [R1+0x794] ;  /* 0x0007940001d17983 */ /* 0x000ee60000300800 */
[----:B------:R-:W-:Y:S02]  /*44620*/  F2FP.SATFINITE.E4M3.F32.PACK_AB_MERGE_C R45, RZ, R42, RZ ;  /* 0x0000002aff2d723e */ /* 0x000fe400048070ff */
[----:B0-----:R-:W-:-:S05]  /*44630*/  @!P4 IADD3 R40, P5, R14, R40, RZ ;  /* 0x000000280e28c210 */ /* 0x001fca0007fbe0ff */
[----:B------:R-:W-:-:S05]  /*44640*/  @!P4 IMAD.X R41, R29, 0x1, R41, P5 ;  /* 0x000000011d29c824 */ /* 0x000fca00028e0629 */
[----:B------:R0:W-:Y:S01]  /*44650*/  @!P4 STG.E.U8 desc[UR4][R40.64+0xe0], R45 ;  /* 0x0000e02d2800c986 */ /* 0x0001e2000c101104 */
[----:B------:R-:W-:-:S13]  /*44660*/  ISETP.LT.OR P4, PT, R28, 0xe2, !P3 ;  /* 0x000000e21c00780c */ /* 0x000fda0005f81670 */
[----:B------:R-:W1:Y:S01]  /*44670*/  @!P4 LDC.64 R42, c[0x0][0x5c0] ;  /* 0x00017000ff2acb82 */ /* 0x000e620000000a00 */
[----:B------:R-:W-:Y:S01]  /*44680*/  F2FP.SATFINITE.E4M3.F32.PACK_AB_MERGE_C R47, RZ, R16, RZ ;  /* 0x00000010ff2f723e */ /* 0x000fe200048070ff */
[----:B------:R-:W-:Y:S01]  /*44690*/  FMUL R16, R210, UR60 ;  /* 0x0000003cd2107c20 */ /* 0x000fe20008400000 */
[C---:B------:R-:W-:Y:S01]  /*446a0*/  LOP3.LUT P0, RZ, R4.reuse, 0x400000, RZ, 0xc0, !PT ;  /* 0x0040000004ff7812 */ /* 0x040fe2000780c0ff */
[----:B------:R-:W3:Y:S01]  /*446b0*/  LDL.LU R210, [R1+0x798] ;  /* 0x0007980001d27983 */ /* 0x000ee20000300800 */
[----:B------:R-:W-:Y:S02]  /*446c0*/  LOP3.LUT P1, RZ, R4, 0x100000, RZ, 0xc0, !PT ;  /* 0x0010000004ff7812 */ /* 0x000fe4000782c0ff */
[----:B------:R-:W-:Y:S02]  /*446d0*/  F2FP.SATFINITE.E4M3.F32.PACK_AB_MERGE_C R49, RZ, R16, RZ ;  /* 0x00000010ff31723e */ /* 0x000fe400048070ff */
[----:B-1----:R-:W-:-:S05]  /*446e0*/  @!P4 IADD3 R42, P5, R14, R42, RZ ;  /* 0x0000002a0e2ac210 */ /* 0x002fca0007fbe0ff */
[----:B------:R-:W-:-:S05]  /*446f0*/  @!P4 IMAD.X R43, R29, 0x1, R43, P5 ;  /* 0x000000011d2bc824 */ /* 0x000fca00028e062b */
[----:B------:R-:W-:Y:S04]  /*44700*/  @!P4 STG.E.U8 desc[UR4][R42.64+0xe1], R47 ;  /* 0x0000e12f2a00c986 */ /* 0x000fe8000c101104 */
[----:B------:R-:W-:Y:S01]  /*44710*/  @!P0 STG.E.U8 desc[UR4][R38.64+0xe0], R49 ;  /* 0x0000e03126008986 */ /* 0x000fe2000c101104 */
[----:B--2---:R-:W-:-:S03]  /*44720*/  FMUL R16, R211, UR60 ;  /* 0x0000003cd3107c20 */ /* 0x004fc60008400000 */
[----:B------:R-:W2:Y:S02]  /*44730*/  LDL.LU R211, [R1+0x79c] ;  /* 0x00079c0001d37983 */ /* 0x000ea40000300800 */
[----:B0-----:R-:W-:-:S05]  /*44740*/  F2FP.SATFINITE.E4M3.F32.PACK_AB_MERGE_C R41, RZ, R16, RZ ;  /* 0x00000010ff29723e */ /* 0x001fca00048070ff */
[----:B------:R0:W-:Y:S01]  /*44750*/  @!P1 STG.E.U8 desc[UR4][R36.64+0xe1], R41 ;  /* 0x0000e12924009986 */ /* 0x0001e2000c101104 */
[----:B----4-:R-:W-:-:S03]  /*44760*/  FMUL R40, R222, UR60 ;  /* 0x0000003cde287c20 */ /* 0x010fc60008400000 */
[----:B------:R-:W4:Y:S01]  /*44770*/  LDL.LU R222, [R1+0x7a0] ;  /* 0x0007a00001de7983 */ /* 0x000f220000300800 */
[----:B0-----:R-:W-:-:S05]  /*44780*/  FMUL R36, R208, UR60 ;  /* 0x0000003cd0247c20 */ /* 0x001fca0008400000 */
[----:B------:R-:W-:Y:S01]  /*44790*/  F2FP.SATFINITE.E4M3.F32.PACK_AB_MERGE_C R37, RZ, R36, RZ ;  /* 0x00000024ff25723e */ /* 0x000fe200048070ff */
[----:B---3--:R-:W-:Y:S02]  /*447a0*/  FMUL R36, R223, UR60 ;  /* 0x0000003cdf247c20 */ /* 0x008fe40008400000 */
[----:B------:R-:W3:Y:S01]  /*447b0*/  LDL.LU R223, [R1+0x7a4] ;  /* 0x0007a40001df7983 */ /* 0x000ee20000300800 */
[----:B------:R-:W-:Y:S02]  /*447c0*/  ISETP.LT.OR P4, PT, R28, 0xe9, !P3 ;  /* 0x000000e91c00780c */ /* 0x000fe40005f81670 */
[----:B------:R-:W-:Y:S01]  /*447d0*/  F2FP.SATFINITE.E4M3.F32.PACK_AB_MERGE_C R43, RZ, R40, RZ ;  /* 0x00000028ff2b723e */ /* 0x000fe200048070ff */
[----:B------:R-:W3:Y:S10]  /*447e0*/  LDL.LU R208, [R1+0x7a8] ;  /* 0x0007a80001d07983 */ /* 0x000ef40000300800 */
[----:B------:R-:W0:Y:S02]  /*447f0*/  @!P4 LDC.64 R16, c[0x0][0x5c0] ;  /* 0x00017000ff10cb82 */ /* 0x000e240000000a00 */
[----:B0-----:R-:W-:-:S05]  /*44800*/  @!P4 IADD3 R16, P5, R14, R16, RZ ;  /* 0x000000100e10c210 */ /* 0x001fca0007fbe0ff */
[----:B------:R-:W-:-:S05]  /*44810*/  @!P4 IMAD.X R17, R29, 0x1, R17, P5 ;  /* 0x000000011d11c824 */ /* 0x000fca00028e0611 */
[----:B------:R0:W-:Y:S01]  /*44820*/  @!P4 STG.E.U8 desc[UR4][R16.64+0xe8], R43 ;  /* 0x0000e82b1000c986 */ /* 0x0001e2000c101104 */
[----:B------:R-:W-:-:S13]  /*44830*/  ISETP.LT.OR P4, PT, R28, 0xea, !P3 ;  /* 0x000000ea1c00780c */ /* 0x000fda0005f81670 */
[----:B------:R-:W1:Y:S01]  /*44840*/  @!P4 LDC.64 R38, c[0x0][0x5c0] ;  /* 0x00017000ff26cb82 */ /* 0x000e620000000a00 */
[C---:B------:R-:W-:Y:S01]  /*44850*/  LOP3.LUT P2, RZ, R4.reuse, 0x80000, RZ, 0xc0, !PT ;  /* 0x0008000004ff7812 */ /* 0x040fe2000784c0ff */
[----:B0-----:R-:W-:Y:S02]  /*44860*/  FMUL R16, R209, UR60 ;  /* 0x0000003cd1107c20 */ /* 0x001fe40008400000 */
[----:B------:R-:W3:Y:S01]  /*44870*/  LDL.LU R209, [R1+0x7ac] ;  /* 0x0007ac0001d17983 */ /* 0x000ee20000300800 */
[----:B------:R-:W-:Y:S02]  /*44880*/  P2R R44, PR, RZ, 0x4 ;  /* 0x00000004ff2c7803 */ /* 0x000fe40000000000 */
[----:B------:R-:W-:Y:S02]  /*44890*/  LOP3.LUT P2, RZ, R4, 0x200000, RZ, 0xc0, !PT ;  /* 0x0020000004ff7812 */ /* 0x000fe4000784c0ff */
[----:B------:R-:W-:Y:S02]  /*448a0*/  F2FP.SATFINITE.E4M3.F32.PACK_AB_MERGE_C R41, RZ, R36, RZ ;  /* 0x00000024ff29723e */ /* 0x000fe400048070ff */
[----:B------:R-:W-:Y:S01]  /*448b0*/  F2FP.SATFINITE.E4M3.F32.PACK_AB_MERGE_C R43, RZ, R16, RZ ;  /* 0x00000010ff2b723e */ /* 0x000fe200048070ff */
[----:B------:R-:W-:-:S02]  /*448c0*/  FMUL R16, R210, UR60 ;  /* 0x0000003cd2107c20 */ /* 0x000fc40008400000 */
[----:B------:R-:W3:Y:S01]  /*448d0*/  LDL.LU R210, [R1+0x7b0] ;  /* 0x0007b00001d27983 */ /* 0x000ee20000300800 */
[----:B-1----:R-:W-:-:S05]  /*448e0*/  @!P4 IADD3 R38, P5, R14, R38, RZ ;  /* 0x000000260e26c210 */ /* 0x002fca0007fbe0ff */
[----:B------:R-:W-:-:S05]  /*448f0*/  @!P4 IMAD.X R39, R29, 0x1, R39, P5 ;  /* 0x000000011d27c824 */ /* 0x000fca00028e0627 */
[----:B------:R-:W-:Y:S04]  /*44900*/  @!P4 STG.E.U8 desc[UR4][R38.64+0xe9], R37 ;  /* 0x0000e9252600c986 */ /* 0x000fe8000c101104 */
[----:B------:R4:W-:Y:S01]  /*44910*/  @!P2 STG.E.U8 desc[UR4][R34.64+0xe8], R41 ;  /* 0x0000e8292200a986 */ /* 0x0009e2000c101104 */
[----:B------:R-:W-:Y:S02]  /*44920*/  ISETP.NE.AND P2, PT, R44, RZ, PT ;  /* 0x000000ff2c00720c */ /* 0x000fe40003f45270 */
[----:B------:R-:W-:Y:S01]  /*44930*/  F2FP.SATFINITE.E4M3.F32.PACK_AB_MERGE_C R45, RZ, R16, RZ ;  /* 0x00000010ff2d723e */ /* 0x000fe200048070ff */
[----:B--2---:R-:W-:Y:S02]  /*44940*/  FMUL R16, R211, UR60 ;  /* 0x0000003cd3107c20 */ /* 0x004fe40008400000 */
[----:B------:R-:W2:Y:S08]  /*44950*/  LDL.LU R211, [R1+0x7b4] ;  /* 0x0007b40001d37983 */ /* 0x000eb00000300800 */
[----:B------:R3:W-:Y:S01]  /*44960*/  @!P2 STG.E.U8 desc[UR4][R32.64+0xe9], R43 ;  /* 0x0000e92b2000a986 */ /* 0x0007e2000c101104 */
[----:B----4-:R-:W-:-:S03]  /*44970*/  FMUL R34, R222, UR60 ;  /* 0x0000003cde227c20 */ /* 0x010fc60008400000 */
[----:B------:R-:W4:Y:S01]  /*44980*/  LDL.LU R222, [R1+0x7b8] ;  /* 0x0007b80001de7983 */ /* 0x000f220000300800 */
[----:B---3--:R-:W-:-:S03]  /*44990*/  FMUL R32, R223, UR60 ;  /* 0x0000003cdf207c20 */ /* 0x008fc60008400000 */
[----:B------:R-:W3:Y:S01]  /*449a0*/  LDL.LU R223, [R1+0x7bc] ;  /* 0x0007bc0001df7983 */ /* 0x000ee20000300800 */
[C---:B------:R-:W-:Y:S02]  /*449b0*/  LOP3.LUT P6, RZ, R0.reuse, 0x80, RZ, 0xc0, !PT ;  /* 0x0000008000ff7812 */ /* 0x040fe400078cc0ff */
[----:B------:R-:W-:Y:S02]  /*449c0*/  LOP3.LUT P1, RZ, R0, 0x40, RZ, 0xc0, !PT ;  /* 0x0000004000ff7812 */ /* 0x000fe4000782c0ff */
[----:B------:R-:W-:Y:S02]  /*449d0*/  F2FP.SATFINITE.E4M3.F32.PACK_AB_MERGE_C R37, RZ, R16, RZ ;  /* 0x00000010ff25723e */ /* 0x000fe400048070ff */
[----:B------:R-:W-:-:S07]  /*449e0*/  F2FP.SATFINITE.E4M3.F32.PACK_AB_MERGE_C R33, RZ, R34, RZ ;  /* 0x00000022ff21723e */ /* 0x000fce00048070ff */
[----:B------:R-:W0:Y:S01]  /*449f0*/  @!P6 LDC.64 R16, c[0x0][0x5c0] ;  /* 0x00017000ff10eb82 */ /* 0x000e220000000a00 */
[C---:B------:R-:W-:Y:S02]  /*44a00*/  LOP3.LUT P0, RZ, R4.reuse, 0x40000, RZ, 0xc0, !PT ;  /* 0x0004000004ff7812 */ /* 0x040fe4000780c0ff */
[----:B------:R-:W-:-:S05]  /*44a10*/  LOP3.LUT P4, RZ, R4, 0x20000, RZ, 0xc0, !PT ;  /* 0x0002000004ff7812 */ /* 0x000fca000788c0ff */
[----:B------:R-:W1:Y:S01]  /*44a20*/  @!P1 LDC.64 R34, c[0x0][0x5c0] ;  /* 0x00017000ff229b82 */ /* 0x000e620000000a00 */
[----:B------:R-:W-:-:S05]  /*44a30*/  LOP3.LUT P5, RZ, R0, 0x2, RZ, 0xc0, !PT ;  /* 0x0000000200ff7812 */ /* 0x000fca00078ac0ff */
[----:B------:R-:W-:Y:S04]  /*44a40*/  @!P0 STG.E.U8 desc[UR4][R30.64+0xe0], R45 ;  /* 0x0000e02d1e008986 */ /* 0x000fe8000c101104 */
[----:B------:R0:W-:Y:S02]  /*44a50*/  @!P4 STG.E.U8 desc[UR4][R26.64+0xe1], R37 ;  /* 0x0000e1251a00c986 */ /* 0x0001e4000c101104 */
[----:B0-----:R-:W-:Y:S01]  /*44a60*/  @!P6 IADD3 R16, P4, R83, R16, RZ ;  /* 0x000000105310e210 */ /* 0x001fe20007f9e0ff */
[----:B------:R-:W-:-:S04]  /*44a70*/  FMUL R26, R208, UR60 ;  /* 0x0000003cd01a7c20 */ /* 0x000fc80008400000 */
[----:B------:R-:W-:Y:S01]  /*44a80*/  @!P6 IMAD.X R17, R82, 0x1, R17, P4 ;  /* 0x000000015211e824 */ /* 0x000fe200020e0611 */
[----:B------:R-:W3:Y:S01]  /*44a90*/  LDL.LU R208, [R1+0x7c0] ;  /* 0x0007c00001d07983 */ /* 0x000ee20000300800 */
[----:B-1----:R-:W-:Y:S02]  /*44aa0*/  @!P1 IADD3 R30, P4, R79, R34, RZ ;  /* 0x000000224f1e9210 */ /* 0x002fe40007f9e0ff */
[----:B------:R-:W-:Y:S01]  /*44ab0*/  F2FP.SATFINITE.E4M3.F32.PACK_AB_MERGE_C R27, RZ, R32, RZ ;  /* 0x00000020ff1b723e */ /* 0x000fe200048070ff */
[----:B------:R0:W-:Y:S02]  /*44ac0*/  @!P6 STG.E.U8 desc[UR4][R16.64+0xe0], R33 ;  /* 0x0000e0211000e986 */ /* 0x0001e4000c101104 */
[----:B------:R-:W-:Y:S01]  /*44ad0*/  @!P1 IMAD.X R31, R78, 0x1, R35, P4 ;  /* 0x000000014e1f9824 */ /* 0x000fe200020e0623 */
[----:B------:R-:W-:Y:S01]  /*44ae0*/  F2FP.SATFINITE.E4M3.F32.PACK_AB_MERGE_C R35, RZ, R26, RZ ;  /* 0x0000001aff23723e */ /* 0x000fe200048070ff */
[----:B0-----:R-:W0:Y:S01]  /*44af0*/  @!P5 LDC.64 R32, c[0x0][0x5c0] ;  /* 0x00017000ff20db82 */ /* 0x001e220000000a00 */
[----:B------:R-:W-:-:S02]  /*44b00*/  FMUL R26, R209, UR60 ;  /* 0x0000003cd11a7c20 */ /* 0x000fc40008400000 */
[----:B------:R-:W3:Y:S01]  /*44b10*/  LDL.LU R209, [R1+0x7c4] ;  /* 0x0007c40001d17983 */ /* 0x000ee20000300800 */
[C---:B------:R-:W-:Y:S02]  /*44b20*/  LOP3.LUT P3, RZ, R4.reuse, 0x10000, RZ, 0xc0, !PT ;  /* 0x0001000004ff7812 */ /* 0x040fe4000786c0ff */
[----:B------:R-:W-:Y:S02]  /*44b30*/  LOP3.LUT P4, RZ, R4, 0x2000, RZ, 0xc0, !PT ;  /* 0x0000200004ff7812 */ /* 0x000fe4000788c0ff */
[----:B------:R-:W-:Y:S01]  /*44b40*/  F2FP.SATFINITE.E4M3.F32.PACK_AB_MERGE_C R17, RZ, R26, RZ ;  /* 0x0000001aff11723e */ /* 0x000fe200048070ff */
[----:B------:R1:W-:Y:S01]  /*44b50*/  @!P1 STG.E.U8 desc[UR4][R30.64+0xe1], R27 ;  /* 0x0000e11b1e009986 */ /* 0x0003e2000c101104 */
[----:B------:R-:W-:-:S03]  /*44b60*/  FMUL R16, R210, UR60 ;  /* 0x0000003cd2107c20 */ /* 0x000fc60008400000 */
[----:B------:R-:W3:Y:S04]  /*44b70*/  LDL.LU R210, [R1+0x7c8] ;  /* 0x0007c80001d27983 */ /* 0x000ee80000300800 */
[----:B------:R-:W-:Y:S04]  /*44b80*/  @!P3 STG.E.U8 desc[UR4][R24.64+0xe8], R35 ;  /* 0x0000e8231800b986 */ /* 0x000fe8000c101104 */
[----:B------:R2:W-:Y:S01]  /*44b90*/  @!P4 STG.E.U8 desc[UR4][R22.64+0xe9], R17 ;  /* 0x0000e9111600c986 */ /* 0x0005e2000c101104 */
[----:B0-----:R-:W-:Y:S02]  /*44ba0*/  @!P5 IADD3 R64, P4, R64, R32, RZ ;  /* 0x000000204040d210 */ /* 0x001fe40007f9e0ff */
[----:B-1----:R-:W-:-:S03]  /*44bb0*/  F2FP.SATFINITE.E4M3.F32.PACK_AB_MERGE_C R27, RZ, R16, RZ ;  /* 0x00000010ff1b723e */ /* 0x002fc600048070ff */
[----:B------:R-:W-:-:S05]  /*44bc0*/  @!P5 IMAD.X R65, R57, 0x1, R33, P4 ;  /* 0x000000013941d824 */ /* 0x000fca00020e0621 */
[----:B------:R0:W-:Y:S01]  /*44bd0*/  @!P5 STG.E.U8 desc[UR4][R64.64+0xe8], R27 ;  /* 0x0000e81b4000d986 */ /* 0x0001e2000c101104 */
[----:B------:R-:W-:Y:S01]  /*44be0*/  ISETP.GE.AND P5, PT, R13, 0x101, PT ;  /* 0x000001010d00780c */ /* 0x000fe20003fa6270 */
[----:B--2---:R-:W-:Y:S02]  /*44bf0*/  FMUL R16, R211, UR60 ;  /* 0x0000003cd3107c20 */ /* 0x004fe40008400000 */
[----:B------:R-:W2:Y:S03]  /*44c00*/  LDL.LU R211, [R1+0x7cc] ;  /* 0x0007cc0001d37983 */ /* 0x000ea60000300800 */
[----:B------:R-:W-:Y:S01]  /*44c10*/  F2FP.SATFINITE.E4M3.F32.PACK_AB_MERGE_C R17, RZ, R16, RZ ;  /* 0x00000010ff11723e */ /* 0x000fe200048070ff */
[----:B----4-:R-:W-:Y:S02]  /*44c20*/  FMUL R16, R222, UR60 ;  /* 0x0000003cde107c20 */ /* 0x010fe40008400000 */
[----:B------:R-:W4:Y:S01]  /*44c30*/  LDL.LU R222, [R1+0x7d0] ;  /* 0x0007d00001de7983 */ /* 0x000f220000300800 */
[----:B---3--:R-:W-:-:S03]  /*44c40*/  FMUL R13, R223, UR60 ;  /* 0x0000003cdf0d7c20 */ /* 0x008fc60008400000 */
[----:B------:R-:W3:Y:S01]  /*44c50*/  LDL.LU R223, [R1+0x7d4] ;  /* 0x0007d40001df7983 */ /* 0x000ee20000300800 */
[----:B------:R-:W-:-:S13]  /*44c60*/  LOP3.LUT P3, RZ, R12, 0x4, RZ, 0xc0, !PT ;  /* 0x000000040cff7812 */ /* 0x000fda000786c0ff */
[----:B------:R-:W1:Y:S01]  /*44c70*/  @!P3 LDC.64 R30, c[0x0][0x5c0] ;  /* 0x00017000ff1ebb82 */ /* 0x000e620000000a00 */
[C---:B------:R-:W-:Y:S02]  /*44c80*/  LOP3.LUT P1, RZ, R12.reuse, 0x8, RZ, 0xc0, !PT ;  /* 0x000000080cff7812 */ /* 0x040fe4000782c0ff */
[----:B------:R-:W-:Y:S02]  /*44c90*/  LOP3.LUT P2, RZ, R12, 0x20, RZ, 0xc0, !PT ;  /* 0x000000200cff7812 */ /* 0x000fe4000784c0ff */
[----:B------:R-:W-:Y:S02]  /*44ca0*/  F2FP.SATFINITE.E4M3.F32.PACK_AB_MERGE_C R23, RZ, R16, RZ ;  /* 0x00000010ff17723e */ /* 0x000fe400048070ff */
[----:B------:R-:W-:-:S09]  /*44cb0*/  LOP3.LUT P6, RZ, R4, 0x4000, RZ, 0xc0, !PT ;  /* 0x0000400004ff7812 */ /* 0x000fd200078cc0ff */
[----:B0-----:R-:W0:Y:S01]  /*44cc0*/  @!P2 LDC.64 R26, c[0x0][0x5c0] ;  /* 0x00017000ff1aab82 */ /* 0x001e220000000a00 */
[----:B-1----:R-:W-:-:S05]  /*44cd0*/  @!P3 IADD3 R56, P4, R56, R30, RZ ;  /* 0x0000001e3838b210 */ /* 0x002fca0007f9e0ff */
[----:B------:R-:W-:Y:S02]  /*44ce0*/  @!P3 IMAD.X R57, R53, 0x1, R31, P4 ;  /* 0x000000013539b824 */ /* 0x000fe400020e061f */
[----:B------:R-:W1:Y:S01]  /*44cf0*/  @!P1 LDC.64 R30, c[0x0][0x5c0] ;  /* 0x00017000ff1e9b82 */ /* 0x000e620000000a00 */
[----:B------:R-:W-:Y:S02]  /*44d00*/  LOP3.LUT P4, RZ, R4, 0x8000, RZ, 0xc0, !PT ;  /* 0x0000800004ff7812 */ /* 0x000fe4000788c0ff */
[----:B------:R0:W-:Y:S01]  /*44d10*/  @!P3 STG.E.U8 desc[UR4][R56.64+0xe9], R17 ;  /* 0x0000e9113800b986 */ /* 0x0001e2000c101104 */
[----:B------:R-:W-:-:S10]  /*44d20*/  ISETP.LT.OR P3, PT, R28, 0xe9, !P5 ;  /* 0x000000e91c00780c */ /* 0x000fd40006f61670 */
[----:B------:R1:W-:Y:S01]  /*44d30*/  @!P4 STG.E.U8 desc[UR4][R20.64+0xe0], R23 ;  /* 0x0000e0171400c986 */ /* 0x0003e2000c101104 */
[----:B------:R-:W-:Y:S02]  /*44d40*/  ISETP.LT.OR P4, PT, R28, 0xea, !P5 ;  /* 0x000000ea1c00780c */ /* 0x000fe40006f81670 */
[----:B------:R-:W-:Y:S01]  /*44d50*/  F2FP.SATFINITE.E4M3.F32.PACK_AB_MERGE_C R25, RZ, R13, RZ ;  /* 0x0000000dff19723e */ /* 0x000fe200048070ff */
[----:B0-----:R-:W0:Y:S01]  /*44d60*/  @!P3 LDC.64 R16, c[0x0][0x5c0] ;  /* 0x00017000ff10bb82 */ /* 0x001e220000000a00 */
[----:B------:R-:W-:Y:S01]  /*44d70*/  LOP3.LUT P0, RZ, R12, 0x10, RZ, 0xc0, !PT ;  /* 0x000000100cff7812 */ /* 0x000fe2000780c0ff */
[----:B------:R-:W-:Y:S01]  /*44d80*/  FMUL R13, R208, UR60 ;  /* 0x0000003cd00d7c20 */ /* 0x000fe20008400000 */
[----:B-1----:R-:W-:-:S04]  /*44d90*/  @!P1 IADD3 R52, P5, R52, R30, RZ ;  /* 0x0000001e34349210 */ /* 0x002fc80007fbe0ff */
[----:B------:R-:W-:-:S03]  /*44da0*/  F2FP.SATFINITE.E4M3.F32.PACK_AB_MERGE_C R21, RZ, R13, RZ ;  /* 0x0000000dff15723e */ /* 0x000fc600048070ff */
[----:B------:R-:W1:Y:S01]  /*44db0*/  @!P4 LDC.64 R22, c[0x0][0x5c0] ;  /* 0x00017000ff16cb82 */ /* 0x000e620000000a00 */
[----:B------:R-:W-:Y:S01]  /*44dc0*/  @!P1 IMAD.X R53, R51, 0x1, R31, P5 ;  /* 0x0000000133359824 */ /* 0x000fe200028e061f */
[C---:B------:R-:W-:Y:S02]  /*44dd0*/  ISETP.LT.OR P5, PT, R28.reuse, 0xe9, !P0 ;  /* 0x000000e91c00780c */ /* 0x040fe400047a1670 */
[----:B------:R-:W-:Y:S01]  /*44de0*/  ISETP.LT.OR P0, PT, R28, 0xea, !P0 ;  /* 0x000000ea1c00780c */ /* 0x000fe20004701670 */
[----:B------:R1:W-:Y:S01]  /*44df0*/  @!P6 STG.E.U8 desc[UR4][R18.64+0xe1], R25 ;  /* 0x0000e1191200e986 */ /* 0x0003e2000c101104 */
[----:B------:R-:W-:-:S03]  /*44e00*/  FMUL R13, R209, UR60 ;  /* 0x0000003cd10d7c20 */ /* 0x000fc60008400000 */
[----:B------:R1:W-:Y:S01]  /*44e10*/  @!P1 STG.E.U8 desc[UR4][R52.64+0xe0], R21 ;  /* 0x0000e01534009986 */ /* 0x0003e2000c101104 */
[----:B------:R-:W-:-:S05]  /*44e20*/  @!P2 IADD3 R50, P1, R50, R26, RZ ;  /* 0x0000001a3232a210 */ /* 0x000fca0007f3e0ff */
[----:B------:R-:W-:Y:S01]  /*44e30*/  @!P2 IMAD.X R51, R15, 0x1, R27, P1 ;  /* 0x000000010f33a824 */ /* 0x000fe200008e061b */
[----:B------:R-:W-:Y:S01]  /*44e40*/  F2FP.SATFINITE.E4M3.F32.PACK_AB_MERGE_C R15, RZ, R13, RZ ;  /* 0x0000000dff0f723e */ /* 0x000fe200048070ff */
[----:B------:R-:W2:Y:S04]  /*44e50*/  @!P5 LDC.64 R26, c[0x0][0x5c0] ;  /* 0x00017000ff1adb82 */ /* 0x000ea80000000a00 */
[----:B------:R2:W-:Y:S04]  /*44e60*/  @!P2 STG.E.U8 desc[UR4][R50.64+0xe1], R15 ;  /* 0x0000e10f3200a986 */ /* 0x0005e8000c101104 */
[----:B------:R-:W2:Y:S01]  /*44e70*/  @!P0 LDC.64 R30, c[0x0][0x5c0] ;  /* 0x00017000ff1e8b82 */ /* 0x000ea20000000a00 */
[----:B0-----:R-:W-:Y:S01]  /*44e80*/  @!P3 IADD3 R16, P1, P2, R14, R16, R11 ;  /* 0x000000100e10b210 */ /* 0x001fe20007a3e00b */
[----:B------:R-:W-:-:S03]  /*44e90*/  FMUL R13, R210, UR60 ;  /* 0x0000003cd20d7c20 */ /* 0x000fc60008400000 */
[----:B------:R-:W-:Y:S02]  /*44ea0*/  @!P3 IADD3.X R17, R29, R17, R10, P1, P2 ;  /* 0x000000111d11b210 */ /* 0x000fe40000fe440a */
[----:B-1----:R-:W-:-:S04]  /*44eb0*/  @!P4 IADD3 R18, P1, P2, R14, R22, R11 ;  /* 0x000000160e12c210 */ /* 0x002fc80007a3e00b */
[--C-:B------:R-:W-:Y:S02]  /*44ec0*/  @!P4 IADD3.X R19, R29, R23, R10.reuse, P1, P2 ;  /* 0x000000171d13c210 */ /* 0x100fe40000fe440a */
[CCC-:B------:R-:W-:Y:S02]  /*44ed0*/  @!P5 IADD3 R21, P1, P2, R3.reuse, R14.reuse, R11.reuse ;  /* 0x0000000e0315d210 */ /* 0x1c0fe40007a3e00b */
[----:B------:R-:W-:Y:S02]  /*44ee0*/  F2FP.SATFINITE.E4M3.F32.PACK_AB_MERGE_C R25, RZ, R13, RZ ;  /* 0x0000000dff19723e */ /* 0x000fe400048070ff */
[CCC-:B------:R-:W-:Y:S02]  /*44ef0*/  @!P5 IADD3.X R24, R2.reuse, R29.reuse, R10.reuse, P1, P2 ;  /* 0x0000001d0218d210 */ /* 0x1c0fe40000fe440a */
[----:B------:R-:W-:Y:S01]  /*44f00*/  @!P0 IADD3 R23, P1, P2, R3, R14, R11 ;  /* 0x0000000e03178210 */ /* 0x000fe20007a3e00b */
[----:B------:R0:W-:Y:S01]  /*44f10*/  @!P3 STG.E.U8 desc[UR4][R16.64+0xe8], R25 ;  /* 0x0000e8191000b986 */ /* 0x0001e2000c101104 */
[----:B--2---:R-:W-:Y:S01]  /*44f20*/  @!P5 IADD3 R14, P3, R21, R26, RZ ;  /* 0x0000001a150ed210 */ /* 0x004fe20007f7e0ff */
[----:B------:R-:W-:Y:S01]  /*44f30*/  FMUL R13, R211, UR60 ;  /* 0x0000003cd30d7c20 */ /* 0x000fe20008400000 */
[----:B------:R-:W-:-:S02]  /*44f40*/  @!P0 IADD3.X R26, R2, R29, R10, P1, P2 ;  /* 0x0000001d021a8210 */ /* 0x000fc40000fe440a */
[----:B------:R-:W-:Y:S01]  /*44f50*/  @!P0 IADD3 R20, P1, R23, R30, RZ ;  /* 0x0000001e17148210 */ /* 0x000fe20007f3e0ff */
[----:B------:R-:W-:Y:S01]  /*44f60*/  @!P5 IMAD.X R15, R24, 0x1, R27, P3 ;  /* 0x00000001180fd824 */ /* 0x000fe200018e061b */
[----:B------:R-:W-:Y:S01]  /*44f70*/  F2FP.SATFINITE.E4M3.F32.PACK_AB_MERGE_C R13, RZ, R13, RZ ;  /* 0x0000000dff0d723e */ /* 0x000fe200048070ff */
[----:B----4-:R-:W-:Y:S02]  /*44f80*/  FMUL R22, R222, UR60 ;  /* 0x0000003cde167c20 */ /* 0x010fe40008400000 */
[----:B------:R-:W-:-:S03]  /*44f90*/  @!P0 IMAD.X R21, R26, 0x1, R31, P1 ;  /* 0x000000011a158824 */ /* 0x000fc600008e061f */
[----:B------:R-:W-:Y:S01]  /*44fa0*/  F2FP.SATFINITE.E4M3.F32.PACK_AB_MERGE_C R27, RZ, R22, RZ ;  /* 0x00000016ff1b723e */ /* 0x000fe200048070ff */
[----:B------:R0:W-:Y:S04]  /*44fb0*/  @!P4 STG.E.U8 desc[UR4][R18.64+0xe9], R13 ;  /* 0x0000e90d1200c986 */ /* 0x0001e8000c101104 */
[----:B------:R0:W-:Y:S01]  /*44fc0*/  @!P5 STG.E.U8 desc[UR4][R14.64+0xe8], R27 ;  /* 0x0000e81b0e00d986 */ /* 0x0001e2000c101104 */
[----:B---3--:R-:W-:-:S05]  /*44fd0*/  FMUL R23, R223, UR60 ;  /* 0x0000003cdf177c20 */ /* 0x008fca0008400000 */
[----:B------:R-:W-:-:S05]  /*44fe0*/  F2FP.SATFINITE.E4M3.F32.PACK_AB_MERGE_C R23, RZ, R23, RZ ;  /* 0x00000017ff17723e */ /* 0x000fca00048070ff */
[----:B------:R0:W-:Y:S02]  /*44ff0*/  @!P0 STG.E.U8 desc[UR4][R20.64+0xe9], R23 ;  /* 0x0000e91714008986 */ /* 0x0001e4000c101104 */
.L_x_35:
[----:B------:R-:W-:Y:S05]  /*45000*/  BSYNC B0 ;  /* 0x0000000000007941 */ /* 0x000fea0003800000 */
.L_x_31:
[----:B0-2---:R-:W2:Y:S04]  /*45010*/  LDL.LU R15, [R1+0x7f8] ;  /* 0x0007f800010f7983 */ /* 0x005ea80000300800 */
[----:B------:R-:W2:Y:S01]  /*45020*/  LDL.LU R14, [R1+0x7fc] ;  /* 0x0007fc00010e7983 */ /* 0x000ea20000300800 */
[----:B------:R-:W-:Y:S01]  /*45030*/  ULDC UR4, c[0x0][0xc] ;  /* 0x0000030000047ab9 */ /* 0x000fe20000000800 */
[----:B------:R-:W-:Y:S01]  /*45040*/  ULDC UR5, c[0x0][0x10] ;  /* 0x0000040000057ab9 */ /* 0x000fe20000000800 */
[----:B-----5:R-:W2:Y:S01]  /*45050*/  LDC R13, c[0x0][0x14] ;  /* 0x00000500ff0d7b82 */ /* 0x020ea20000000800 */
[----:B------:R-:W-:Y:S01]  /*45060*/  UIMAD.WIDE.U32 UR4, UR4, UR5, URZ ;  /* 0x00000005040472a5 */ /* 0x000fe2000f8e003f */
[----:B------:R0:W5:Y:S05]  /*45070*/  LDL R38, [R1+0x7c] ;  /* 0x00007c0001267983 */ /* 0x00016a0000100800 */
[----:B--2---:R-:W-:-:S04]  /*45080*/  IMAD.WIDE.U32 R14, R13, UR4, R14 ;  /* 0x000000040d0e7c25 */ /* 0x004fc8000f8e000e */
[----:B------:R-:W-:Y:S01]  /*45090*/  IMAD R13, R13, UR5, RZ ;  /* 0x000000050d0d7c24 */ /* 0x000fe2000f8e02ff */
[----:B------:R-:W-:Y:S01]  /*450a0*/  ULDC.64 UR4, c[0x0][0x650] ;  /* 0x0001940000047ab9 */ /* 0x000fe20000000a00 */
[----:B------:R-:W-:Y:S01]  /*450b0*/  IMAD.MOV.U32 R31, RZ, RZ, R14 ;  /* 0x000000ffff1f7224 */ /* 0x000fe200078e000e */
[----:B------:R-:W-:Y:S01]  /*450c0*/  ISETP.GE.U32.AND P0, PT, R14, UR4, PT ;  /* 0x000000040e007c0c */ /* 0x000fe2000bf06070 */
[--C-:B------:R-:W-:Y:S01]  /*450d0*/  IMAD.IADD R32, R15, 0x1, R13.reuse ;  /* 0x000000010f207824 */ /* 0x100fe200078e020d */
[----:B------:R-:W-:Y:S01]  /*450e0*/  UMOV UR4, 0xffffffff ;  /* 0xffffffff00047882 */ /* 0x000fe20000000000 */
[----:B------:R-:W-:Y:S01]  /*450f0*/  IMAD.MOV.U32 R15, RZ, RZ, -0x1 ;  /* 0xffffffffff0f7424 */ /* 0x000fe200078e00ff */
[----:B------:R-:W-:Y:S01]  /*45100*/  PRMT R13, RZ, 0x7610, R13 ;  /* 0x00007610ff0d7816 */ /* 0x000fe2000000000d */
[----:B------:R-:W-:Y:S01]  /*45110*/  IMAD.U32 R14, RZ, RZ, UR4 ;  /* 0x00000004ff0e7e24 */ /* 0x000fe2000f8e00ff */
[----:B------:R0:W-:Y:S01]  /*45120*/  STL [R1+0x7f8], R32 ;  /* 0x0007f82001007387 */ /* 0x0001e20000100800 */
[----:B------:R-:W-:-:S03]  /*45130*/  ISETP.GE.U32.AND.EX P0, PT, R32, UR5, PT, P0 ;  /* 0x0000000520007c0c */ /* 0x000fc6000bf06100 */
[----:B------:R0:W-:Y:S04]  /*45140*/  STL [R1+0x7ec], R15 ;  /* 0x0007ec0f01007387 */ /* 0x0001e80000100800 */
[----:B------:R0:W-:Y:S04]  /*45150*/  STL [R1+0x7fc], R31 ;  /* 0x0007fc1f01007387 */ /* 0x0001e80000100800 */
[----:B------:R0:W-:Y:S02]  /*45160*/  STL [R1+0x7e4], R14 ;  /* 0x0007e40e01007387 */ /* 0x0001e40000100800 */
[----:B------:R-:W-:Y:S05]  /*45170*/  @P0 BRA `(.L_x_36) ;  /* 0x0000000400840947 */ /* 0x000fea0003800000 */
[----:B-1----:R-:W1:Y:S01]  /*45180*/  S2R R26, SR_CTAID.X ;  /* 0x00000000001a7919 */ /* 0x002e620000002500 */
[----:B------:R-:W2:Y:S01]  /*45190*/  LDC.64 R20, c[0x0][0x628] ;  /* 0x00018a00ff147b82 */ /* 0x000ea20000000a00 */
[----:B------:R-:W-:Y:S01]  /*451a0*/  ULDC UR4, c[0x0][0x150] ;  /* 0x0000540000047ab9 */ /* 0x000fe20000000800 */
[----:B------:R-:W-:Y:S01]  /*451b0*/  IMAD.MOV.U32 R18, RZ, RZ, R31 ;  /* 0x000000ffff127224 */ /* 0x000fe200078e001f */
[----:B------:R-:W3:Y:S01]  /*451c0*/  S2R R28, SR_CTAID.Y ;  /* 0x00000000001c7919 */ /* 0x000ee20000002600 */
[----:B------:R-:W-:-:S04]  /*451d0*/  IMAD.MOV.U32 R19, RZ, RZ, R32 ;  /* 0x000000ffff137224 */ /* 0x000fc800078e0020 */
[----:B------:R-:W4:Y:S08]  /*451e0*/  LDC R29, c[0x0][0x144] ;  /* 0x00005100ff1d7b82 */ /* 0x000f300000000800 */
[----:B------:R-:W0:Y:S08]  /*451f0*/  LDC R22, c[0x0][0x630] ;  /* 0x00018c00ff167b82 */ /* 0x000e300000000800 */
[----:B------:R-:W0:Y:S01]  /*45200*/  LDC.64 R24, c[0x0][0x620] ;  /* 0x00018800ff187b82 */ /* 0x000e220000000a00 */
[----:B--2---:R-:W-:-:S04]  /*45210*/  ISETP.NE.U32.AND P0, PT, R20, RZ, PT ;  /* 0x000000ff1400720c */ /* 0x004fc80003f05070 */
[----:B------:R-:W-:Y:S02]  /*45220*/  ISETP.NE.AND.EX P0, PT, R21, RZ, PT, P0 ;  /* 0x000000ff1500720c */ /* 0x000fe40003f05300 */
[----:B-1----:R-:W-:-:S05]  /*45230*/  I2FP.F32.U32 R13, R26 ;  /* 0x0000001a000d7245 */ /* 0x002fca0000201000 */
[----:B------:R-:W-:-:S04]  /*45240*/  FMUL R13, R13, UR4 ;  /* 0x000000040d0d7c20 */ /* 0x000fc80008400000 */
[----:B------:R1:W2:Y:S02]  /*45250*/  F2I.U32.TRUNC.NTZ R27, R13 ;  /* 0x0000000d001b7305 */ /* 0x0002a4000020f000 */
[----:B---34-:R-:W-:Y:S05]  /*45260*/  @!P0 BRA `(.L_x_37) ;  /* 0x0000000000288947 */ /* 0x018fea0003800000 */
[----:B-1----:R-:W1:Y:S02]  /*45270*/  LDC R13, c[0x0][0x634] ;  /* 0x00018d00ff0d7b82 */ /* 0x002e640000000800 */
[----:B-1----:R-:W-:-:S05]  /*45280*/  IADD3 R13, P0, R31, R13, RZ ;  /* 0x0000000d1f0d7210 */ /* 0x002fca0007f1e0ff */
[----:B------:R-:W-:-:S04]  /*45290*/  IMAD.X R23, RZ, RZ, R32, P0 ;  /* 0x000000ffff177224 */ /* 0x000fc800000e0620 */
[----:B0-----:R-:W-:-:S04]  /*452a0*/  IMAD.WIDE.U32 R14, R23, R20, RZ ;  /* 0x00000014170e7225 */ /* 0x001fc800078e00ff */
[----:B------:R-:W-:-:S04]  /*452b0*/  IMAD.WIDE.U32 R16, P0, R13, R21, R14 ;  /* 0x000000150d107225 */ /* 0x000fc8000780000e */
[----:B------:R-:W-:-:S04]  /*452c0*/  IMAD.WIDE.U32 R14, R13, R20, RZ ;  /* 0x000000140d0e7225 */ /* 0x000fc800078e00ff */
[----:B------:R-:W-:Y:S01]  /*452d0*/  IMAD.X R19, RZ, RZ, RZ, P0 ;  /* 0x000000ffff137224 */ /* 0x000fe200000e06ff */
[----:B------:R-:W-:Y:S01]  /*452e0*/  IADD3 RZ, P0, R15, R16, RZ ;  /* 0x000000100fff7210 */ /* 0x000fe20007f1e0ff */
[----:B------:R-:W-:-:S04]  /*452f0*/  IMAD.MOV.U32 R18, RZ, RZ, R17 ;  /* 0x000000ffff127224 */ /* 0x000fc800078e0011 */
[----:B------:R-:W-:-:S08]  /*45300*/  IMAD.WIDE.U32.X R18, R23, R21, R18, P0 ;  /* 0x0000001517127225 */ /* 0x000fd000000e0412 */
.L_x_37:
[-CC-:B0-----:R-:W-:Y:S01]  /*45310*/  SHF.R.U64 R35, R18, R22.reuse, R19.reuse ;  /* 0x0000001612237219 */ /* 0x181fe20000001213 */
[----:B------:R-:W0:Y:S01]  /*45320*/  LDC.64 R36, c[0x0][0x640] ;  /* 0x00019000ff247b82 */ /* 0x000e220000000a00 */
[----:B-1----:R-:W-:Y:S01]  /*45330*/  SHF.R.U32.HI R13, RZ, R22, R19 ;  /* 0x00000016ff0d7219 */ /* 0x002fe20000011613 */
[----:B------:R-:W-:Y:S01]  /*45340*/  IMAD.MOV.U32 R14, RZ, RZ, R31 ;  /* 0x000000ffff0e7224 */ /* 0x000fe200078e001f */
[----:B------:R-:W-:Y:S01]  /*45350*/  IADD3 R17, P0, RZ, -R35, RZ ;  /* 0x80000023ff117210 */ /* 0x000fe20007f1e0ff */
[----:B------:R-:W-:Y:S01]  /*45360*/  IMAD.MOV.U32 R15, RZ, RZ, R32 ;  /* 0x000000ffff0f7224 */ /* 0x000fe200078e0020 */
[----:B------:R-:W-:Y:S01]  /*45370*/  ULDC UR4, c[0x0][0x154] ;  /* 0x0000550000047ab9 */ /* 0x000fe20000000800 */
[----:B--2---:R-:W-:Y:S02]  /*45380*/  IMAD.MOV R27, RZ, RZ, -R27 ;  /* 0x000000ffff1b7224 */ /* 0x004fe400078e0a1b */
[----:B------:R-:W1:Y:S01]  /*45390*/  LDC R18, c[0x0][0x618] ;  /* 0x00018600ff127b82 */ /* 0x000e620000000800 */
[----:B------:R-:W-:-:S02]  /*453a0*/  IMAD.X R13, RZ, RZ, ~R13, P0 ;  /* 0x000000ffff0d7224 */ /* 0x000fc400000e0e0d */
[----:B------:R-:W-:-:S04]  /*453b0*/  IMAD.WIDE.U32 R14, R17, R24, R14 ;  /* 0x00000018110e7225 */ /* 0x000fc800078e000e */
[----:B------:R-:W-:Y:S01]  /*453c0*/  IMAD R16, R13, R24, RZ ;  /* 0x000000180d107224 */ /* 0x000fe200078e02ff */
[----:B------:R-:W2:Y:S01]  /*453d0*/  LDC R30, c[0x0][0x608] ;  /* 0x00018200ff1e7b82 */ /* 0x000ea20000000800 */
[----:B------:R-:W-:Y:S02]  /*453e0*/  IMAD R32, R29, R27, R26 ;  /* 0x0000001b1d207224 */ /* 0x000fe400078e021a */
[----:B------:R-:W-:Y:S02]  /*453f0*/  IMAD R13, R17, R25, R16 ;  /* 0x00000019110d7224 */ /* 0x000fe400078e0210 */
[----:B------:R-:W-:Y:S02]  /*45400*/  IMAD.MOV.U32 R17, RZ, RZ, 0x1 ;  /* 0x00000001ff117424 */ /* 0x000fe400078e00ff */
[----:B------:R-:W-:Y:S01]  /*45410*/  IMAD.IADD R13, R15, 0x1, R13 ;  /* 0x000000010f0d7824 */ /* 0x000fe200078e020d */
[----:B------:R-:W3:Y:S01]  /*45420*/  LDC R34, c[0x0][0x658] ;  /* 0x00019600ff227b82 */ /* 0x000ee20000000800 */
[----:B------:R-:W-:-:S02]  /*45430*/  I2FP.F32.U32 R15, R28 ;  /* 0x0000001c000f7245 */ /* 0x000fc40000201000 */
[----:B0-----:R-:W-:-:S03]  /*45440*/  ISETP.NE.U32.AND P0, PT, R36, RZ, PT ;  /* 0x000000ff2400720c */ /* 0x001fc60003f05070 */
[----:B------:R-:W-:Y:S01]  /*45450*/  FMUL R16, R15, UR4 ;  /* 0x000000040f107c20 */ /* 0x000fe20008400000 */
[----:B------:R-:W-:Y:S01]  /*45460*/  ISETP.NE.AND.EX P0, PT, R37, RZ, PT, P0 ;  /* 0x000000ff2500720c */ /* 0x000fe20003f05300 */
[----:B------:R-:W0:Y:S01]  /*45470*/  LDC R25, c[0x0][0x148] ;  /* 0x00005200ff197b82 */ /* 0x000e220000000800 */
[-CC-:B-1----:R-:W-:Y:S01]  /*45480*/  SHF.R.U64 R22, R14, R18.reuse, R13.reuse ;  /* 0x000000120e167219 */ /* 0x182fe2000000120d */
[----:B------:R1:W4:Y:S01]  /*45490*/  F2I.U32.TRUNC.NTZ R24, R16 ;  /* 0x0000001000187305 */ /* 0x000322000020f000 */
[----:B------:R-:W-:Y:S01]  /*454a0*/  SHF.R.U32.HI R13, RZ, R18, R13 ;  /* 0x00000012ff0d7219 */ /* 0x000fe2000001160d */
[----:B------:R-:W-:-:S04]  /*454b0*/  IMAD.MOV.U32 R15, RZ, RZ, -0x1 ;  /* 0xffffffffff0f7424 */ /* 0x000fc800078e00ff */
[----:B------:R-:W0:Y:S01]  /*454c0*/  LDC R26, c[0x0][0x600] ;  /* 0x00018000ff1a7b82 */ /* 0x000e220000000800 */
[-CC-:B--2---:R-:W-:Y:S02]  /*454d0*/  SHF.R.U64 R20, R22, R30.reuse, R13.reuse ;  /* 0x0000001e16147219 */ /* 0x184fe4000000120d */
[----:B------:R-:W-:-:S05]  /*454e0*/  SHF.R.U32.HI R13, RZ, R30, R13 ;  /* 0x0000001eff0d7219 */ /* 0x000fca000001160d */
[----:B------:R-:W2:Y:S01]  /*454f0*/  LDC R29, c[0x0][0x648] ;  /* 0x00019200ff1d7b82 */ /* 0x000ea20000000800 */
[-C--:B---3--:R-:W-:Y:S02]  /*45500*/  SHF.L.U32 R14, R15, R34.reuse, RZ ;  /* 0x000000220f0e7219 */ /* 0x088fe400000006ff */
[-CC-:B------:R-:W-:Y:S02]  /*45510*/  SHF.R.U64 R23, R20, R34.reuse, R13.reuse ;  /* 0x0000002214177219 */ /* 0x180fe4000000120d */
[----:B------:R-:W-:Y:S02]  /*45520*/  SHF.R.U32.HI R15, RZ, R34, R13 ;  /* 0x00000022ff0f7219 */ /* 0x000fe4000001160d */
[----:B------:R-:W-:Y:S01]  /*45530*/  LOP3.LUT R27, RZ, R14, RZ, 0x33, !PT ;  /* 0x0000000eff1b7212 */ /* 0x000fe200078e33ff */
[----:B------:R-:W3:Y:S01]  /*45540*/  LDC R31, c[0x0][0x638] ;  /* 0x00018e00ff1f7b82 */ /* 0x000ee20000000800 */
[----:B------:R-:W-:Y:S01]  /*45550*/  SHF.L.U32 R34, R17, R34, RZ ;  /* 0x0000002211227219 */ /* 0x000fe200000006ff */
[----:B------:R-:W-:-:S06]  /*45560*/  IMAD.MOV.U32 R14, RZ, RZ, R23 ;  /* 0x000000ffff0e7224 */ /* 0x000fcc00078e0017 */
[----:B------:R-:W0:Y:S01]  /*45570*/  LDC R33, c[0x0][0x610] ;  /* 0x00018400ff217b82 */ /* 0x000e220000000800 */
[----:B-1--4-:R-:W-:Y:S05]  /*45580*/  @!P0 BRA `(.L_x_38) ;  /* 0x0000000000288947 */ /* 0x012fea0003800000 */
        /* <DEDUP_REMOVED lines=10> */
.L_x_38:
[----:B------:R-:W1:Y:S01]  /*45630*/  LDC R16, c[0x0][0x65c] ;  /* 0x00019700ff107b82 */ /* 0x000e620000000800 */
[----:B--2---:R-:W-:Y:S01]  /*45640*/  SHF.R.U64 R13, R14, R29, R15 ;  /* 0x0000001d0e0d7219 */ /* 0x004fe2000000120f */
[----:B0-----:R-:W-:Y:S01]  /*45650*/  VIADD R15, R26, 0xffffffff ;  /* 0xffffffff1a0f7836 */ /* 0x001fe20000000000 */
[----:B------:R-:W-:Y:S01]  /*45660*/  LOP3.LUT R20, R20, R27, RZ, 0xc0, !PT ;  /* 0x0000001b14147212 */ /* 0x000fe200078ec0ff */
[----:B------:R-:W-:Y:S01]  /*45670*/  IMAD.MOV R24, RZ, RZ, -R24 ;  /* 0x000000ffff187224 */ /* 0x000fe200078e0a18 */
[----:B------:R-:W-:Y:S01]  /*45680*/  R2UR UR4, R35 ;  /* 0x00000000230472ca */ /* 0x000fe200000e0000 */
[----:B------:R-:W-:Y:S01]  /*45690*/  IMAD.MOV R14, RZ, RZ, -R13 ;  /* 0x000000ffff0e7224 */ /* 0x000fe200078e0a0d */
[----:B------:R-:W-:Y:S01]  /*456a0*/  LOP3.LUT R15, R22, R15, RZ, 0xc0, !PT ;  /* 0x0000000f160f7212 */ /* 0x000fe200078ec0ff */
[----:B------:R-:W-:Y:S02]  /*456b0*/  IMAD R13, R34, R13, R20 ;  /* 0x0000000d220d7224 */ /* 0x000fe400078e0214 */
[----:B---3--:R-:W-:-:S04]  /*456c0*/  IMAD R14, R14, R31, R23 ;  /* 0x0000001f0e0e7224 */ /* 0x008fc800078e0217 */
[----:B------:R-:W-:Y:S02]  /*456d0*/  IMAD R14, R14, R26, R15 ;  /* 0x0000001a0e0e7224 */ /* 0x000fe400078e020f */
[----:B------:R-:W-:Y:S02]  /*456e0*/  IMAD.MOV.U32 R15, RZ, RZ, 0x1 ;  /* 0x00000001ff0f7424 */ /* 0x000fe400078e00ff */
[----:B------:R-:W-:-:S05]  /*456f0*/  IMAD.U32 R17, RZ, RZ, UR4 ;  /* 0x00000004ff117e24 */ /* 0x000fca000f8e00ff */
[----:B------:R2:W-:Y:S01]  /*45700*/  STL [R1+0x7e4], R17 ;  /* 0x0007e41101007387 */ /* 0x0005e20000100800 */
[----:B-1----:R-:W-:-:S13]  /*45710*/  ISETP.NE.AND P0, PT, R16, 0x1, PT ;  /* 0x000000011000780c */ /* 0x002fda0003f05270 */
[----:B------:R-:W-:-:S04]  /*45720*/  @P0 IMAD R32, R25, R24, R28 ;  /* 0x0000001819200224 */ /* 0x000fc800078e021c */
[----:B------:R-:W-:-:S05]  /*45730*/  IMAD R13, R13, R33, R32 ;  /* 0x000000210d0d7224 */ /* 0x000fca00078e0220 */
[----:B------:R-:W-:Y:S02]  /*45740*/  SEL R16, R14, R13, !P0 ;  /* 0x0000000d0e107207 */ /* 0x000fe40004000000 */
[----:B-----5:R-:W-:Y:S02]  /*45750*/  SEL R38, R13, R14, !P0 ;  /* 0x0000000e0d267207 */ /* 0x020fe40004000000 */
[----:B------:R-:W-:Y:S01]  /*45760*/  PRMT R13, R15, 0x7610, R13 ;  /* 0x000076100f0d7816 */ /* 0x000fe2000000000d */
[----:B------:R2:W-:Y:S04]  /*45770*/  STL [R1+0x7ec], R16 ;  /* 0x0007ec1001007387 */ /* 0x0005e80000100800 */
[----:B------:R2:W-:Y:S02]  /*45780*/  STL [R1+0x7c], R38 ;  /* 0x00007c2601007387 */ /* 0x0005e40000100800 */
.L_x_36:
[----:B------:R-:W-:Y:S01]  /*45790*/  UIMAD.WIDE.U32 UR4, UR7, -0x33333333, URZ ;  /* 0xcccccccd070478a5 */ /* 0x000fe2000f8e003f */
[----:B------:R-:W-:Y:S01]  /*457a0*/  LOP3.LUT P0, RZ, R13, 0xff, RZ, 0xc0, !PT ;  /* 0x000000ff0dff7812 */ /* 0x000fe2000780c0ff */
[----:B0----5:R-:W-:Y:S02]  /*457b0*/  IMAD.MOV.U32 R14, RZ, RZ, R38 ;  /* 0x000000ffff0e7224 */ /* 0x021fe400078e0026 */
[----:B------:R-:W-:-:S04]  /*457c0*/  USHF.R.U32.HI UR4, URZ, 0x2, UR5 ;  /* 0x000000023f047899 */ /* 0x000fc80008011605 */
[----:B------:R-:W-:-:S06]  /*457d0*/  UIMAD UR4, UR4, -0x5, UR7 ;  /* 0xfffffffb040478a4 */ /* 0x000fcc000f8e0207 */
[----:B------:R-:W-:-:S05]  /*457e0*/  IMAD.U32 R13, RZ, RZ, UR4 ;  /* 0x00000004ff0d7e24 */ /* 0x000fca000f8e00ff */
[----:B------:R3:W-:Y:S04]  /*457f0*/  STL [R1+0x7e0], R13 ;  /* 0x0007e00d01007387 */ /* 0x0007e80000100800 */
[----:B------:R3:W-:Y:S01]  /*45800*/  STL [R1+0x7e8], R14 ;  /* 0x0007e80e01007387 */ /* 0x0007e20000100800 */
[----:B------:R-:W-:Y:S05]  /*45810*/  @P0 BRA `(.L_x_39) ;  /* 0xfffffbb800800947 */ /* 0x000fea000383ffff */
[----:B------:R-:W-:Y:S05]  /*45820*/  EXIT ;  /* 0x000000000000794d */ /* 0x000fea0003800000 */
.L_x_3:
[----:B------:R-:W2:Y:S01]  /*45830*/  LDL R17, [R1+0x7fc] ;  /* 0x0007fc0001117983 */ /* 0x000ea20000100800 */
[----:B------:R-:W-:-:S03]  /*45840*/  ULDC.64 UR4, c[0x0][0x650] ;  /* 0x0001940000047ab9 */ /* 0x000fc60000000a00 */
[----:B------:R-:W3:Y:S01]  /*45850*/  LDL R18, [R1+0x7f8] ;  /* 0x0007f80001127983 */ /* 0x000ee20000100800 */
[----:B------:R-:W-:Y:S01]  /*45860*/  PRMT R6, RZ, 0x7610, R6 ;  /* 0x00007610ff067816 */ /* 0x000fe20000000006 */
[----:B------:R-:W-:Y:S02]  /*45870*/  IMAD.MOV.U32 R5, RZ, RZ, -0x1 ;  /* 0xffffffffff057424 */ /* 0x000fe400078e00ff */
[----:B------:R-:W-:Y:S02]  /*45880*/  IMAD.MOV.U32 R4, RZ, RZ, -0x1 ;  /* 0xffffffffff047424 */ /* 0x000fe400078e00ff */
[----:B------:R-:W-:Y:S01]  /*45890*/  IMAD.MOV.U32 R10, RZ, RZ, -0x1 ;  /* 0xffffffffff0a7424 */ /* 0x000fe200078e00ff */
[----:B--2---:R-:W-:-:S04]  /*458a0*/  ISETP.GE.U32.AND P0, PT, R17, UR4, PT ;  /* 0x0000000411007c0c */ /* 0x004fc8000bf06070 */
[----:B---3--:R-:W-:-:S13]  /*458b0*/  ISETP.GE.U32.AND.EX P0, PT, R18, UR5, PT, P0 ;  /* 0x0000000512007c0c */ /* 0x008fda000bf06100 */
[----:B------:R-:W-:Y:S05]  /*458c0*/  @P0 BRA `(.L_x_40) ;  /* 0x0000000400640947 */ /* 0x000fea0003800000 */
[----:B------:R-:W0:Y:S01]  /*458d0*/  LDC.64 R10, c[0x0][0x628] ;  /* 0x00018a00ff0a7b82 */ /* 0x000e220000000a00 */
[----:B------:R-:W-:Y:S02]  /*458e0*/  IMAD.MOV.U32 R8, RZ, RZ, R17 ;  /* 0x000000ffff087224 */ /* 0x000fe400078e0011 */
[----:B------:R-:W-:-:S05]  /*458f0*/  IMAD.MOV.U32 R9, RZ, RZ, R18 ;  /* 0x000000ffff097224 */ /* 0x000fca00078e0012 */
        /* <DEDUP_REMOVED lines=15> */
.L_x_41:
[--C-:B------:R-:W-:Y:S01]  /*459f0*/  SHF.R.U64 R10, R8, R12, R9.reuse ;  /* 0x0000000c080a7219 */ /* 0x100fe20000001209 */
[----:B------:R-:W-:Y:S01]  /*45a00*/  IMAD.MOV.U32 R5, RZ, RZ, R18 ;  /* 0x000000ffff057224 */ /* 0x000fe200078e0012 */
[----:B------:R-:W-:Y:S01]  /*45a10*/  I2FP.F32.U32 R6, R2 ;  /* 0x0000000200067245 */ /* 0x000fe20000201000 */
[----:B------:R-:W0:Y:S01]  /*45a20*/  LDC R16, c[0x0][0x618] ;  /* 0x00018600ff107b82 */ /* 0x000e220000000800 */
[----:B------:R-:W-:Y:S01]  /*45a30*/  SHF.R.U32.HI R3, RZ, R12, R9 ;  /* 0x0000000cff037219 */ /* 0x000fe20000011609 */
[----:B------:R-:W-:Y:S01]  /*45a40*/  ULDC UR4, c[0x0][0x150] ;  /* 0x0000540000047ab9 */ /* 0x000fe20000000800 */
[----:B------:R-:W-:Y:S01]  /*45a50*/  IADD3 R7, P0, RZ, -R10, RZ ;  /* 0x8000000aff077210 */ /* 0x000fe20007f1e0ff */
[----:B------:R-:W-:Y:S01]  /*45a60*/  FMUL R9, R6, UR4 ;  /* 0x0000000406097c20 */ /* 0x000fe20008400000 */
[----:B------:R-:W-:Y:S01]  /*45a70*/  IMAD.MOV.U32 R4, RZ, RZ, R17 ;  /* 0x000000ffff047224 */ /* 0x000fe200078e0011 */
[----:B------:R-:W-:Y:S02]  /*45a80*/  ULDC UR4, c[0x0][0x154] ;  /* 0x0000550000047ab9 */ /* 0x000fe40000000800 */
[----:B------:R-:W1:Y:S01]  /*45a90*/  LDC.64 R18, c[0x0][0x640] ;  /* 0x00019000ff127b82 */ /* 0x000e620000000a00 */
[----:B------:R-:W-:Y:S01]  /*45aa0*/  IMAD.X R3, RZ, RZ, ~R3, P0 ;  /* 0x000000ffff037224 */ /* 0x000fe200000e0e03 */
[----:B------:R-:W2:Y:S01]  /*45ab0*/  F2I.U32.TRUNC.NTZ R9, R9 ;  /* 0x0000000900097305 */ /* 0x000ea2000020f000 */
[----:B------:R-:W-:-:S04]  /*45ac0*/  IMAD.WIDE.U32 R4, R7, R14, R4 ;  /* 0x0000000e07047225 */ /* 0x000fc800078e0004 */
[----:B------:R-:W-:Y:S01]  /*45ad0*/  IMAD R6, R3, R14, RZ ;  /* 0x0000000e03067224 */ /* 0x000fe200078e02ff */
[----:B------:R-:W3:Y:S03]  /*45ae0*/  LDC R11, c[0x0][0x144] ;  /* 0x00005100ff0b7b82 */ /* 0x000ee60000000800 */
[----:B------:R-:W-:Y:S02]  /*45af0*/  IMAD R3, R7, R15, R6 ;  /* 0x0000000f07037224 */ /* 0x000fe400078e0206 */
[----:B------:R-:W-:Y:S02]  /*45b00*/  IMAD.MOV.U32 R6, RZ, RZ, -0x1 ;  /* 0xffffffffff067424 */ /* 0x000fe400078e00ff */
[----:B------:R-:W-:Y:S01]  /*45b10*/  IMAD.IADD R3, R5, 0x1, R3 ;  /* 0x0000000105037824 */ /* 0x000fe200078e0203 */
[----:B------:R-:W4:Y:S01]  /*45b20*/  LDC R12, c[0x0][0x608] ;  /* 0x00018200ff0c7b82 */ /* 0x000f220000000800 */
[----:B------:R-:W-:-:S03]  /*45b30*/  I2FP.F32.U32 R5, R0 ;  /* 0x0000000000057245 */ /* 0x000fc60000201000 */
[-C--:B0-----:R-:W-:Y:S01]  /*45b40*/  SHF.R.U64 R8, R4, R16.reuse, R3 ;  /* 0x0000001004087219 */ /* 0x081fe20000001203 */
[----:B--2---:R-:W-:Y:S01]  /*45b50*/  IMAD.MOV R4, RZ, RZ, -R9 ;  /* 0x000000ffff047224 */ /* 0x004fe200078e0a09 */
[----:B------:R-:W-:Y:S01]  /*45b60*/  SHF.R.U32.HI R3, RZ, R16, R3 ;  /* 0x00000010ff037219 */ /* 0x000fe20000011603 */
[----:B------:R-:W-:Y:S01]  /*45b70*/  FMUL R5, R5, UR4 ;  /* 0x0000000405057c20 */ /* 0x000fe20008400000 */
[----:B------:R-:W0:Y:S01]  /*45b80*/  LDC R7, c[0x0][0x658] ;  /* 0x00019600ff077b82 */ /* 0x000e220000000800 */
[----:B-1----:R-:W-:-:S04]  /*45b90*/  ISETP.NE.U32.AND P0, PT, R18, RZ, PT ;  /* 0x000000ff1200720c */ /* 0x002fc80003f05070 */
[----:B------:R-:W-:-:S03]  /*45ba0*/  ISETP.NE.AND.EX P0, PT, R19, RZ, PT, P0 ;  /* 0x000000ff1300720c */ /* 0x000fc60003f05300 */
[----:B------:R-:W1:Y:S01]  /*45bb0*/  LDC R15, c[0x0][0x148] ;  /* 0x00005200ff0f7b82 */ /* 0x000e620000000800 */
[----:B---3--:R-:W-:Y:S02]  /*45bc0*/  IMAD R17, R11, R4, R2 ;  /* 0x000000040b117224 */ /* 0x008fe400078e0202 */
[----:B------:R-:W-:-:S05]  /*45bd0*/  IMAD.MOV.U32 R4, RZ, RZ, 0x1 ;  /* 0x00000001ff047424 */ /* 0x000fca00078e00ff */
[----:B------:R-:W2:Y:S01]  /*45be0*/  LDC R14, c[0x0][0x600] ;  /* 0x00018000ff0e7b82 */ /* 0x000ea20000000800 */
[-CC-:B----4-:R-:W-:Y:S02]  /*45bf0*/  SHF.R.U64 R11, R8, R12.reuse, R3.reuse ;  /* 0x0000000c080b7219 */ /* 0x190fe40000001203 */
[----:B------:R-:W-:Y:S02]  /*45c00*/  SHF.R.U32.HI R2, RZ, R12, R3 ;  /* 0x0000000cff027219 */ /* 0x000fe40000011603 */
[----:B------:R3:W4:Y:S03]  /*45c10*/  F2I.U32.TRUNC.NTZ R12, R5 ;  /* 0x00000005000c7305 */ /* 0x000726000020f000 */
[----:B------:R-:W1:Y:S01]  /*45c20*/  LDC R20, c[0x0][0x648] ;  /* 0x00019200ff147b82 */ /* 0x000e620000000800 */
[-C--:B0-----:R-:W-:Y:S02]  /*45c30*/  SHF.R.U64 R13, R11, R7.reuse, R2 ;  /* 0x000000070b0d7219 */ /* 0x081fe40000001202 */
[----:B------:R-:W-:-:S02]  /*45c40*/  SHF.L.U32 R6, R6, R7, RZ ;  /* 0x0000000706067219 */ /* 0x000fc400000006ff */
[-C--:B------:R-:W-:Y:S01]  /*45c50*/  SHF.R.U32.HI R3, RZ, R7.reuse, R2 ;  /* 0x00000007ff037219 */ /* 0x080fe20000011602 */
[----:B------:R-:W-:Y:S01]  /*45c60*/  IMAD.MOV.U32 R2, RZ, RZ, R13 ;  /* 0x000000ffff027224 */ /* 0x000fe200078e000d */
[----:B------:R-:W-:Y:S01]  /*45c70*/  SHF.L.U32 R16, R4, R7, RZ ;  /* 0x0000000704107219 */ /* 0x000fe200000006ff */
[----:B------:R-:W0:Y:S01]  /*45c80*/  LDC R21, c[0x0][0x638] ;  /* 0x00018e00ff157b82 */ /* 0x000e220000000800 */
[----:B------:R-:W-:-:S07]  /*45c90*/  LOP3.LUT R22, RZ, R6, RZ, 0x33, !PT ;  /* 0x00000006ff167212 */ /* 0x000fce00078e33ff */
[----:B------:R-:W0:Y:S01]  /*45ca0*/  LDC R23, c[0x0][0x610] ;  /* 0x00018400ff177b82 */ /* 0x000e220000000800 */
[----:B---34-:R-:W-:Y:S05]  /*45cb0*/  @!P0 BRA `(.L_x_42) ;  /* 0x0000000000288947 */ /* 0x018fea0003800000 */
[----:B------:R-:W3:Y:S02]  /*45cc0*/  LDC R2, c[0x0][0x64c] ;  /* 0x00019300ff027b82 */ /* 0x000ee40000000800 */
[----:B---3--:R-:W-:-:S05]  /*45cd0*/  IADD3 R7, P0, R13, R2, RZ ;  /* 0x000000020d077210 */ /* 0x008fca0007f1e0ff */
        /* <DEDUP_REMOVED lines=8> */
.L_x_42:
[----:B------:R-:W3:Y:S01]  /*45d60*/  LDC R4, c[0x0][0x65c] ;  /* 0x00019700ff047b82 */ /* 0x000ee20000000800 */
[----:B-1----:R-:W-:Y:S01]  /*45d70*/  SHF.R.U64 R3, R2, R20, R3 ;  /* 0x0000001402037219 */ /* 0x002fe20000001203 */
[----:B--2---:R-:W-:Y:S01]  /*45d80*/  VIADD R5, R14, 0xffffffff ;  /* 0xffffffff0e057836 */ /* 0x004fe20000000000 */
[----:B------:R-:W-:Y:S01]  /*45d90*/  LOP3.LUT R2, R11, R22, RZ, 0xc0, !PT ;  /* 0x000000160b027212 */ /* 0x000fe200078ec0ff */
[----:B------:R-:W-:Y:S02]  /*45da0*/  IMAD.MOV R12, RZ, RZ, -R12 ;  /* 0x000000ffff0c7224 */ /* 0x000fe400078e0a0c */
[----:B------:R-:W-:Y:S02]  /*45db0*/  IMAD.MOV.U32 R6, RZ, RZ, 0x1 ;  /* 0x00000001ff067424 */ /* 0x000fe400078e00ff */
[----:B------:R-:W-:Y:S01]  /*45dc0*/  IMAD R2, R16, R3, R2 ;  /* 0x0000000310027224 */ /* 0x000fe200078e0202 */
[----:B---3--:R-:W-:Y:S01]  /*45dd0*/  ISETP.NE.AND P0, PT, R4, 0x1, PT ;  /* 0x000000010400780c */ /* 0x008fe20003f05270 */
[----:B------:R-:W-:Y:S01]  /*45de0*/  IMAD.MOV R4, RZ, RZ, -R3 ;  /* 0x000000ffff047224 */ /* 0x000fe200078e0a03 */
[----:B------:R-:W-:-:S11]  /*45df0*/  LOP3.LUT R3, R8, R5, RZ, 0xc0, !PT ;  /* 0x0000000508037212 */ /* 0x000fd600078ec0ff */
[----:B------:R-:W-:Y:S02]  /*45e00*/  @P0 IMAD R17, R15, R12, R0 ;  /* 0x0000000c0f110224 */ /* 0x000fe400078e0200 */
[----:B0-----:R-:W-:Y:S02]  /*45e10*/  IMAD R0, R4, R21, R13 ;  /* 0x0000001504007224 */ /* 0x001fe400078e020d */
[----:B------:R-:W-:Y:S02]  /*45e20*/  IMAD R5, R2, R23, R17 ;  /* 0x0000001702057224 */ /* 0x000fe400078e0211 */
[----:B------:R-:W-:-:S05]  /*45e30*/  IMAD R0, R0, R14, R3 ;  /* 0x0000000e00007224 */ /* 0x000fca00078e0203 */
[----:B------:R-:W-:Y:S02]  /*45e40*/  SEL R4, R0, R5, !P0 ;  /* 0x0000000500047207 */ /* 0x000fe40004000000 */
[----:B------:R-:W-:-:S07]  /*45e50*/  SEL R5, R5, R0, !P0 ;  /* 0x0000000005057207 */ /* 0x000fce0004000000 */
.L_x_40:
[----:B------:R-:W-:-:S08]  /*45e60*/  NOP ;  /* 0x0000000000007918 */ /* 0x000fd00000000000 */
[----:B------:R-:W0:-:S00]  /*45e70*/  USETMAXREG.DEALLOC.CTAPOOL 0x18 ;  /* 0x00000018000079c8 */ /* 0x000e0000080e0500 */
[----:B------:R-:W-:-:S13]  /*45e80*/  ISETP.NE.AND P0, PT, RZ, UR8, PT ;  /* 0x00000008ff007c0c */ /* 0x000fda000bf05270 */
[----:B------:R-:W-:Y:S05]  /*45e90*/  @P0 EXIT ;  /* 0x000000000000094d */ /* 0x000fea0003800000 */
[----:B0-----:R-:W-:Y:S01]  /*45ea0*/  LOP3.LUT P0, RZ, R6, 0xff, RZ, 0xc0, !PT ;  /* 0x000000ff06ff7812 */ /* 0x001fe2000780c0ff */
[----:B------:R-:W-:Y:S02]  /*45eb0*/  IMAD.MOV.U32 R6, RZ, RZ, 0x1 ;  /* 0x00000001ff067424 */ /* 0x000fe400078e00ff */
[----:B------:R-:W-:-:S10]  /*45ec0*/  IMAD.MOV.U32 R7, RZ, RZ, RZ ;  /* 0x000000ffff077224 */ /* 0x000fd400078e00ff */
[----:B------:R-:W-:Y:S05]  /*45ed0*/  @!P0 BRA `(.L_x_43) ;  /* 0x0000000c005c8947 */ /* 0x000fea0003800000 */
[----:B------:R-:W2:Y:S01]  /*45ee0*/  LDL R0, [R1+0x7f4] ;  /* 0x0007f40001007983 */ /* 0x000ea20000100800 */
[----:B------:R-:W-:Y:S01]  /*45ef0*/  ULDC UR5, c[0x0][0x658] ;  /* 0x0001960000057ab9 */ /* 0x000fe20000000800 */
[----:B------:R-:W-:Y:S01]  /*45f00*/  UMOV UR7, 0xffffffff ;  /* 0xffffffff00077882 */ /* 0x000fe20000000000 */
[----:B------:R-:W-:Y:S01]  /*45f10*/  ULDC UR6, c[0x0][0xc] ;  /* 0x0000030000067ab9 */ /* 0x000fe20000000800 */
[----:B------:R-:W0:Y:S01]  /*45f20*/  S2R R2, SR_TID.X ;  /* 0x0000000000027919 */ /* 0x000e220000002100 */
[----:B------:R-:W-:Y:S01]  /*45f30*/  UMOV UR9, 0x1 ;  /* 0x0000000100097882 */ /* 0x000fe20000000000 */
[----:B------:R-:W-:Y:S01]  /*45f40*/  BSSY B0, `(.L_x_43) ;  /* 0x00000d0000007945 */ /* 0x000fe20003800000 */
[----:B------:R-:W-:Y:S01]  /*45f50*/  USHF.L.U32 UR18, UR9, UR5, URZ ;  /* 0x0000000509127299 */ /* 0x000fe2000800063f */
[----:B------:R-:W-:Y:S01]  /*45f60*/  IMAD.MOV.U32 R9, RZ, RZ, 0x1 ;  /* 0x00000001ff097424 */ /* 0x000fe200078e00ff */
[----:B------:R-:W-:Y:S01]  /*45f70*/  ULDC UR4, c[0x0][0x600] ;  /* 0x0001800000047ab9 */ /* 0x000fe20000000800 */
[----:B------:R-:W-:Y:S01]  /*45f80*/  IMAD.MOV.U32 R6, RZ, RZ, 0x1 ;  /* 0x00000001ff067424 */ /* 0x000fe200078e00ff */
[----:B------:R-:W-:Y:S01]  /*45f90*/  UIADD3 UR4, UR4, -0x1, URZ ;  /* 0xffffffff04047890 */ /* 0x000fe2000fffe03f */
[----:B------:R-:W-:Y:S01]  /*45fa0*/  IMAD.MOV.U32 R7, RZ, RZ, RZ ;  /* 0x000000ffff077224 */ /* 0x000fe200078e00ff */
[----:B------:R-:W-:Y:S01]  /*45fb0*/  ULDC.64 UR22, c[0x0][0x198] ;  /* 0x0000660000167ab9 */ /* 0x000fe20000000a00 */
[----:B0-----:R-:W-:-:S02]  /*45fc0*/  LOP3.LUT P2, RZ, R2, 0x7f, RZ, 0xc0, !PT ;  /* 0x0000007f02ff7812 */ /* 0x001fc4000784c0ff */
[----:B------:R-:W-:-:S04]  /*45fd0*/  LOP3.LUT P0, RZ, R2, 0x1f, RZ, 0xc0, !PT ;  /* 0x0000001f02ff7812 */ /* 0x000fc8000780c0ff */
[----:B------:R-:W-:Y:S02]  /*45fe0*/  PLOP3.LUT P0, PT, P0, P2, PT, 0x8a, 0x0 ;  /* 0x000000000000781c */ /* 0x000fe40000705172 */
[----:B--2---:R-:W-:Y:S02]  /*45ff0*/  R2UR UR8, R0 ;  /* 0x00000000000872ca */ /* 0x004fe400000e0000 */
[----:B------:R-:W0:Y:S11]  /*46000*/  LDC R0, c[0x0][0x28c] ;  /* 0x0000a300ff007b82 */ /* 0x000e360000000800 */
[----:B------:R-:W-:-:S02]  /*46010*/  ULOP3.LUT UR24, UR8, 0x2, URZ, 0xfc, !UPT ;  /* 0x0000000208187892 */ /* 0x000fc4000f8efc3f */
[----:B------:R-:W-:-:S03]  /*46020*/  USHF.L.U32 UR8, UR7, UR5, URZ ;  /* 0x0000000507087299 */ /* 0x000fc6000800063f */
[----:B------:R-:W-:Y:S01]  /*46030*/  ULDC UR7, c[0x0][0x10] ;  /* 0x0000040000077ab9 */ /* 0x000fe20000000800 */
[----:B------:R-:W-:Y:S01]  /*46040*/  ULDC UR5, c[0x0][0x14] ;  /* 0x0000050000057ab9 */ /* 0x000fe20000000800 */
[----:B------:R-:W-:Y:S02]  /*46050*/  UIMAD.WIDE.U32 UR6, UR6, UR7, URZ ;  /* 0x00000007060672a5 */ /* 0x000fe4000f8e003f */
[----:B------:R-:W-:Y:S02]  /*46060*/  ULOP3.LUT UR17, URZ, UR8, URZ, 0x33, !UPT ;  /* 0x000000083f117292 */ /* 0x000fe4000f8e333f */
[----:B------:R-:W-:Y:S01]  /*46070*/  UIMAD.WIDE.U32 UR20, UR6, UR5, URZ ;  /* 0x00000005061472a5 */ /* 0x000fe2000f8e003f */
[----:B0-----:R-:W-:Y:S01]  /*46080*/  VIADD R0, R0, 0x3f ;  /* 0x0000003f00007836 */ /* 0x001fe20000000000 */
[----:B------:R-:W-:-:S04]  /*46090*/  UIMAD UR13, UR7, UR5, URZ ;  /* 0x00000005070d72a4 */ /* 0x000fc8000f8e023f */
[----:B------:R-:W-:Y:S01]  /*460a0*/  SHF.R.S32.HI R3, RZ, 0x1f, R0 ;  /* 0x0000001fff037819 */ /* 0x000fe20000011400 */
[----:B------:R-:W-:-:S03]  /*460b0*/  UIADD3 UR13, UR21, UR13, URZ ;  /* 0x0000000d150d7290 */ /* 0x000fc6000fffe03f */
[----:B------:R-:W-:-:S04]  /*460c0*/  LEA.HI R0, R3, R0, RZ, 0x6 ;  /* 0x0000000003007211 */ /* 0x000fc800078f30ff */
[----:B------:R-:W-:-:S05]  /*460d0*/  SHF.R.S32.HI R0, RZ, 0x6, R0 ;  /* 0x00000006ff007819 */ /* 0x000fca0000011400 */
[----:B------:R-:W-:-:S07]  /*460e0*/  VIADD R15, R0, 0x1 ;  /* 0x00000001000f7836 */ /* 0x000fce0000000000 */
.L_x_55:
[----:B------:R-:W-:-:S03]  /*460f0*/  UMOV UR5, 0xffffffff ;  /* 0xffffffff00057882 */ /* 0x000fc60000000000 */
[----:B------:R-:W-:Y:S05]  /*46100*/  BRA.DIV UR5, `(.L_x_44) ;  /* 0x0000000e05f87947 */ /* 0x000fea000b800000 */
[----:B------:R-:W-:-:S13]  /*46110*/  ELECT P1, URZ, PT ;  /* 0x00000000003f782f */ /* 0x000fda0003820000 */
.L_x_67:
[----:B------:R-:W0:Y:S01]  /*46120*/  LDC R2, c[0x0][0x28c] ;  /* 0x0000a300ff027b82 */ /* 0x000e220000000800 */
[----:B------:R-:W-:Y:S01]  /*46130*/  BSSY B1, `(.L_x_45) ;  /* 0x0000038000017945 */ /* 0x000fe20003800000 */
[----:B0-----:R-:W-:-:S13]  /*46140*/  ISETP.LT.OR P1, PT, R2, 0x1, !P1 ;  /* 0x000000010200780c */ /* 0x001fda0004f21670 */
[----:B------:R-:W-:Y:S05]  /*46150*/  @P1 BRA `(.L_x_46) ;  /* 0x0000000000d41947 */ /* 0x000fea0003800000 */
[----:B------:R-:W-:Y:S02]  /*46160*/  IMAD R4, R4, 0xf0, RZ ;  /* 0x000000f004047824 */ /* 0x000fe400078e02ff */
[----:B------:R-:W-:Y:S02]  /*46170*/  IMAD R5, R5, 0x180, RZ ;  /* 0x0000018005057824 */ /* 0x000fe400078e02ff */
[----:B------:R-:W-:Y:S02]  /*46180*/  IMAD.MOV.U32 R13, RZ, RZ, RZ ;  /* 0x000000ffff0d7224 */ /* 0x000fe400078e00ff */
[----:B------:R-:W-:Y:S02]  /*46190*/  IMAD.MOV.U32 R2, RZ, RZ, R15 ;  /* 0x000000ffff027224 */ /* 0x000fe400078e000f */
[----:B------:R-:W-:Y:S02]  /*461a0*/  IMAD.MOV.U32 R3, RZ, RZ, R6 ;  /* 0x000000ffff037224 */ /* 0x000fe400078e0006 */
[----:B------:R-:W-:-:S07]  /*461b0*/  IMAD.MOV.U32 R8, RZ, RZ, R7 ;  /* 0x000000ffff087224 */ /* 0x000fce00078e0007 */
.L_x_50:
[----:B------:R-:W0:Y:S01]  /*461c0*/  S2R R12, SR_CgaCtaId ;  /* 0x00000000000c7919 */ /* 0x000e220000008800 */
[----:B------:R-:W-:Y:S01]  /*461d0*/  MOV R11, 0x400 ;  /* 0x00000400000b7802 */ /* 0x000fe20000000f00 */
[----:B------:R-:W1:Y:S03]  /*461e0*/  @!P2 LDC R14, c[0x0][0x500] ;  /* 0x00014000ff0eab82 */ /* 0x000e660000000800 */
[----:B0-----:R-:W-:Y:S02]  /*461f0*/  LEA R17, R12, R11, 0x18 ;  /* 0x0000000b0c117211 */ /* 0x001fe400078ec0ff */
[----:B------:R-:W-:-:S03]  /*46200*/  SHF.L.U32 R12, R3, 0x1f, RZ ;  /* 0x0000001f030c7819 */ /* 0x000fc600000006ff */
[----:B------:R-:W-:-:S04]  /*46210*/  IMAD R11, R8, 0x8, R17 ;  /* 0x00000008080b7824 */ /* 0x000fc800078e0211 */
[----:B------:R-:W0:Y:S02]  /*46220*/  SYNCS.PHASECHK.TRANS64.TRYWAIT P1, [R11+URZ+0x28], R12 ;  /* 0x0000280c0b0075a7 */ /* 0x000e24000802017f */
[----:B01----:R-:W-:Y:S05]  /*46230*/  @!P1 BRA `(.L_x_47) ;  /* 0x0000000c00cc9947 */ /* 0x003fea0003800000 */
.L_x_68:
[----:B------:R-:W-:Y:S01]  /*46240*/  UPRMT UR5, UR24, 0x9910, URZ ;  /* 0x0000991018057896 */ /* 0x000fe2000800003f */
[----:B------:R1:W-:Y:S03]  /*46250*/  @!P2 SYNCS.ARRIVE.TRANS64 RZ, [R11+URZ], R14 ;  /* 0x0000000e0bffa9a7 */ /* 0x0003e6000800003f */
[----:B------:R-:W-:-:S06]  /*46260*/  UISETP.NE.AND UP0, UPT, UR5, 0x2, UPT ;  /* 0x000000020500788c */ /* 0x000fcc000bf05270 */
[----:B------:R-:W-:-:S13]  /*46270*/  PLOP3.LUT P1, PT, PT, PT, UP0, 0x80, 0x0 ;  /* 0x000000000000781c */ /* 0x000fda0003f2f008 */
[----:B-1----:R-:W-:Y:S05]  /*46280*/  @P1 BRA `(.L_x_48) ;  /* 0x0000000000041947 */ /* 0x002fea0003800000 */
[----:B------:R-:W-:Y:S01]  /*46290*/  BPT.TRAP 0x1 ;  /* 0x000000040000795c */ /* 0x000fe20000300000 */
.L_x_48:
[----:B------:R-:W-:Y:S05]  /*462a0*/  @P0 BRA `(.L_x_49) ;  /* 0x0000000000040947 */ /* 0x000fea0003800000 */
[----:B------:R-:W-:Y:S01]  /*462b0*/  BPT.TRAP 0x1 ;  /* 0x000000040000795c */ /* 0x000fe20000300000 */
.L_x_49:
[C-C-:B0-----:R-:W-:Y:S01]  /*462c0*/  IMAD R12, R8.reuse, 0x6000, R17.reuse ;  /* 0x00006000080c7824 */ /* 0x141fe200078e0211 */
[----:B------:R-:W-:Y:S01]  /*462d0*/  R2UR UR9, R11 ;  /* 0x000000000b0972ca */ /* 0x000fe200000e0000 */
[----:B------:R-:W-:Y:S01]  /*462e0*/  IMAD R17, R8, 0x3c00, R17 ;  /* 0x00003c0008117824 */ /* 0x000fe200078e0211 */
[----:B------:R-:W-:Y:S01]  /*462f0*/  UIADD3 UR6, UP0, UR22, 0xf0, URZ ;  /* 0x000000f016067890 */ /* 0x000fe2000ff1e03f */
[----:B------:R-:W-:Y:S01]  /*46300*/  VIADD R2, R2, 0xffffffff ;  /* 0xffffffff02027836 */ /* 0x000fe20000000000 */
[----:B------:R-:W-:Y:S01]  /*46310*/  R2UR UR5, R12 ;  /* 0x000000000c0572ca */ /* 0x000fe200000e0000 */
[----:B------:R-:W-:Y:S01]  /*46320*/  UIADD3 UR26, UP1, UR22, 0x1f0, URZ ;  /* 0x000001f0161a7890 */ /* 0x000fe2000ff3e03f */
[----:B------:R-:W-:Y:S01]  /*46330*/  R2UR UR8, R17 ;  /* 0x00000000110872ca */ /* 0x000fe200000e0000 */
[----:B------:R-:W-:Y:S01]  /*46340*/  UIADD3.X UR7, URZ, UR23, URZ, UP0, !UPT ;  /* 0x000000173f077290 */ /* 0x000fe200087fe43f */
[----:B------:R-:W-:Y:S01]  /*46350*/  R2UR UR11, R5 ;  /* 0x00000000050b72ca */ /* 0x000fe200000e0000 */
[----:B------:R-:W-:Y:S01]  /*46360*/  VIADD R8, R8, 0x1 ;  /* 0x0000000108087836 */ /* 0x000fe20000000000 */
[C---:B------:R-:W-:Y:S01]  /*46370*/  R2UR UR10, R13.reuse ;  /* 0x000000000d0a72ca */ /* 0x040fe200000e0000 */
[----:B------:R-:W-:Y:S01]  /*46380*/  UIADD3.X UR27, URZ, UR23, URZ, UP1, !UPT ;  /* 0x000000173f1b7290 */ /* 0x000fe20008ffe43f */
[----:B------:R-:W-:Y:S01]  /*46390*/  R2UR UR12, R10 ;  /* 0x000000000a0c72ca */ /* 0x000fe200000e0000 */
[----:B------:R-:W-:Y:S01]  /*463a0*/  UMOV UR14, 0x0 ;  /* 0x00000000000e7882 */ /* 0x000fe20000000000 */
[----:B------:R-:W-:Y:S01]  /*463b0*/  R2UR UR19, R4 ;  /* 0x00000000041372ca */ /* 0x000fe200000e0000 */
[----:B------:R-:W-:Y:S01]  /*463c0*/  UMOV UR15, 0x10000000 ;  /* 0x10000000000f7882 */ /* 0x000fe20000000000 */
[----:B------:R-:W-:Y:S01]  /*463d0*/  ISETP.GT.AND P3, PT, R2, 0x1, PT ;  /* 0x000000010200780c */ /* 0x000fe20003f64270 */
[----:B------:R-:W-:Y:S01]  /*463e0*/  UIADD3 UR5, UR5, 0x100, URZ ;  /* 0x0000010005057890 */ /* 0x000fe2000fffe03f */
[----:B------:R-:W-:Y:S01]  /*463f0*/  ISETP.NE.AND P1, PT, R8, 0x5, PT ;  /* 0x000000050800780c */ /* 0x000fe20003f25270 */
[----:B------:R-:W-:Y:S01]  /*46400*/  UIADD3 UR16, UR8, 0x1e100, URZ ;  /* 0x0001e10008107890 */ /* 0x000fe2000fffe03f */
[----:B------:R-:W-:-:S02]  /*46410*/  VIADD R13, R13, 0x40 ;  /* 0x000000400d0d7836 */ /* 0x000fc40000000000 */
[----:B------:R-:W-:Y:S02]  /*46420*/  SEL R12, RZ, 0x1, P1 ;  /* 0x00000001ff0c7807 */ /* 0x000fe40000800000 */
[----:B------:R-:W-:Y:S01]  /*46430*/  UMOV UR8, UR5 ;  /* 0x0000000500087c82 */ /* 0x000fe20008000000 */
[----:B------:R-:W-:Y:S01]  /*46440*/  SEL R8, R8, RZ, P1 ;  /* 0x000000ff08087207 */ /* 0x000fe20000800000 */
[----:B------:R0:W-:Y:S01]  /*46450*/  UTMALDG.3D [UR8], [UR6], desc[UR14] ;  /* 0x00000e08060075b4 */ /* 0x0001e20008011000 */
[----:B------:R-:W-:Y:S01]  /*46460*/  LOP3.LUT R3, R3, R12, RZ, 0x3c, !PT ;  /* 0x0000000c03037212 */ /* 0x000fe200078e3cff */
[----:B0-----:R-:W-:Y:S01]  /*46470*/  UMOV UR8, UR16 ;  /* 0x0000001000087c82 */ /* 0x001fe20008000000 */
[----:B------:R-:W-:Y:S02]  /*46480*/  UMOV UR11, UR19 ;  /* 0x00000013000b7c82 */ /* 0x000fe40008000000 */
[----:B------:R0:W-:Y:S02]  /*46490*/  UTMALDG.3D [UR8], [UR26], desc[UR14] ;  /* 0x00000e081a0075b4 */ /* 0x0001e40008011000 */
[----:B0-----:R-:W-:Y:S05]  /*464a0*/  @P3 BRA `(.L_x_50) ;  /* 0xfffffffc00443947 */ /* 0x001fea000383ffff */
.L_x_46:
[----:B------:R-:W-:Y:S05]  /*464b0*/  BSYNC B1 ;  /* 0x0000000000017941 */ /* 0x000fea0003800000 */
.L_x_45:
[----:B------:R-:W2:Y:S01]  /*464c0*/  LDL.LU R14, [R1+0x7f8] ;  /* 0x0007f800010e7983 */ /* 0x000ea20000300800 */
[----:B------:R-:W-:Y:S01]  /*464d0*/  LOP3.LUT P1, RZ, R9, 0xff, RZ, 0xc0, !PT ;  /* 0x000000ff09ff7812 */ /* 0x000fe2000782c0ff */
[C---:B------:R-:W-:Y:S01]  /*464e0*/  IMAD.IADD R4, R0.reuse, 0x1, R7 ;  /* 0x0000000100047824 */ /* 0x040fe200078e0207 */
[----:B------:R-:W-:Y:S01]  /*464f0*/  ULDC.64 UR6, c[0x0][0x650] ;  /* 0x0001940000067ab9 */ /* 0x000fe20000000a00 */
[----:B------:R-:W3:Y:S01]  /*46500*/  LDL.LU R12, [R1+0x7fc] ;  /* 0x0007fc00010c7983 */ /* 0x000ee20000300800 */
[----:B------:R-:W-:Y:S01]  /*46510*/  ISETP.GE.U32.AND P3, PT, R0, 0x5, PT ;  /* 0x000000050000780c */ /* 0x000fe20003f66070 */
[----:B------:R-:W-:Y:S01]  /*46520*/  BSSY B1, `(.L_x_51) ;  /* 0x000006f000017945 */ /* 0x000fe20003800000 */
[----:B------:R-:W-:Y:S01]  /*46530*/  IMAD.MOV.U32 R10, RZ, RZ, -0x1 ;  /* 0xffffffffff0a7424 */ /* 0x000fe200078e00ff */
[----:B------:R-:W-:-:S06]  /*46540*/  PRMT R9, RZ, 0x7610, R9 ;  /* 0x00007610ff097816 */ /* 0x000fcc0000000009 */
[----:B------:R-:W0:Y:S01]  /*46550*/  @P1 S2R R3, SR_CgaCtaId ;  /* 0x0000000000031919 */ /* 0x000e220000008800 */
[----:B------:R-:W-:-:S04]  /*46560*/  @P1 MOV R2, 0x400 ;  /* 0x0000040000021802 */ /* 0x000fc80000000f00 */
[----:B0-----:R-:W-:-:S04]  /*46570*/  @P1 LEA R2, R3, R2, 0x18 ;  /* 0x0000000203021211 */ /* 0x001fc800078ec0ff */
[----:B------:R0:W-:Y:S01]  /*46580*/  @P1 SYNCS.ARRIVE.TRANS64.A1T0 RZ, [R2+URZ+0x68], RZ ;  /* 0x000068ff02ff19a7 */ /* 0x0001e2000810003f */
[----:B------:R-:W-:-:S04]  /*46590*/  ISETP.GT.U32.AND P1, PT, R4, 0x4, PT ;  /* 0x000000040400780c */ /* 0x000fc80003f24070 */
[----:B------:R-:W-:Y:S01]  /*465a0*/  ISETP.LT.U32.AND P1, PT, R0, 0x5, P1 ;  /* 0x000000050000780c */ /* 0x000fe20000f21070 */
[----:B0-----:R-:W-:-:S05]  /*465b0*/  IMAD.WIDE.U32 R2, R4, -0x33333333, RZ ;  /* 0xcccccccd04027825 */ /* 0x001fca00078e00ff */
[----:B------:R-:W-:Y:S02]  /*465c0*/  SHF.R.U32.HI R5, RZ, 0x2, R3 ;  /* 0x00000002ff057819 */ /* 0x000fe40000011603 */
[----:B------:R-:W-:Y:S02]  /*465d0*/  SEL R3, RZ, 0x1, !P1 ;  /* 0x00000001ff037807 */ /* 0x000fe40004800000 */
[----:B------:R-:W-:Y:S01]  /*465e0*/  PRMT R2, RZ, 0x7610, R2 ;  /* 0x00007610ff027816 */ /* 0x000fe20000000002 */
[----:B------:R-:W-:Y:S01]  /*465f0*/  IMAD R7, R5, -0x5, R4 ;  /* 0xfffffffb05077824 */ /* 0x000fe200078e0204 */
[----:B------:R-:W-:Y:S01]  /*46600*/  LOP3.LUT R6, R6, R3, RZ, 0x3c, !PT ;  /* 0x0000000306067212 */ /* 0x000fe200078e3cff */
[----:B------:R-:W-:-:S03]  /*46610*/  IMAD.MOV.U32 R4, RZ, RZ, -0x1 ;  /* 0xffffffffff047424 */ /* 0x000fc600078e00ff */
[----:B------:R-:W-:Y:S01]  /*46620*/  @P3 LOP3.LUT R6, R6, 0x1, R5, 0x78, !PT ;  /* 0x0000000106063812 */ /* 0x000fe200078e7805 */
[----:B------:R-:W-:Y:S01]  /*46630*/  IMAD.MOV.U32 R5, RZ, RZ, -0x1 ;  /* 0xffffffffff057424 */ /* 0x000fe200078e00ff */
[----:B---3--:R-:W-:-:S04]  /*46640*/  IADD3 R12, P1, R12, UR20, RZ ;  /* 0x000000140c0c7c10 */ /* 0x008fc8000ff3e0ff */
[----:B--2---:R-:W-:Y:S01]  /*46650*/  IADD3.X R14, R14, UR13, RZ, P1, !PT ;  /* 0x0000000d0e0e7c10 */ /* 0x004fe20008ffe4ff */
[----:B------:R0:W-:Y:S01]  /*46660*/  STL [R1+0x7fc], R12 ;  /* 0x0007fc0c01007387 */ /* 0x0001e20000100800 */
[----:B------:R-:W-:-:S03]  /*46670*/  ISETP.GE.U32.AND P1, PT, R12, UR6, PT ;  /* 0x000000060c007c0c */ /* 0x000fc6000bf26070 */
[----:B------:R0:W-:Y:S01]  /*46680*/  STL [R1+0x7f8], R14 ;  /* 0x0007f80e01007387 */ /* 0x0001e20000100800 */
[----:B------:R-:W-:-:S13]  /*46690*/  ISETP.GE.U32.AND.EX P1, PT, R14, UR7, PT, P1 ;  /* 0x000000070e007c0c */ /* 0x000fda000bf26110 */
[----:B0-----:R-:W-:Y:S05]  /*466a0*/  @P1 BRA `(.L_x_52) ;  /* 0x0000000400581947 */ /* 0x001fea0003800000 */
[----:B------:R-:W0:Y:S01]  /*466b0*/  S2R R8, SR_CTAID.X ;  /* 0x0000000000087919 */ /* 0x000e220000002500 */
[----:B------:R-:W1:Y:S01]  /*466c0*/  LDC R16, c[0x0][0x65c] ;  /* 0x00019700ff107b82 */ /* 0x000e620000000800 */
[----:B------:R-:W-:Y:S01]  /*466d0*/  ULDC UR5, c[0x0][0x150] ;  /* 0x0000540000057ab9 */ /* 0x000fe20000000800 */
[----:B------:R-:W-:Y:S01]  /*466e0*/  ULDC.64 UR6, c[0x0][0x628] ;  /* 0x00018a0000067ab9 */ /* 0x000fe20000000a00 */
[----:B------:R-:W2:Y:S01]  /*466f0*/  S2R R2, SR_CTAID.Y ;  /* 0x0000000000027919 */ /* 0x000ea20000002600 */
[----:B------:R-:W-:Y:S01]  /*46700*/  ISETP.NE.U32.AND P1, PT, RZ, UR6, PT ;  /* 0x00000006ff007c0c */ /* 0x000fe2000bf25070 */
[----:B------:R-:W-:-:S03]  /*46710*/  ULDC UR8, c[0x0][0x630] ;  /* 0x00018c0000087ab9 */ /* 0x000fc60000000800 */
[----:B------:R-:W3:Y:S01]  /*46720*/  LDC R5, c[0x0][0x144] ;  /* 0x00005100ff057b82 */ /* 0x000ee20000000800 */
[----:B------:R-:W-:-:S07]  /*46730*/  ISETP.NE.AND.EX P1, PT, RZ, UR7, PT, P1 ;  /* 0x00000007ff007c0c */ /* 0x000fce000bf25310 */
[----:B------:R-:W4:Y:S01]  /*46740*/  LDC R11, c[0x0][0x148] ;  /* 0x00005200ff0b7b82 */ /* 0x000f220000000800 */
[----:B-1----:R-:W-:Y:S02]  /*46750*/  ISETP.NE.AND P4, PT, R16, 0x1, PT ;  /* 0x000000011000780c */ /* 0x002fe40003f85270 */
[----:B0-----:R-:W-:Y:S02]  /*46760*/  I2FP.F32.U32 R3, R8 ;  /* 0x0000000800037245 */ /* 0x001fe40000201000 */
[----:B--2---:R-:W-:-:S03]  /*46770*/  I2FP.F32.U32 R4, R2 ;  /* 0x0000000200047245 */ /* 0x004fc60000201000 */
[----:B------:R-:W-:Y:S01]  /*46780*/  FMUL R3, R3, UR5 ;  /* 0x0000000503037c20 */ /* 0x000fe20008400000 */
[----:B------:R-:W-:Y:S02]  /*46790*/  ULDC UR5, c[0x0][0x154] ;  /* 0x0000550000057ab9 */ /* 0x000fe40000000800 */
[----:B------:R-:W-:-:S03]  /*467a0*/  FMUL R10, R4, UR5 ;  /* 0x00000005040a7c20 */ /* 0x000fc60008400000 */
[----:B------:R-:W0:Y:S08]  /*467b0*/  F2I.U32.TRUNC.NTZ R3, R3 ;  /* 0x0000000300037305 */ /* 0x000e30000020f000 */
[----:B------:R-:W1:Y:S01]  /*467c0*/  F2I.U32.TRUNC.NTZ R10, R10 ;  /* 0x0000000a000a7305 */ /* 0x000e62000020f000 */
[----:B0-----:R-:W-:Y:S02]  /*467d0*/  IMAD.MOV R4, RZ, RZ, -R3 ;  /* 0x000000ffff047224 */ /* 0x001fe400078e0a03 */
[----:B------:R-:W-:-:S02]  /*467e0*/  IMAD.MOV.U32 R3, RZ, RZ, R14 ;  /* 0x000000ffff037224 */ /* 0x000fc400078e000e */
[----:B---3--:R-:W-:Y:S02]  /*467f0*/  IMAD R8, R5, R4, R8 ;  /* 0x0000000405087224 */ /* 0x008fe400078e0208 */
[----:B-1----:R-:W-:-:S04]  /*46800*/  IMAD.MOV R4, RZ, RZ, -R10 ;  /* 0x000000ffff047224 */ /* 0x002fc800078e0a0a */
[----:B----4-:R-:W-:Y:S02]  /*46810*/  @P4 IMAD R8, R11, R4, R2 ;  /* 0x000000040b084224 */ /* 0x010fe400078e0202 */
[----:B------:R-:W-:Y:S01]  /*46820*/  IMAD.MOV.U32 R2, RZ, RZ, R12 ;  /* 0x000000ffff027224 */ /* 0x000fe200078e000c */
[----:B------:R-:W-:Y:S06]  /*46830*/  @!P1 BRA `(.L_x_53) ;  /* 0x0000000000289947 */ /* 0x000fec0003800000 */
[----:B------:R-:W-:Y:S02]  /*46840*/  ULDC UR5, c[0x0][0x634] ;  /* 0x00018d0000057ab9 */ /* 0x000fe40000000800 */
[----:B------:R-:W-:-:S05]  /*46850*/  IADD3 R3, P1, R12, UR5, RZ ;  /* 0x000000050c037c10 */ /* 0x000fca000ff3e0ff */
[----:B------:R-:W-:-:S04]  /*46860*/  IMAD.X R11, RZ, RZ, R14, P1 ;  /* 0x000000ffff0b7224 */ /* 0x000fc800008e060e */
[----:B------:R-:W-:-:S04]  /*46870*/  IMAD.WIDE.U32 R4, R11, UR6, RZ ;  /* 0x000000060b047c25 */ /* 0x000fc8000f8e00ff */
[----:B------:R-:W-:-:S04]  /*46880*/  IMAD.WIDE.U32 R4, P1, R3, UR7, R4 ;  /* 0x0000000703047c25 */ /* 0x000fc8000f820004 */
[----:B------:R-:W-:-:S04]  /*46890*/  IMAD.WIDE.U32 R2, R3, UR6, RZ ;  /* 0x0000000603027c25 */ /* 0x000fc8000f8e00ff */
[----:B------:R-:W-:Y:S01]  /*468a0*/  IMAD.MOV.U32 R2, RZ, RZ, R5 ;  /* 0x000000ffff027224 */ /* 0x000fe200078e0005 */
[----:B------:R-:W-:Y:S01]  /*468b0*/  IADD3 RZ, P3, R3, R4, RZ ;  /* 0x0000000403ff7210 */ /* 0x000fe20007f7e0ff */
[----:B------:R-:W-:-:S04]  /*468c0*/  IMAD.X R3, RZ, RZ, RZ, P1 ;  /* 0x000000ffff037224 */ /* 0x000fc800008e06ff */
[----:B------:R-:W-:-:S08]  /*468d0*/  IMAD.WIDE.U32.X R2, R11, UR7, R2, P3 ;  /* 0x000000070b027c25 */ /* 0x000fd000098e0402 */
.L_x_53:
[--C-:B------:R-:W-:Y:S01]  /*468e0*/  SHF.R.U64 R10, R2, UR8, R3.reuse ;  /* 0x00000008020a7c19 */ /* 0x100fe20008001203 */
[----:B------:R-:W-:Y:S01]  /*468f0*/  ULDC.64 UR6, c[0x0][0x620] ;  /* 0x0001880000067ab9 */ /* 0x000fe20000000a00 */
[----:B------:R-:W-:Y:S01]  /*46900*/  SHF.R.U32.HI R2, RZ, UR8, R3 ;  /* 0x00000008ff027c19 */ /* 0x000fe20008011603 */
[----:B------:R-:W-:Y:S01]  /*46910*/  IMAD.MOV.U32 R3, RZ, RZ, R14 ;  /* 0x000000ffff037224 */ /* 0x000fe200078e000e */
[----:B------:R-:W-:Y:S01]  /*46920*/  IADD3 R11, P1, RZ, -R10, RZ ;  /* 0x8000000aff0b7210 */ /* 0x000fe20007f3e0ff */
[----:B------:R-:W-:-:S04]  /*46930*/  ULDC UR5, c[0x0][0x618] ;  /* 0x0001860000057ab9 */ /* 0x000fc80000000800 */
[----:B------:R-:W-:-:S04]  /*46940*/  IMAD.X R2, RZ, RZ, ~R2, P1 ;  /* 0x000000ffff027224 */ /* 0x000fc800008e0e02 */
[----:B------:R-:W-:-:S04]  /*46950*/  IMAD R2, R2, UR6, RZ ;  /* 0x0000000602027c24 */ /* 0x000fc8000f8e02ff */
[----:B------:R-:W-:Y:S02]  /*46960*/  IMAD R5, R11, UR7, R2 ;  /* 0x000000070b057c24 */ /* 0x000fe4000f8e0202 */
[----:B------:R-:W-:-:S04]  /*46970*/  IMAD.MOV.U32 R2, RZ, RZ, R12 ;  /* 0x000000ffff027224 */ /* 0x000fc800078e000c */
[----:B------:R-:W-:Y:S01]  /*46980*/  IMAD.WIDE.U32 R2, R11, UR6, R2 ;  /* 0x000000060b027c25 */ /* 0x000fe2000f8e0002 */
[----:B------:R-:W-:Y:S02]  /*46990*/  ULDC.64 UR6, c[0x0][0x640] ;  /* 0x0001900000067ab9 */ /* 0x000fe40000000a00 */
[----:B------:R-:W-:Y:S01]  /*469a0*/  ISETP.NE.U32.AND P1, PT, RZ, UR6, PT ;  /* 0x00000006ff007c0c */ /* 0x000fe2000bf25070 */
[----:B------:R-:W-:-:S03]  /*469b0*/  IMAD.IADD R3, R3, 0x1, R5 ;  /* 0x0000000103037824 */ /* 0x000fc600078e0205 */
[----:B------:R-:W-:Y:S02]  /*469c0*/  ISETP.NE.AND.EX P1, PT, RZ, UR7, PT, P1 ;  /* 0x00000007ff007c0c */ /* 0x000fe4000bf25310 */
[--C-:B------:R-:W-:Y:S02]  /*469d0*/  SHF.R.U64 R11, R2, UR5, R3.reuse ;  /* 0x00000005020b7c19 */ /* 0x100fe40008001203 */
[----:B------:R-:W-:Y:S01]  /*469e0*/  SHF.R.U32.HI R2, RZ, UR5, R3 ;  /* 0x00000005ff027c19 */ /* 0x000fe20008011603 */
[----:B------:R-:W-:-:S03]  /*469f0*/  ULDC UR5, c[0x0][0x608] ;  /* 0x0001820000057ab9 */ /* 0x000fc60000000800 */
[--C-:B------:R-:W-:Y:S02]  /*46a00*/  SHF.R.U64 R12, R11, UR5, R2.reuse ;  /* 0x000000050b0c7c19 */ /* 0x100fe40008001202 */
[----:B------:R-:W-:Y:S01]  /*46a10*/  SHF.R.U32.HI R3, RZ, UR5, R2 ;  /* 0x00000005ff037c19 */ /* 0x000fe20008011602 */
[----:B------:R-:W-:-:S03]  /*46a20*/  ULDC UR5, c[0x0][0x658] ;  /* 0x0001960000057ab9 */ /* 0x000fc60000000800 */
[--C-:B------:R-:W-:Y:S02]  /*46a30*/  SHF.R.U64 R13, R12, UR5, R3.reuse ;  /* 0x000000050c0d7c19 */ /* 0x100fe40008001203 */
[----:B------:R-:W-:-:S03]  /*46a40*/  SHF.R.U32.HI R14, RZ, UR5, R3 ;  /* 0x00000005ff0e7c19 */ /* 0x000fc60008011603 */
[----:B------:R-:W-:Y:S02]  /*46a50*/  IMAD.MOV.U32 R2, RZ, RZ, R13 ;  /* 0x000000ffff027224 */ /* 0x000fe400078e000d */
        /* <DEDUP_REMOVED lines=12> */
.L_x_54:
[----:B------:R-:W-:Y:S01]  /*46b20*/  ULDC UR5, c[0x0][0x648] ;  /* 0x0001920000057ab9 */ /* 0x000fe20000000800 */
[----:B------:R-:W-:Y:S02]  /*46b30*/  LOP3.LUT R12, R12, UR17, RZ, 0xc0, !PT ;  /* 0x000000110c0c7c12 */ /* 0x000fe4000f8ec0ff */
[----:B------:R-:W-:Y:S01]  /*46b40*/  SHF.R.U64 R3, R2, UR5, R3 ;  /* 0x0000000502037c19 */ /* 0x000fe20008001203 */
[----:B------:R-:W-:-:S04]  /*46b50*/  ULDC UR5, c[0x0][0x638] ;  /* 0x00018e0000057ab9 */ /* 0x000fc80000000800 */
[----:B------:R-:W-:Y:S02]  /*46b60*/  IMAD.MOV R2, RZ, RZ, -R3 ;  /* 0x000000ffff027224 */ /* 0x000fe400078e0a03 */
[----:B------:R-:W-:Y:S02]  /*46b70*/  IMAD R5, R3, UR18, R12 ;  /* 0x0000001203057c24 */ /* 0x000fe4000f8e020c */
[----:B------:R-:W-:Y:S01]  /*46b80*/  IMAD R13, R2, UR5, R13 ;  /* 0x00000005020d7c24 */ /* 0x000fe2000f8e020d */
[----:B------:R-:W-:Y:S01]  /*46b90*/  ULDC UR5, c[0x0][0x610] ;  /* 0x0001840000057ab9 */ /* 0x000fe20000000800 */
[----:B------:R-:W-:Y:S01]  /*46ba0*/  LOP3.LUT R2, R11, UR4, RZ, 0xc0, !PT ;  /* 0x000000040b027c12 */ /* 0x000fe2000f8ec0ff */
[----:B------:R-:W-:Y:S01]  /*46bb0*/  IMAD R8, R5, UR5, R8 ;  /* 0x0000000505087c24 */ /* 0x000fe2000f8e0208 */
[----:B------:R-:W-:-:S03]  /*46bc0*/  ULDC UR5, c[0x0][0x600] ;  /* 0x0001800000057ab9 */ /* 0x000fc60000000800 */
[----:B------:R-:W-:Y:S02]  /*46bd0*/  IMAD R13, R13, UR5, R2 ;  /* 0x000000050d0d7c24 */ /* 0x000fe4000f8e0202 */
[----:B------:R-:W-:-:S03]  /*46be0*/  IMAD.MOV.U32 R2, RZ, RZ, 0x1 ;  /* 0x00000001ff027424 */ /* 0x000fc600078e00ff */
[----:B------:R-:W-:Y:S02]  /*46bf0*/  SEL R4, R13, R8, !P4 ;  /* 0x000000080d047207 */ /* 0x000fe40006000000 */
[----:B------:R-:W-:-:S07]  /*46c00*/  SEL R5, R8, R13, !P4 ;  /* 0x0000000d08057207 */ /* 0x000fce0006000000 */
.L_x_52:
[----:B------:R-:W-:Y:S05]  /*46c10*/  BSYNC B1 ;  /* 0x0000000000017941 */ /* 0x000fea0003800000 */
.L_x_51:
[----:B------:R-:W-:-:S13]  /*46c20*/  LOP3.LUT P1, RZ, R2, 0xff, RZ, 0xc0, !PT ;  /* 0x000000ff02ff7812 */ /* 0x000fda000782c0ff */
[----:B------:R-:W-:Y:S05]  /*46c30*/  @P1 BRA `(.L_x_55) ;  /* 0xfffffff4002c1947 */ /* 0x000fea000383ffff */
[----:B------:R-:W-:Y:S05]  /*46c40*/  BSYNC B0 ;  /* 0x0000000000007941 */ /* 0x000fea0003800000 */
.L_x_43:
[----:B------:R-:W-:-:S03]  /*46c50*/  UMOV UR5, 0xffffffff ;  /* 0xffffffff00057882 */ /* 0x000fc60000000000 */
[----:B------:R-:W-:Y:S05]  /*46c60*/  BRA.DIV UR5, `(.L_x_56) ;  /* 0x0000000605547947 */ /* 0x000fea000b800000 */
[----:B------:R-:W-:-:S13]  /*46c70*/  ELECT P0, URZ, PT ;  /* 0x00000000003f782f */ /* 0x000fda0003800000 */
.L_x_71:
[----:B------:R-:W-:Y:S04]  /*46c80*/  BSSY B0, `(.L_x_57) ;  /* 0x0000037000007945 */ /* 0x000fe80003800000 */
[----:B------:R-:W-:Y:S05]  /*46c90*/  @!P0 BRA `(.L_x_58) ;  /* 0x0000000000d48947 */ /* 0x000fea0003800000 */
[----:B------:R-:W2:Y:S02]  /*46ca0*/  LDL R0, [R1+0x7f4] ;  /* 0x0007f40001007983 */ /* 0x000ea40000100800 */
[----:B--2---:R-:W-:-:S13]  /*46cb0*/  R2UR UR5, R0 ;  /* 0x00000000000572ca */ /* 0x004fda00000e0000 */
[----:B------:R-:W-:-:S04]  /*46cc0*/  ULOP3.LUT UR5, UR5, 0x2, URZ, 0xfc, !UPT ;  /* 0x0000000205057892 */ /* 0x000fc8000f8efc3f */
[----:B------:R-:W-:-:S06]  /*46cd0*/  UISETP.NE.AND UP0, UPT, UR5, 0x3, UPT ;  /* 0x000000030500788c */ /* 0x000fcc000bf05270 */
[----:B------:R-:W-:-:S13]  /*46ce0*/  PLOP3.LUT P0, PT, PT, PT, UP0, 0x80, 0x0 ;  /* 0x000000000000781c */ /* 0x000fda0003f0f008 */
[----:B------:R-:W-:Y:S05]  /*46cf0*/  @!P0 BRA `(.L_x_59) ;  /* 0x0000000000048947 */ /* 0x000fea0003800000 */
[----:B------:R-:W-:Y:S01]  /*46d00*/  BPT.TRAP 0x1 ;  /* 0x000000040000795c */ /* 0x000fe20000300000 */
.L_x_59:
[----:B------:R-:W0:Y:S01]  /*46d10*/  S2R R3, SR_CgaCtaId ;  /* 0x0000000000037919 */ /* 0x000e220000008800 */
[----:B------:R-:W-:Y:S02]  /*46d20*/  MOV R0, 0x400 ;  /* 0x0000040000007802 */ /* 0x000fe40000000f00 */
[----:B------:R-:W-:Y:S02]  /*46d30*/  SHF.L.U32 R2, R6, 0x1f, RZ ;  /* 0x0000001f06027819 */ /* 0x000fe400000006ff */
[----:B0-----:R-:W-:-:S05]  /*46d40*/  LEA R0, R3, R0, 0x18 ;  /* 0x0000000003007211 */ /* 0x001fca00078ec0ff */
[----:B------:R-:W-:-:S04]  /*46d50*/  VIADD R0, R0, 0x28 ;  /* 0x0000002800007836 */ /* 0x000fc80000000000 */
[----:B------:R-:W-:-:S04]  /*46d60*/  IMAD R3, R7, 0x8, R0 ;  /* 0x0000000807037824 */ /* 0x000fc800078e0200 */
[----:B------:R-:W0:Y:S02]  /*46d70*/  SYNCS.PHASECHK.TRANS64.TRYWAIT P0, [R3+URZ], R2 ;  /* 0x00000002030075a7 */ /* 0x000e24000800017f */
[----:B0-----:R-:W-:Y:S05]  /*46d80*/  @!P0 BRA `(.L_x_60) ;  /* 0x0000000400308947 */ /* 0x001fea0003800000 */
.L_x_72:
[----:B------:R-:W-:-:S05]  /*46d90*/  VIADD R7, R7, 0x1 ;  /* 0x0000000107077836 */ /* 0x000fca0000000000 */
[----:B------:R-:W-:-:S04]  /*46da0*/  ISETP.NE.AND P0, PT, R7, 0x5, PT ;  /* 0x000000050700780c */ /* 0x000fc80003f05270 */
[----:B0-----:R-:W-:Y:S02]  /*46db0*/  SEL R3, RZ, 0x1, P0 ;  /* 0x00000001ff037807 */ /* 0x001fe40000000000 */
[----:B------:R-:W-:Y:S02]  /*46dc0*/  SEL R7, R7, RZ, P0 ;  /* 0x000000ff07077207 */ /* 0x000fe40000000000 */
[----:B------:R-:W-:-:S03]  /*46dd0*/  LOP3.LUT R6, R6, R3, RZ, 0x3c, !PT ;  /* 0x0000000306067212 */ /* 0x000fc600078e3cff */
[----:B------:R-:W-:Y:S01]  /*46de0*/  IMAD R3, R7, 0x8, R0 ;  /* 0x0000000807037824 */ /* 0x000fe200078e0200 */
[----:B------:R-:W-:-:S04]  /*46df0*/  SHF.L.U32 R2, R6, 0x1f, RZ ;  /* 0x0000001f06027819 */ /* 0x000fc800000006ff */
[----:B------:R-:W0:Y:S02]  /*46e00*/  SYNCS.PHASECHK.TRANS64.TRYWAIT P0, [R3+URZ], R2 ;  /* 0x00000002030075a7 */ /* 0x000e24000800017f */
[----:B0-----:R-:W-:Y:S05]  /*46e10*/  @!P0 BRA `(.L_x_61) ;  /* 0x0000000400208947 */ /* 0x001fea0003800000 */
.L_x_73:
[----:B0-----:R-:W-:-:S05]  /*46e20*/  VIADD R2, R7, 0x1 ;  /* 0x0000000107027836 */ /* 0x001fca0000000000 */
[----:B------:R-:W-:-:S04]  /*46e30*/  ISETP.NE.AND P0, PT, R2, 0x5, PT ;  /* 0x000000050200780c */ /* 0x000fc80003f05270 */
[----:B------:R-:W-:Y:S02]  /*46e40*/  SEL R3, RZ, 0x1, P0 ;  /* 0x00000001ff037807 */ /* 0x000fe40000000000 */
[----:B------:R-:W-:Y:S02]  /*46e50*/  SEL R5, R2, RZ, P0 ;  /* 0x000000ff02057207 */ /* 0x000fe40000000000 */
[----:B------:R-:W-:-:S03]  /*46e60*/  LOP3.LUT R6, R6, R3, RZ, 0x3c, !PT ;  /* 0x0000000306067212 */ /* 0x000fc600078e3cff */
[----:B------:R-:W-:Y:S01]  /*46e70*/  IMAD R3, R5, 0x8, R0 ;  /* 0x0000000805037824 */ /* 0x000fe200078e0200 */
[----:B------:R-:W-:-:S04]  /*46e80*/  SHF.L.U32 R2, R6, 0x1f, RZ ;  /* 0x0000001f06027819 */ /* 0x000fc800000006ff */
[----:B------:R-:W0:Y:S02]  /*46e90*/  SYNCS.PHASECHK.TRANS64.TRYWAIT P0, [R3+URZ], R2 ;  /* 0x00000002030075a7 */ /* 0x000e24000800017f */
[----:B0-----:R-:W-:Y:S05]  /*46ea0*/  @!P0 BRA `(.L_x_62) ;  /* 0x0000000400108947 */ /* 0x001fea0003800000 */
.L_x_74:
        /* <DEDUP_REMOVED lines=9> */
.L_x_75:
[----:B0-----:R-:W-:-:S05]  /*46f40*/  VIADD R2, R5, 0x1 ;  /* 0x0000000105027836 */ /* 0x001fca0000000000 */
[----:B------:R-:W-:-:S04]  /*46f50*/  ISETP.NE.AND P0, PT, R2, 0x5, PT ;  /* 0x000000050200780c */ /* 0x000fc80003f05270 */
[----:B------:R-:W-:Y:S02]  /*46f60*/  SEL R4, RZ, 0x1, P0 ;  /* 0x00000001ff047807 */ /* 0x000fe40000000000 */
[----:B------:R-:W-:Y:S02]  /*46f70*/  SEL R3, R2, RZ, P0 ;  /* 0x000000ff02037207 */ /* 0x000fe40000000000 */
[----:B------:R-:W-:-:S03]  /*46f80*/  LOP3.LUT R4, R7, R4, RZ, 0x3c, !PT ;  /* 0x0000000407047212 */ /* 0x000fc600078e3cff */
[----:B------:R-:W-:Y:S01]  /*46f90*/  IMAD R3, R3, 0x8, R0 ;  /* 0x0000000803037824 */ /* 0x000fe200078e0200 */
[----:B------:R-:W-:-:S07]  /*46fa0*/  SHF.L.U32 R0, R4, 0x1f, RZ ;  /* 0x0000001f04007819 */ /* 0x000fce00000006ff */
.L_x_64:
[----:B0-----:R0:W1:Y:S02]  /*46fb0*/  SYNCS.PHASECHK.TRANS64.TRYWAIT P0, [R3+URZ], R0 ;  /* 0x00000000030075a7 */ /* 0x001064000800017f */
[----:B-1----:R-:W-:Y:S05]  /*46fc0*/  @!P0 NANOSLEEP.SYNCS 0x989680 ;  /* 0x009896800000895d */ /* 0x002fea0003900000 */
[----:B------:R-:W1:Y:S02]  /*46fd0*/  @!P0 SYNCS.PHASECHK.TRANS64 P0, [R3+URZ], R0 ;  /* 0x00000000030085a7 */ /* 0x000e64000800007f */
[----:B-1----:R-:W-:Y:S05]  /*46fe0*/  @!P0 BRA `(.L_x_64) ;  /* 0xfffffffc00f08947 */ /* 0x002fea000383ffff */
.L_x_58:
[----:B------:R-:W-:Y:S05]  /*46ff0*/  BSYNC B0 ;  /* 0x0000000000007941 */ /* 0x000fea0003800000 */
.L_x_57:
[----:B------:R-:W-:Y:S05]  /*47000*/  EXIT ;  /* 0x000000000000794d */ /* 0x000fea0003800000 */
.L_x_17:
[----:B--2---:R-:W-:-:S04]  /*47010*/  IMAD.U32 R16, RZ, RZ, UR4 ;  /* 0x00000004ff107e24 */ /* 0x004fc8000f8e00ff */
[----:B------:R2:W4:Y:S03]  /*47020*/  SYNCS.PHASECHK.TRANS64.TRYWAIT P0, [R16+URZ], R13 ;  /* 0x0000000d100075a7 */ /* 0x000526000800017f */
[----:B----4-:R-:W-:Y:S05]  /*47030*/  @!P0 NANOSLEEP.SYNCS 0x989680 ;  /* 0x009896800000895d */ /* 0x010fea0003900000 */
[----:B------:R-:W4:Y:S02]  /*47040*/  @!P0 SYNCS.PHASECHK.TRANS64 P0, [R16+URZ], R13 ;  /* 0x0000000d100085a7 */ /* 0x000f24000800007f */
[----:B----4-:R-:W-:Y:S05]  /*47050*/  @!P0 BRA `(.L_x_17) ;  /* 0xfffffffc00ec8947 */ /* 0x010fea000383ffff */
[----:B------:R-:W-:Y:S05]  /*47060*/  BRA `(.L_x_16) ;  /* 0xfffffbc800c47947 */ /* 0x000fea000383ffff */
.L_x_23:
[----:B-----5:R0:W-:Y:S02]  /*47070*/  STL [R1+0x808], R0 ;  /* 0x0008080001007387 */ /* 0x0201e40000100800 */
[----:B0-----:R-:W-:-:S04]  /*47080*/  IMAD.U32 R0, RZ, RZ, UR6 ;  /* 0x00000006ff007e24 */ /* 0x001fc8000f8e00ff */
[----:B------:R0:W2:Y:S03]  /*47090*/  SYNCS.PHASECHK.TRANS64.TRYWAIT P0, [R0+URZ], R19 ;  /* 0x00000013000075a7 */ /* 0x0000a6000800017f */
[----:B--2---:R-:W-:Y:S05]  /*470a0*/  @!P0 NANOSLEEP.SYNCS 0x989680 ;  /* 0x009896800000895d */ /* 0x004fea0003900000 */
[----:B------:R0:W2:Y:S02]  /*470b0*/  @!P0 SYNCS.PHASECHK.TRANS64 P0, [R0+URZ], R19 ;  /* 0x00000013000085a7 */ /* 0x0000a4000800007f */
[----:B0-----:R3:W5:Y:S02]  /*470c0*/  LDL.LU R0, [R1+0x808] ;  /* 0x0008080001007983 */ /* 0x0017640000300800 */
[----:B--23--:R-:W-:Y:S05]  /*470d0*/  @!P0 BRA `(.L_x_23) ;  /* 0xfffffffc00e48947 */ /* 0x00cfea000383ffff */
[----:B------:R-:W-:Y:S05]  /*470e0*/  BRA `(.L_x_22) ;  /* 0xfffffc6c00687947 */ /* 0x000fea000383ffff */
.L_x_44:
[----:B------:R-:W-:Y:S01]  /*470f0*/  BSSY B1, `(.L_x_65) ;  /* 0x0000006000017945 */ /* 0x000fe20003800000 */
[----:B------:R-:W-:-:S07]  /*47100*/  IMAD.MOV.U32 R2, RZ, RZ, -0x1 ;  /* 0xffffffffff027424 */ /* 0x000fce00078e00ff */
[----:B------:R-:W-:Y:S05]  /*47110*/  WARPSYNC.COLLECTIVE R2, `(.L_x_66) ;  /* 0x00000000020c7348 */ /* 0x000fea0003c00000 */
[----:B------:R-:W-:Y:S02]  /*47120*/  ELECT P1, UR62, PT ;  /* 0x00000000003e782f */ /* 0x000fe40003820000 */
[----:B------:R-:W-:Y:S01]  /*47130*/  MOV R2, UR62 ;  /* 0x0000003e00027c02 */ /* 0x000fe20008000f00 */
[----:B------:R-:W-:Y:S10]  /*47140*/  ENDCOLLECTIVE ;  /* 0x000000000000791b */ /* 0x000ff40003800000 */
.L_x_66:
[----:B------:R-:W-:Y:S05]  /*47150*/  BSYNC B1 ;  /* 0x0000000000017941 */ /* 0x000fea0003800000 */
.L_x_65:
[----:B------:R-:W-:Y:S05]  /*47160*/  BRA `(.L_x_67) ;  /* 0xffffffec00ec7947 */ /* 0x000fea000383ffff */
.L_x_47:
[----:B0-----:R0:W1:Y:S02]  /*47170*/  SYNCS.PHASECHK.TRANS64.TRYWAIT P1, [R11+URZ+0x28], R12 ;  /* 0x0000280c0b0075a7 */ /* 0x001064000802017f */
[----:B-1----:R-:W-:Y:S05]  /*47180*/  @!P1 NANOSLEEP.SYNCS 0x989680 ;  /* 0x009896800000995d */ /* 0x002fea0003900000 */
[----:B------:R-:W1:Y:S02]  /*47190*/  @!P1 SYNCS.PHASECHK.TRANS64 P1, [R11+URZ+0x28], R12 ;  /* 0x0000280c0b0095a7 */ /* 0x000e64000802007f */
[----:B-1----:R-:W-:Y:S05]  /*471a0*/  @!P1 BRA `(.L_x_47) ;  /* 0xfffffffc00f09947 */ /* 0x002fea000383ffff */
[----:B------:R-:W-:Y:S05]  /*471b0*/  BRA `(.L_x_68) ;  /* 0xfffffff000207947 */ /* 0x000fea000383ffff */
.L_x_56:
[----:B------:R-:W-:Y:S01]  /*471c0*/  BSSY B0, `(.L_x_69) ;  /* 0x0000006000007945 */ /* 0x000fe20003800000 */
[----:B------:R-:W-:-:S07]  /*471d0*/  IMAD.MOV.U32 R2, RZ, RZ, -0x1 ;  /* 0xffffffffff027424 */ /* 0x000fce00078e00ff */
[----:B------:R-:W-:Y:S05]  /*471e0*/  WARPSYNC.COLLECTIVE R2, `(.L_x_70) ;  /* 0x00000000020c7348 */ /* 0x000fea0003c00000 */
[----:B------:R-:W-:Y:S02]  /*471f0*/  ELECT P1, UR62, PT ;  /* 0x00000000003e782f */ /* 0x000fe40003820000 */
[----:B------:R-:W-:Y:S01]  /*47200*/  MOV R2, UR62 ;  /* 0x0000003e00027c02 */ /* 0x000fe20008000f00 */
[----:B------:R-:W-:Y:S10]  /*47210*/  ENDCOLLECTIVE ;  /* 0x000000000000791b */ /* 0x000ff40003800000 */
.L_x_70:
[----:B------:R-:W-:Y:S05]  /*47220*/  BSYNC B0 ;  /* 0x0000000000007941 */ /* 0x000fea0003800000 */
.L_x_69:
[----:B------:R-:W-:Y:S01]  /*47230*/  PLOP3.LUT P0, PT, P1, PT, PT, 0x80, 0x0 ;  /* 0x000000000000781c */ /* 0x000fe20000f0f070 */
[----:B------:R-:W-:-:S12]  /*47240*/  BRA `(.L_x_71) ;  /* 0xfffffff8008c7947 */ /* 0x000fd8000383ffff */
.L_x_60:
[----:B0-----:R0:W1:Y:S02]  /*47250*/  SYNCS.PHASECHK.TRANS64.TRYWAIT P0, [R3+URZ], R2 ;  /* 0x00000002030075a7 */ /* 0x001064000800017f */
[----:B-1----:R-:W-:Y:S05]  /*47260*/  @!P0 NANOSLEEP.SYNCS 0x989680 ;  /* 0x009896800000895d */ /* 0x002fea0003900000 */
[----:B------:R-:W1:Y:S02]  /*47270*/  @!P0 SYNCS.PHASECHK.TRANS64 P0, [R3+URZ], R2 ;  /* 0x00000002030085a7 */ /* 0x000e64000800007f */
[----:B-1----:R-:W-:Y:S05]  /*47280*/  @!P0 BRA `(.L_x_60) ;  /* 0xfffffffc00f08947 */ /* 0x002fea000383ffff */
[----:B------:R-:W-:Y:S05]  /*47290*/  BRA `(.L_x_72) ;  /* 0xfffffff800bc7947 */ /* 0x000fea000383ffff */
.L_x_61:
[----:B0-----:R0:W1:Y:S02]  /*472a0*/  SYNCS.PHASECHK.TRANS64.TRYWAIT P0, [R3+URZ], R2 ;  /* 0x00000002030075a7 */ /* 0x001064000800017f */
[----:B-1----:R-:W-:Y:S05]  /*472b0*/  @!P0 NANOSLEEP.SYNCS 0x989680 ;  /* 0x009896800000895d */ /* 0x002fea0003900000 */
[----:B------:R-:W1:Y:S02]  /*472c0*/  @!P0 SYNCS.PHASECHK.TRANS64 P0, [R3+URZ], R2 ;  /* 0x00000002030085a7 */ /* 0x000e64000800007f */
[----:B-1----:R-:W-:Y:S05]  /*472d0*/  @!P0 BRA `(.L_x_61) ;  /* 0xfffffffc00f08947 */ /* 0x002fea000383ffff */
[----:B------:R-:W-:Y:S05]  /*472e0*/  BRA `(.L_x_73) ;  /* 0xfffffff800cc7947 */ /* 0x000fea000383ffff */
.L_x_62:
[----:B0-----:R0:W1:Y:S02]  /*472f0*/  SYNCS.PHASECHK.TRANS64.TRYWAIT P0, [R3+URZ], R2 ;  /* 0x00000002030075a7 */ /* 0x001064000800017f */
[----:B-1----:R-:W-:Y:S05]  /*47300*/  @!P0 NANOSLEEP.SYNCS 0x989680 ;  /* 0x009896800000895d */ /* 0x002fea0003900000 */
[----:B------:R-:W1:Y:S02]  /*47310*/  @!P0 SYNCS.PHASECHK.TRANS64 P0, [R3+URZ], R2 ;  /* 0x00000002030085a7 */ /* 0x000e64000800007f */
[----:B-1----:R-:W-:Y:S05]  /*47320*/  @!P0 BRA `(.L_x_62) ;  /* 0xfffffffc00f08947 */ /* 0x002fea000383ffff */
[----:B------:R-:W-:Y:S05]  /*47330*/  BRA `(.L_x_74) ;  /* 0xfffffff800dc7947 */ /* 0x000fea000383ffff */
.L_x_63:
[----:B0-----:R0:W1:Y:S02]  /*47340*/  SYNCS.PHASECHK.TRANS64.TRYWAIT P0, [R3+URZ], R2 ;  /* 0x00000002030075a7 */ /* 0x001064000800017f */
[----:B-1----:R-:W-:Y:S05]  /*47350*/  @!P0 NANOSLEEP.SYNCS 0x989680 ;  /* 0x009896800000895d */ /* 0x002fea0003900000 */
[----:B------:R-:W1:Y:S02]  /*47360*/  @!P0 SYNCS.PHASECHK.TRANS64 P0, [R3+URZ], R2 ;  /* 0x00000002030085a7 */ /* 0x000e64000800007f */
[----:B-1----:R-:W-:Y:S05]  /*47370*/  @!P0 BRA `(.L_x_63) ;  /* 0xfffffffc00f08947 */ /* 0x002fea000383ffff */
[----:B------:R-:W-:Y:S05]  /*47380*/  BRA `(.L_x_75) ;  /* 0xfffffff800ec7947 */ /* 0x000fea000383ffff */
.L_x_76:
[----:B------:R-:W-:-:S00]  /*47390*/  BRA `(.L_x_76) ;  /* 0xfffffffc00fc7947 */ /* 0x000fc0000383ffff */
[----:B------:R-:W-:-:S00]  /*473a0*/  NOP ;  /* 0x0000000000007918 */ /* 0x000fc00000000000 */
        /* <DEDUP_REMOVED lines=13> */
.L_x_77:


//--------------------- .nv.shared._ZN7cutlass13device_kernelINS_4gemm6kernel13GemmUniversalIN4cute5tupleIJiiiiEEENS1_10collective13CollectiveMmaINS1_37MainloopSm90TmaGmmaWarpSpecializedFP8ILi5ENS5_IJNS4_1CILi1EEESB_SB_EEENS1_35KernelTmaWarpSpecializedCooperativeEEENS5_IJNSA_ILi384EEENSA_ILi240EEENSA_ILi64EEEEEENS_12float_e4m3_tENS5_IJlSB_lEEESJ_SK_NS4_8TiledMMAINS4_8MMA_AtomIJNS4_4SM904GMMA30MMA_64x16x32_F32E4M3E4M3_SS_TNILNSO_7ScaleInE1ELSQ_1EEEEEENS4_6LayoutINS5_IJNSA_ILi2EEESB_SB_EEENS5_IJSB_NSA_ILi0EEESW_EEEEENS5_IJNS4_10UnderscoreESZ_SZ_EEEEENS4_13SM90_TMA_LOADENS4_14ComposedLayoutINS4_7SwizzleILi2ELi4ELi3EEENS4_18smem_ptr_flag_bitsILi8EEENST_INS5_IJNSA_ILi8EEESH_EEENS5_IJSH_SB_EEEEEEEvNS4_8identityES12_S1C_vS1D_EENS_8epilogue10collective6detail29Sm90TmaWarpSpecializedAdapterINS1G_15DefaultEpilogueISJ_SK_SK_NS1F_6thread17LinearCombinationISJ_Li1EffLNS1K_9ScaleType4KindE0ELNS_15FloatRoundStyleE2ESJ_EENS1_15EpilogueDefaultEEEEEvvEEEEvNT_6ParamsE --------------------------
	.section	.nv.shared._ZN7cutlass13device_kernelINS_4gemm6kernel13GemmUniversalIN4cute5tupleIJiiiiEEENS1_10collective13CollectiveMmaINS1_37MainloopSm90TmaGmmaWarpSpecializedFP8ILi5ENS5_IJNS4_1CILi1EEESB_SB_EEENS1_35KernelTmaWarpSpecializedCooperativeEEENS5_IJNSA_ILi384EEENSA_ILi240EEENSA_ILi64EEEEEENS_12float_e4m3_tENS5_IJlSB_lEEESJ_SK_NS4_8TiledMMAINS4_8MMA_AtomIJNS4_4SM904GMMA30MMA_64x16x32_F32E4M3E4M3_SS_TNILNSO_7ScaleInE1ELSQ_1EEEEEENS4_6LayoutINS5_IJNSA_ILi2EEESB_SB_EEENS5_IJSB_NSA_ILi0EEESW_EEEEENS5_IJNS4_10UnderscoreESZ_SZ_EEEEENS4_13SM90_TMA_LOADENS4_14ComposedLayoutINS4_7SwizzleILi2ELi4ELi3EEENS4_18smem_ptr_flag_bitsILi8EEENST_INS5_IJNSA_ILi8EEESH_EEENS5_IJSH_SB_EEEEEEEvNS4_8identityES12_S1C_vS1D_EENS_8epilogue10collective6detail29Sm90TmaWarpSpecializedAdapterINS1G_15DefaultEpilogueISJ_SK_SK_NS1F_6thread17LinearCombinationISJ_Li1EffLNS1K_9ScaleType4KindE0ELNS_15FloatRoundStyleE2ESJ_EENS1_15EpilogueDefaultEEEEEvvEEEEvNT_6ParamsE,"aw",@nobits
	.sectionflags	@""
	.align	16
	.zero		1024


//--------------------- .nv.shared.reserved.0     --------------------------
	.section	.nv.shared.reserved.0,"aw",@nobits
	.weak		__nv_reservedSMEM_offset_0_alias
	.size		__nv_reservedSMEM_offset_0_alias, 0, 0
	.other		__nv_reservedSMEM_offset_0_alias,@"STO_CUDA_RESERVED_SHARED STV_DEFAULT"
__nv_reservedSMEM_offset_0_alias:
	.zero		0


//--------------------- .nv.global                --------------------------
	.section	.nv.global,"aw",@nobits
.nv.global:
	.type		_ZN40_INTERNAL_09c52e8f_4_k_cu_b5169fb4_118694cute1_E,@object
	.size		_ZN40_INTERNAL_09c52e8f_4_k_cu_b5169fb4_118694cute1_E,(_ZN40_INTERNAL_09c52e8f_4_k_cu_b5169fb4_118694cuda3std3__45__cpo6cbeginE - _ZN40_INTERNAL_09c52e8f_4_k_cu_b5169fb4_118694cute1_E)
_ZN40_INTERNAL_09c52e8f_4_k_cu_b5169fb4_118694cute1_E:
	.zero		1
	.type		_ZN40_INTERNAL_09c52e8f_4_k_cu_b5169fb4_118694cuda3std3__45__cpo6cbeginE,@object
	.size		_ZN40_INTERNAL_09c52e8f_4_k_cu_b5169fb4_118694cuda3std3__45__cpo6cbeginE,(_ZN40_INTERNAL_09c52e8f_4_k_cu_b5169fb4_118694cuda3std3__48in_placeE - _ZN40_INTERNAL_09c52e8f_4_k_cu_b5169fb4_118694cuda3std3__45__cpo6cbeginE)
_ZN40_INTERNAL_09c52e8f_4_k_cu_b5169fb4_118694cuda3std3__45__cpo6cbeginE:
	.zero		1
	.type		_ZN40_INTERNAL_09c52e8f_4_k_cu_b5169fb4_118694cuda3std3__48in_placeE,@object
	.size		_ZN40_INTERNAL_09c52e8f_4_k_cu_b5169fb4_118694cuda3std3__48in_placeE,(_ZN40_INTERNAL_09c52e8f_4_k_cu_b5169fb4_118694cuda3std6ranges3__45__cpo9iter_moveE - _ZN40_INTERNAL_09c52e8f_4_k_cu_b5169fb4_118694cuda3std3__48in_placeE)
_ZN40_INTERNAL_09c52e8f_4_k_cu_b5169fb4_118694cuda3std3__48in_placeE:
	.zero		1
	.type		_ZN40_INTERNAL_09c52e8f_4_k_cu_b5169fb4_118694cuda3std6ranges3__45__cpo9iter_moveE,@object
	.size		_ZN40_INTERNAL_09c52e8f_4_k_cu_b5169fb4_118694cuda3std6ranges3__45__cpo9iter_moveE,(_ZN40_INTERNAL_09c52e8f_4_k_cu_b5169fb4_118694cuda3std3__45__cpo5beginE - _ZN40_INTERNAL_09c52e8f_4_k_cu_b5169fb4_118694cuda3std6ranges3__45__cpo9iter_moveE)
_ZN40_INTERNAL_09c52e8f_4_k_cu_b5169fb4_118694cuda3std6ranges3__45__cpo9iter_moveE:
	.zero		1
	.type		_ZN40_INTERNAL_09c52e8f_4_k_cu_b5169fb4_118694cuda3std3__45__cpo5beginE,@object
	.size		_ZN40_INTERNAL_09c52e8f_4_k_cu_b5169fb4_118694cuda3std3__45__cpo5beginE,(_ZN40_INTERNAL_09c52e8f_4_k_cu_b5169fb4_118694cuda3std3__442_GLOBAL__N__09c52e8f_4_k_cu_b5169fb4_118696ignoreE - _ZN40_INTERNAL_09c52e8f_4_k_cu_b5169fb4_118694cuda3std3__45__cpo5beginE)
_ZN40_INTERNAL_09c52e8f_4_k_cu_b5169fb4_118694cuda3std3__45__cpo5beginE:
	.zero		1
	.type		_ZN40_INTERNAL_09c52e8f_4_k_cu_b5169fb4_118694cuda3std3__442_GLOBAL__N__09c52e8f_4_k_cu_b5169fb4_118696ignoreE,@object
	.size		_ZN40_INTERNAL_09c52e8f_4_k_cu_b5169fb4_118694cuda3std3__442_GLOBAL__N__09c52e8f_4_k_cu_b5169fb4_118696ignoreE,(_ZN40_INTERNAL_09c52e8f_4_k_cu_b5169fb4_118694cute7productE - _ZN40_INTERNAL_09c52e8f_4_k_cu_b5169fb4_118694cuda3std3__442_GLOBAL__N__09c52e8f_4_k_cu_b5169fb4_118696ignoreE)
_ZN40_INTERNAL_09c52e8f_4_k_cu_b5169fb4_118694cuda3std3__442_GLOBAL__N__09c52e8f_4_k_cu_b5169fb4_118696ignoreE:
	.zero		1
	.type		_ZN40_INTERNAL_09c52e8f_4_k_cu_b5169fb4_118694cute7productE,@object
	.size		_ZN40_INTERNAL_09c52e8f_4_k_cu_b5169fb4_118694cute7productE,(_ZN40_INTERNAL_09c52e8f_4_k_cu_b5169fb4_118694cuda3std3__45__cpo3endE - _ZN40_INTERNAL_09c52e8f_4_k_cu_b5169fb4_118694cute7productE)
_ZN40_INTERNAL_09c52e8f_4_k_cu_b5169fb4_118694cute7productE:
	.zero		1
	.type		_ZN40_INTERNAL_09c52e8f_4_k_cu_b5169fb4_118694cuda3std3__45__cpo3endE,@object
	.size		_ZN40_INTERNAL_09c52e8f_4_k_cu_b5169fb4_118694cuda3std3__45__cpo3endE,(_ZN40_INTERNAL_09c52e8f_4_k_cu_b5169fb4_118694cuda3std3__419piecewise_constructE - _ZN40_INTERNAL_09c52e8f_4_k_cu_b5169fb4_118694cuda3std3__45__cpo3endE)
_ZN40_INTERNAL_09c52e8f_4_k_cu_b5169fb4_118694cuda3std3__45__cpo3endE:
	.zero		1
	.type		_ZN40_INTERNAL_09c52e8f_4_k_cu_b5169fb4_118694cuda3std3__419piecewise_constructE,@object
	.size		_ZN40_INTERNAL_09c52e8f_4_k_cu_b5169fb4_118694cuda3std3__419piecewise_constructE,(_ZN40_INTERNAL_09c52e8f_4_k_cu_b5169fb4_118694cuda3std3__45__cpo4cendE - _ZN40_INTERNAL_09c52e8f_4_k_cu_b5169fb4_118694cuda3std3__419piecewise_constructE)
_ZN40_INTERNAL_09c52e8f_4_k_cu_b5169fb4_118694cuda3std3__419piecewise_constructE:
	.zero		1
	.type		_ZN40_INTERNAL_09c52e8f_4_k_cu_b5169fb4_118694cuda3std3__45__cpo4cendE,@object
	.size		_ZN40_INTERNAL_09c52e8f_4_k_cu_b5169fb4_118694cuda3std3__45__cpo4cendE,(_ZN40_INTERNAL_09c52e8f_4_k_cu_b5169fb4_118694cuda3std6ranges3__45__cpo4swapE - _ZN40_INTERNAL_09c52e8f_4_k_cu_b5169fb4_118694cuda3std3__45__cpo4cendE)
_ZN40_INTERNAL_09c52e8f_4_k_cu_b5169fb4_118694cuda3std3__45__cpo4cendE:
	.zero		1
	.type		_ZN40_INTERNAL_09c52e8f_4_k_cu_b5169fb4_118694cuda3std6ranges3__45__cpo4swapE,@object
	.size		_ZN40_INTERNAL_09c52e8f_4_k_cu_b5169fb4_118694cuda3std6ranges3__45__cpo4swapE,(.L_7 - _ZN40_INTERNAL_09c52e8f_4_k_cu_b5169fb4_118694cuda3std6ranges3__45__cpo4swapE)
_ZN40_INTERNAL_09c52e8f_4_k_cu_b5169fb4_118694cuda3std6ranges3__45__cpo4swapE:
	.zero		1
.L_7:


//--------------------- .nv.constant0._ZN7cutlass13device_kernelINS_4gemm6kernel13GemmUniversalIN4cute5tupleIJiiiiEEENS1_10collective13CollectiveMmaINS1_37MainloopSm90TmaGmmaWarpSpecializedFP8ILi5ENS5_IJNS4_1CILi1EEESB_SB_EEENS1_35KernelTmaWarpSpecializedCooperativeEEENS5_IJNSA_ILi384EEENSA_ILi240EEENSA_ILi64EEEEEENS_12float_e4m3_tENS5_IJlSB_lEEESJ_SK_NS4_8TiledMMAINS4_8MMA_AtomIJNS4_4SM904GMMA30MMA_64x16x32_F32E4M3E4M3_SS_TNILNSO_7ScaleInE1ELSQ_1EEEEEENS4_6LayoutINS5_IJNSA_ILi2EEESB_SB_EEENS5_IJSB_NSA_ILi0EEESW_EEEEENS5_IJNS4_10UnderscoreESZ_SZ_EEEEENS4_13SM90_TMA_LOADENS4_14ComposedLayoutINS4_7SwizzleILi2ELi4ELi3EEENS4_18smem_ptr_flag_bitsILi8EEENST_INS5_IJNSA_ILi8EEESH_EEENS5_IJSH_SB_EEEEEEEvNS4_8identityES12_S1C_vS1D_EENS_8epilogue10collective6detail29Sm90TmaWarpSpecializedAdapterINS1G_15DefaultEpilogueISJ_SK_SK_NS1F_6thread17LinearCombinationISJ_Li1EffLNS1K_9ScaleType4KindE0ELNS_15FloatRoundStyleE2ESJ_EENS1_15EpilogueDefaultEEEEEvvEEEEvNT_6ParamsE --------------------------
	.section	.nv.constant0._ZN7cutlass13device_kernelINS_4gemm6kernel13GemmUniversalIN4cute5tupleIJiiiiEEENS1_10collective13CollectiveMmaINS1_37MainloopSm90TmaGmmaWarpSpecializedFP8ILi5ENS5_IJNS4_1CILi1EEESB_SB_EEENS1_35KernelTmaWarpSpecializedCooperativeEEENS5_IJNSA_ILi384EEENSA_ILi240EEENSA_ILi64EEEEEENS_12float_e4m3_tENS5_IJlSB_lEEESJ_SK_NS4_8TiledMMAINS4_8MMA_AtomIJNS4_4SM904GMMA30MMA_64x16x32_F32E4M3E4M3_SS_TNILNSO_7ScaleInE1ELSQ_1EEEEEENS4_6LayoutINS5_IJNSA_ILi2EEESB_SB_EEENS5_IJSB_NSA_ILi0EEESW_EEEEENS5_IJNS4_10UnderscoreESZ_SZ_EEEEENS4_13SM90_TMA_LOADENS4_14ComposedLayoutINS4_7SwizzleILi2ELi4ELi3EEENS4_18smem_ptr_flag_bitsILi8EEENST_INS5_IJNSA_ILi8EEESH_EEENS5_IJSH_SB_EEEEEEEvNS4_8identityES12_S1C_vS1D_EENS_8epilogue10collective6detail29Sm90TmaWarpSpecializedAdapterINS1G_15DefaultEpilogueISJ_SK_SK_NS1F_6thread17LinearCombinationISJ_Li1EffLNS1K_9ScaleType4KindE0ELNS_15FloatRoundStyleE2ESJ_EENS1_15EpilogueDefaultEEEEEvvEEEEvNT_6ParamsE,"a",@progbits
	.sectionflags	@""
	.align	4
.nv.constant0._ZN7cutlass13device_kernelINS_4gemm6kernel13GemmUniversalIN4cute5tupleIJiiiiEEENS1_10collective13CollectiveMmaINS1_37MainloopSm90TmaGmmaWarpSpecializedFP8ILi5ENS5_IJNS4_1CILi1EEESB_SB_EEENS1_35KernelTmaWarpSpecializedCooperativeEEENS5_IJNSA_ILi384EEENSA_ILi240EEENSA_ILi64EEEEEENS_12float_e4m3_tENS5_IJlSB_lEEESJ_SK_NS4_8TiledMMAINS4_8MMA_AtomIJNS4_4SM904GMMA30MMA_64x16x32_F32E4M3E4M3_SS_TNILNSO_7ScaleInE1ELSQ_1EEEEEENS4_6LayoutINS5_IJNSA_ILi2EEESB_SB_EEENS5_IJSB_NSA_ILi0EEESW_EEEEENS5_IJNS4_10UnderscoreESZ_SZ_EEEEENS4_13SM90_TMA_LOADENS4_14ComposedLayoutINS4_7SwizzleILi2ELi4ELi3EEENS4_18smem_ptr_flag_bitsILi8EEENST_INS5_IJNSA_ILi8EEESH_EEENS5_IJSH_SB_EEEEEEEvNS4_8identityES12_S1C_vS1D_EENS_8epilogue10collective6detail29Sm90TmaWarpSpecializedAdapterINS1G_15DefaultEpilogueISJ_SK_SK_NS1F_6thread17LinearCombinationISJ_Li1EffLNS1K_9ScaleType4KindE0ELNS_15FloatRoundStyleE2ESJ_EENS1_15EpilogueDefaultEEEEEvvEEEEvNT_6ParamsE:
	.zero		1664


//--------------------- SYMBOLS --------------------------

	.type		.nv.reservedSmem.offset0,@object
	.size		.nv.reservedSmem.offset0,0x4
